//
// Generated by NVIDIA NVVM Compiler
//
// Compiler Build ID: CL-36424714
// Cuda compilation tools, release 13.0, V13.0.88
// Based on NVVM 20.0.0
//

.version 9.0
.target sm_100
.address_size 64

.func  (.param .b64 func_retval0) __internal_accurate_pow
(
	.param .b64 __internal_accurate_pow_param_0
)
;

.func  (.param .align 16 .b8 func_retval0[32]) _Z8RayColorRK7double3S1_i(
	.param .b64 _Z8RayColorRK7double3S1_i_param_0,
	.param .b64 _Z8RayColorRK7double3S1_i_param_1,
	.param .b32 _Z8RayColorRK7double3S1_i_param_2
)
{
	.local .align 8 .b8 	__local_depot0[192];
	.reg .b64 	%SP;
	.reg .b64 	%SPL;
	.reg .pred 	%p<145>;
	.reg .b32 	%r<129>;
	.reg .b64 	%rd<25>;
	.reg .b64 	%fd<816>;

	mov.u64 	%SPL, __local_depot0;
	cvta.local.u64 	%SP, %SPL;
	ld.param.u64 	%rd1, [_Z8RayColorRK7double3S1_i_param_0];
	ld.param.u64 	%rd2, [_Z8RayColorRK7double3S1_i_param_1];
	cvta.to.local.u64 	%rd3, %rd2;
	cvta.to.local.u64 	%rd4, %rd1;
	ld.local.f64 	%fd1, [%rd4];
	ld.local.f64 	%fd2, [%rd4+8];
	fma.rn.f64 	%fd131, %fd1, 0d0000000000000000, %fd2;
	ld.local.f64 	%fd3, [%rd4+16];
	fma.rn.f64 	%fd132, %fd3, 0d0000000000000000, %fd131;
	mov.f64 	%fd812, 0d0000000000000000;
	sub.f64 	%fd133, %fd812, %fd132;
	ld.local.f64 	%fd4, [%rd3];
	ld.local.f64 	%fd5, [%rd3+8];
	fma.rn.f64 	%fd134, %fd4, 0d0000000000000000, %fd5;
	ld.local.f64 	%fd6, [%rd3+16];
	fma.rn.f64 	%fd135, %fd6, 0d0000000000000000, %fd134;
	div.rn.f64 	%fd136, %fd133, %fd135;
	setp.ge.f64 	%p4, %fd136, 0d0000000000000000;
	setp.lt.f64 	%p5, %fd136, 0d412E848000000000;
	and.pred  	%p6, %p4, %p5;
	selp.u32 	%r15, 1, 0, %p6;
	selp.f64 	%fd137, %fd136, 0d412E848000000000, %p6;
	mul.f64 	%fd139, %fd2, 0d0000000000000000;
	add.f64 	%fd140, %fd1, %fd139;
	fma.rn.f64 	%fd141, %fd3, 0d0000000000000000, %fd140;
	add.f64 	%fd142, %fd141, 0d4000000000000000;
	add.f64 	%fd143, %fd132, 0dBFF0000000000000;
	fma.rn.f64 	%fd144, %fd1, 0d0000000000000000, %fd139;
	add.f64 	%fd145, %fd3, %fd144;
	add.f64 	%fd146, %fd145, 0d0000000000000000;
	mul.f64 	%fd147, %fd5, 0d0000000000000000;
	add.f64 	%fd148, %fd4, %fd147;
	fma.rn.f64 	%fd149, %fd6, 0d0000000000000000, %fd148;
	fma.rn.f64 	%fd150, %fd4, 0d0000000000000000, %fd147;
	add.f64 	%fd151, %fd6, %fd150;
	mul.f64 	%fd152, %fd135, %fd135;
	fma.rn.f64 	%fd153, %fd149, %fd149, %fd152;
	fma.rn.f64 	%fd154, %fd151, %fd151, %fd153;
	mul.f64 	%fd155, %fd143, %fd135;
	fma.rn.f64 	%fd156, %fd142, %fd149, %fd155;
	fma.rn.f64 	%fd157, %fd146, %fd151, %fd156;
	add.f64 	%fd158, %fd157, %fd157;
	mul.f64 	%fd159, %fd143, %fd143;
	fma.rn.f64 	%fd160, %fd142, %fd142, %fd159;
	fma.rn.f64 	%fd161, %fd146, %fd146, %fd160;
	add.f64 	%fd162, %fd161, 0dBFF0000000000000;
	mul.f64 	%fd163, %fd158, %fd158;
	mul.f64 	%fd164, %fd154, 0d4010000000000000;
	mul.f64 	%fd165, %fd162, %fd164;
	sub.f64 	%fd166, %fd163, %fd165;
	sqrt.rn.f64 	%fd167, %fd166;
	add.f64 	%fd168, %fd154, %fd154;
	neg.f64 	%fd169, %fd158;
	sub.f64 	%fd170, %fd169, %fd167;
	div.rn.f64 	%fd171, %fd170, %fd168;
	sub.f64 	%fd172, %fd167, %fd158;
	div.rn.f64 	%fd173, %fd172, %fd168;
	setp.ge.f64 	%p7, %fd171, 0d0000000000000000;
	setp.lt.f64 	%p8, %fd171, 0d412E848000000000;
	selp.f64 	%fd175, %fd171, 0d412E848000000000, %p8;
	selp.f64 	%fd176, %fd175, 0d412E848000000000, %p7;
	setp.ge.f64 	%p9, %fd173, 0d0000000000000000;
	setp.lt.f64 	%p10, %fd173, %fd176;
	selp.f64 	%fd178, %fd173, %fd176, %p10;
	selp.f64 	%fd179, %fd178, %fd176, %p9;
	setp.ge.f64 	%p11, %fd179, 0d0000000000000000;
	setp.lt.f64 	%p12, %fd179, %fd137;
	and.pred  	%p13, %p11, %p12;
	selp.b32 	%r16, 2, %r15, %p13;
	selp.f64 	%fd181, %fd179, %fd137, %p13;
	add.f64 	%fd183, %fd141, 0d0000000000000000;
	fma.rn.f64 	%fd184, %fd183, %fd149, %fd155;
	fma.rn.f64 	%fd185, %fd146, %fd151, %fd184;
	add.f64 	%fd186, %fd185, %fd185;
	fma.rn.f64 	%fd187, %fd183, %fd183, %fd159;
	fma.rn.f64 	%fd188, %fd146, %fd146, %fd187;
	add.f64 	%fd189, %fd188, 0dBFF0000000000000;
	mul.f64 	%fd190, %fd186, %fd186;
	mul.f64 	%fd191, %fd189, %fd164;
	sub.f64 	%fd192, %fd190, %fd191;
	sqrt.rn.f64 	%fd193, %fd192;
	neg.f64 	%fd194, %fd186;
	sub.f64 	%fd195, %fd194, %fd193;
	div.rn.f64 	%fd196, %fd195, %fd168;
	sub.f64 	%fd197, %fd193, %fd186;
	div.rn.f64 	%fd198, %fd197, %fd168;
	setp.ge.f64 	%p14, %fd196, 0d0000000000000000;
	setp.lt.f64 	%p15, %fd196, 0d412E848000000000;
	selp.f64 	%fd200, %fd196, 0d412E848000000000, %p15;
	selp.f64 	%fd201, %fd200, 0d412E848000000000, %p14;
	setp.ge.f64 	%p16, %fd198, 0d0000000000000000;
	setp.lt.f64 	%p17, %fd198, %fd201;
	selp.f64 	%fd203, %fd198, %fd201, %p17;
	selp.f64 	%fd204, %fd203, %fd201, %p16;
	setp.ge.f64 	%p18, %fd204, 0d0000000000000000;
	setp.lt.f64 	%p19, %fd204, %fd181;
	and.pred  	%p20, %p18, %p19;
	selp.b32 	%r17, 3, %r16, %p20;
	selp.f64 	%fd206, %fd204, %fd181, %p20;
	add.f64 	%fd208, %fd141, 0dC000000000000000;
	fma.rn.f64 	%fd209, %fd208, %fd149, %fd155;
	fma.rn.f64 	%fd210, %fd146, %fd151, %fd209;
	add.f64 	%fd211, %fd210, %fd210;
	fma.rn.f64 	%fd212, %fd208, %fd208, %fd159;
	fma.rn.f64 	%fd213, %fd146, %fd146, %fd212;
	add.f64 	%fd214, %fd213, 0dBFF0000000000000;
	mul.f64 	%fd215, %fd211, %fd211;
	mul.f64 	%fd216, %fd214, %fd164;
	sub.f64 	%fd217, %fd215, %fd216;
	sqrt.rn.f64 	%fd218, %fd217;
	neg.f64 	%fd219, %fd211;
	sub.f64 	%fd220, %fd219, %fd218;
	div.rn.f64 	%fd221, %fd220, %fd168;
	sub.f64 	%fd222, %fd218, %fd211;
	div.rn.f64 	%fd223, %fd222, %fd168;
	setp.ge.f64 	%p21, %fd221, 0d0000000000000000;
	setp.lt.f64 	%p22, %fd221, 0d412E848000000000;
	selp.f64 	%fd224, %fd221, 0d412E848000000000, %p22;
	selp.f64 	%fd225, %fd224, 0d412E848000000000, %p21;
	setp.ge.f64 	%p23, %fd223, 0d0000000000000000;
	setp.lt.f64 	%p24, %fd223, %fd225;
	selp.f64 	%fd226, %fd223, %fd225, %p24;
	selp.f64 	%fd227, %fd226, %fd225, %p23;
	setp.ge.f64 	%p25, %fd227, 0d0000000000000000;
	setp.lt.f64 	%p26, %fd227, %fd206;
	and.pred  	%p1, %p25, %p26;
	selp.b32 	%r14, 4, %r17, %p1;
	selp.f64 	%fd7, %fd227, %fd206, %p1;
	setp.gt.s32 	%p27, %r14, 2;
	@%p27 bra 	$L__BB0_5;
	setp.eq.s32 	%p30, %r14, 1;
	@%p30 bra 	$L__BB0_7;
	setp.eq.s32 	%p31, %r14, 2;
	mov.f64 	%fd813, %fd812;
	mov.f64 	%fd814, %fd812;
	mov.f64 	%fd815, %fd812;
	@%p31 bra 	$L__BB0_3;
	bra.uni 	$L__BB0_39;
$L__BB0_3:
	fma.rn.f64 	%fd45, %fd7, %fd4, %fd1;
	fma.rn.f64 	%fd46, %fd7, %fd5, %fd2;
	fma.rn.f64 	%fd47, %fd7, %fd6, %fd3;
	add.f64 	%fd485, %fd45, 0d4000000000000000;
	add.f64 	%fd486, %fd46, 0dBFF0000000000000;
	abs.f64 	%fd487, %fd485;
	abs.f64 	%fd488, %fd486;
	abs.f64 	%fd489, %fd47;
	add.f64 	%fd490, %fd487, %fd488;
	add.f64 	%fd491, %fd489, %fd490;
	min.f64 	%fd492, %fd487, %fd488;
	max.f64 	%fd493, %fd487, %fd488;
	min.f64 	%fd494, %fd493, %fd489;
	max.f64 	%fd495, %fd493, %fd489;
	{
	.reg .b32 %temp; 
	mov.b64 	{%temp, %r70}, %fd495;
	}
	and.b32  	%r71, %r70, -4194304;
	xor.b32  	%r72, %r71, 2144337920;
	mov.b32 	%r73, 0;
	mov.b64 	%fd496, {%r73, %r72};
	mul.f64 	%fd497, %fd494, %fd496;
	mul.f64 	%fd498, %fd492, %fd496;
	mul.f64 	%fd499, %fd495, %fd496;
	mul.f64 	%fd500, %fd497, %fd497;
	fma.rn.f64 	%fd501, %fd498, %fd498, %fd500;
	fma.rn.f64 	%fd502, %fd499, %fd499, %fd501;
	rsqrt.approx.ftz.f64 	%fd503, %fd502;
	mul.rn.f64 	%fd504, %fd503, %fd503;
	neg.f64 	%fd505, %fd504;
	fma.rn.f64 	%fd506, %fd502, %fd505, 0d3FF0000000000000;
	fma.rn.f64 	%fd507, %fd506, 0d3FD8000000000000, 0d3FE0000000000000;
	mul.rn.f64 	%fd508, %fd506, %fd503;
	fma.rn.f64 	%fd509, %fd507, %fd508, %fd503;
	mul.f64 	%fd510, %fd496, %fd509;
	setp.gt.f64 	%p73, %fd491, 0d0000000000000000;
	add.f64 	%fd511, %fd491, 0d7FF0000000000000;
	selp.f64 	%fd512, %fd510, %fd511, %p73;
	setp.eq.f64 	%p74, %fd495, 0d7FF0000000000000;
	selp.f64 	%fd513, 0d0000000000000000, %fd512, %p74;
	mul.f64 	%fd795, %fd485, %fd513;
	mul.f64 	%fd796, %fd486, %fd513;
	mul.f64 	%fd797, %fd47, %fd513;
	abs.f64 	%fd514, %fd4;
	abs.f64 	%fd515, %fd5;
	abs.f64 	%fd516, %fd6;
	add.f64 	%fd517, %fd514, %fd515;
	add.f64 	%fd518, %fd517, %fd516;
	min.f64 	%fd519, %fd514, %fd515;
	max.f64 	%fd520, %fd514, %fd515;
	min.f64 	%fd521, %fd520, %fd516;
	max.f64 	%fd522, %fd520, %fd516;
	{
	.reg .b32 %temp; 
	mov.b64 	{%temp, %r74}, %fd522;
	}
	and.b32  	%r75, %r74, -4194304;
	xor.b32  	%r76, %r75, 2144337920;
	mov.b64 	%fd523, {%r73, %r76};
	mul.f64 	%fd524, %fd521, %fd523;
	mul.f64 	%fd525, %fd519, %fd523;
	mul.f64 	%fd526, %fd522, %fd523;
	mul.f64 	%fd527, %fd524, %fd524;
	fma.rn.f64 	%fd528, %fd525, %fd525, %fd527;
	fma.rn.f64 	%fd529, %fd526, %fd526, %fd528;
	rsqrt.approx.ftz.f64 	%fd530, %fd529;
	mul.rn.f64 	%fd531, %fd530, %fd530;
	neg.f64 	%fd532, %fd531;
	fma.rn.f64 	%fd533, %fd529, %fd532, 0d3FF0000000000000;
	fma.rn.f64 	%fd534, %fd533, 0d3FD8000000000000, 0d3FE0000000000000;
	mul.rn.f64 	%fd535, %fd533, %fd530;
	fma.rn.f64 	%fd536, %fd534, %fd535, %fd530;
	mul.f64 	%fd537, %fd523, %fd536;
	setp.gt.f64 	%p75, %fd518, 0d0000000000000000;
	add.f64 	%fd538, %fd518, 0d7FF0000000000000;
	selp.f64 	%fd539, %fd537, %fd538, %p75;
	setp.eq.f64 	%p76, %fd522, 0d7FF0000000000000;
	selp.f64 	%fd540, 0d0000000000000000, %fd539, %p76;
	mul.f64 	%fd51, %fd4, %fd540;
	mul.f64 	%fd52, %fd5, %fd540;
	mul.f64 	%fd53, %fd6, %fd540;
	mul.f64 	%fd541, %fd796, %fd52;
	fma.rn.f64 	%fd542, %fd795, %fd51, %fd541;
	fma.rn.f64 	%fd543, %fd797, %fd53, %fd542;
	add.f64 	%fd544, %fd543, %fd543;
	mul.f64 	%fd54, %fd795, %fd544;
	mul.f64 	%fd55, %fd796, %fd544;
	mul.f64 	%fd56, %fd797, %fd544;
	setp.lt.f64 	%p77, %fd543, 0dBFF0000000000000;
	setp.gt.f64 	%p78, %fd543, 0d3FF0000000000000;
	selp.f64 	%fd545, 0d3FF0000000000000, %fd543, %p78;
	selp.f64 	%fd798, 0dBFF0000000000000, %fd545, %p77;
	setp.geu.f64 	%p79, %fd798, 0d0000000000000000;
	@%p79 bra 	$L__BB0_17;
	neg.f64 	%fd798, %fd798;
	mov.f64 	%fd799, 0d3FE5555555555555;
	bra.uni 	$L__BB0_18;
$L__BB0_5:
	setp.eq.s32 	%p28, %r14, 3;
	@%p28 bra 	$L__BB0_26;
	setp.eq.s32 	%p29, %r14, 4;
	mov.f64 	%fd813, %fd812;
	mov.f64 	%fd814, %fd812;
	mov.f64 	%fd815, %fd812;
	@%p29 bra 	$L__BB0_33;
	bra.uni 	$L__BB0_39;
$L__BB0_7:
	add.u64 	%rd21, %SPL, 0;
	fma.rn.f64 	%fd8, %fd7, %fd4, %fd1;
	fma.rn.f64 	%fd9, %fd7, %fd5, %fd2;
	fma.rn.f64 	%fd10, %fd7, %fd6, %fd3;
	mov.f64 	%fd622, 0d4024000000000000;
	sub.f64 	%fd623, %fd622, %fd8;
	sub.f64 	%fd624, %fd622, %fd9;
	mov.f64 	%fd625, 0dC024000000000000;
	sub.f64 	%fd626, %fd625, %fd10;
	abs.f64 	%fd627, %fd623;
	abs.f64 	%fd628, %fd624;
	abs.f64 	%fd629, %fd626;
	add.f64 	%fd630, %fd627, %fd628;
	add.f64 	%fd631, %fd630, %fd629;
	min.f64 	%fd632, %fd627, %fd628;
	max.f64 	%fd633, %fd627, %fd628;
	min.f64 	%fd634, %fd633, %fd629;
	max.f64 	%fd635, %fd633, %fd629;
	{
	.reg .b32 %temp; 
	mov.b64 	{%temp, %r97}, %fd635;
	}
	and.b32  	%r98, %r97, -4194304;
	xor.b32  	%r99, %r98, 2144337920;
	mov.b32 	%r100, 0;
	mov.b64 	%fd636, {%r100, %r99};
	mul.f64 	%fd637, %fd634, %fd636;
	mul.f64 	%fd638, %fd632, %fd636;
	mul.f64 	%fd639, %fd635, %fd636;
	mul.f64 	%fd640, %fd637, %fd637;
	fma.rn.f64 	%fd641, %fd638, %fd638, %fd640;
	fma.rn.f64 	%fd642, %fd639, %fd639, %fd641;
	rsqrt.approx.ftz.f64 	%fd643, %fd642;
	mul.rn.f64 	%fd644, %fd643, %fd643;
	neg.f64 	%fd645, %fd644;
	fma.rn.f64 	%fd646, %fd642, %fd645, 0d3FF0000000000000;
	fma.rn.f64 	%fd647, %fd646, 0d3FD8000000000000, 0d3FE0000000000000;
	mul.rn.f64 	%fd648, %fd646, %fd643;
	fma.rn.f64 	%fd649, %fd647, %fd648, %fd643;
	mul.f64 	%fd650, %fd636, %fd649;
	setp.gt.f64 	%p97, %fd631, 0d0000000000000000;
	add.f64 	%fd651, %fd631, 0d7FF0000000000000;
	selp.f64 	%fd652, %fd650, %fd651, %p97;
	setp.eq.f64 	%p98, %fd635, 0d7FF0000000000000;
	selp.f64 	%fd653, 0d0000000000000000, %fd652, %p98;
	mul.f64 	%fd11, %fd623, %fd653;
	mul.f64 	%fd12, %fd624, %fd653;
	mul.f64 	%fd13, %fd626, %fd653;
	abs.f64 	%fd654, %fd4;
	abs.f64 	%fd655, %fd5;
	abs.f64 	%fd656, %fd6;
	add.f64 	%fd657, %fd654, %fd655;
	add.f64 	%fd658, %fd657, %fd656;
	min.f64 	%fd659, %fd654, %fd655;
	max.f64 	%fd660, %fd654, %fd655;
	min.f64 	%fd661, %fd660, %fd656;
	max.f64 	%fd662, %fd660, %fd656;
	{
	.reg .b32 %temp; 
	mov.b64 	{%temp, %r101}, %fd662;
	}
	and.b32  	%r102, %r101, -4194304;
	xor.b32  	%r103, %r102, 2144337920;
	mov.b64 	%fd663, {%r100, %r103};
	mul.f64 	%fd664, %fd661, %fd663;
	mul.f64 	%fd665, %fd659, %fd663;
	mul.f64 	%fd666, %fd662, %fd663;
	mul.f64 	%fd667, %fd664, %fd664;
	fma.rn.f64 	%fd668, %fd665, %fd665, %fd667;
	fma.rn.f64 	%fd669, %fd666, %fd666, %fd668;
	rsqrt.approx.ftz.f64 	%fd670, %fd669;
	mul.rn.f64 	%fd671, %fd670, %fd670;
	neg.f64 	%fd672, %fd671;
	fma.rn.f64 	%fd673, %fd669, %fd672, 0d3FF0000000000000;
	fma.rn.f64 	%fd674, %fd673, 0d3FD8000000000000, 0d3FE0000000000000;
	mul.rn.f64 	%fd675, %fd673, %fd670;
	fma.rn.f64 	%fd676, %fd674, %fd675, %fd670;
	mul.f64 	%fd677, %fd663, %fd676;
	setp.gt.f64 	%p99, %fd658, 0d0000000000000000;
	add.f64 	%fd678, %fd658, 0d7FF0000000000000;
	selp.f64 	%fd679, %fd677, %fd678, %p99;
	setp.eq.f64 	%p100, %fd662, 0d7FF0000000000000;
	selp.f64 	%fd680, 0d0000000000000000, %fd679, %p100;
	mul.f64 	%fd681, %fd4, %fd680;
	mul.f64 	%fd682, %fd5, %fd680;
	mul.f64 	%fd683, %fd6, %fd680;
	fma.rn.f64 	%fd684, %fd681, 0d0000000000000000, %fd682;
	fma.rn.f64 	%fd685, %fd683, 0d0000000000000000, %fd684;
	add.f64 	%fd686, %fd685, %fd685;
	mul.f64 	%fd687, %fd686, 0d0000000000000000;
	sub.f64 	%fd14, %fd681, %fd687;
	sub.f64 	%fd15, %fd682, %fd686;
	sub.f64 	%fd16, %fd683, %fd687;
	st.local.f64 	[%rd21], %fd14;
	st.local.f64 	[%rd21+8], %fd15;
	st.local.f64 	[%rd21+16], %fd16;
	mul.f64 	%fd17, %fd11, 0d0000000000000000;
	add.f64 	%fd688, %fd12, %fd17;
	mul.f64 	%fd18, %fd13, 0d0000000000000000;
	add.f64 	%fd19, %fd18, %fd688;
	mul.f64 	%fd689, %fd11, %fd14;
	fma.rn.f64 	%fd690, %fd12, %fd15, %fd689;
	fma.rn.f64 	%fd691, %fd13, %fd16, %fd690;
	max.f64 	%fd20, %fd691, 0d0000000000000000;
	{
	.reg .b32 %temp; 
	mov.b64 	{%temp, %r1}, %fd20;
	}
	{
	.reg .b32 %temp; 
	mov.b64 	{%temp, %r104}, %fd622;
	}
	and.b32  	%r3, %r104, 2146435072;
	setp.eq.s32 	%p101, %r3, 1074790400;
	{ // callseq 6, 0
	.param .b64 param0;
	st.param.f64 	[param0], %fd20;
	.param .b64 retval0;
	call.uni (retval0), 
	__internal_accurate_pow, 
	(
	param0
	);
	ld.param.f64 	%fd692, [retval0];
	} // callseq 6
	setp.lt.s32 	%p102, %r1, 0;
	neg.f64 	%fd694, %fd692;
	selp.f64 	%fd695, %fd694, %fd692, %p101;
	selp.f64 	%fd794, %fd695, %fd692, %p102;
	setp.neu.f64 	%p103, %fd20, 0d0000000000000000;
	@%p103 bra 	$L__BB0_9;
	selp.b32 	%r105, %r1, 0, %p101;
	setp.lt.s32 	%p105, %r104, 0;
	or.b32  	%r106, %r105, 2146435072;
	selp.b32 	%r107, %r106, %r105, %p105;
	mov.b32 	%r108, 0;
	mov.b64 	%fd794, {%r108, %r107};
$L__BB0_9:
	add.f64 	%fd696, %fd20, 0d4024000000000000;
	{
	.reg .b32 %temp; 
	mov.b64 	{%temp, %r109}, %fd696;
	}
	and.b32  	%r110, %r109, 2146435072;
	setp.ne.s32 	%p106, %r110, 2146435072;
	setp.neu.f64 	%p107, %fd20, 0d7FF0000000000000;
	or.pred  	%p108, %p107, %p106;
	@%p108 bra 	$L__BB0_11;
	setp.lt.s32 	%p109, %r1, 0;
	setp.eq.s32 	%p110, %r3, 1074790400;
	setp.lt.s32 	%p111, %r104, 0;
	selp.b32 	%r112, 0, 2146435072, %p111;
	and.b32  	%r113, %r104, 2147483647;
	setp.ne.s32 	%p112, %r113, 1071644672;
	or.b32  	%r114, %r112, -2147483648;
	selp.b32 	%r115, %r114, %r112, %p112;
	selp.b32 	%r116, %r115, %r112, %p110;
	selp.b32 	%r117, %r116, %r112, %p109;
	mov.b32 	%r118, 0;
	mov.b64 	%fd794, {%r118, %r117};
$L__BB0_11:
	setp.eq.f64 	%p114, %fd20, 0d3FF0000000000000;
	selp.f64 	%fd26, 0d3FF0000000000000, %fd794, %p114;
	add.f64 	%fd27, %fd8, 0d0000000000000000;
	add.f64 	%fd28, %fd9, 0d3F1A36E2EB1C432D;
	add.f64 	%fd29, %fd10, 0d0000000000000000;
	mul.f64 	%fd30, %fd27, 0d0000000000000000;
	add.f64 	%fd697, %fd30, %fd28;
	mul.f64 	%fd31, %fd29, 0d0000000000000000;
	add.f64 	%fd32, %fd697, %fd31;
	mov.f64 	%fd698, 0d0000000000000000;
	sub.f64 	%fd699, %fd698, %fd32;
	div.rn.f64 	%fd700, %fd699, %fd19;
	setp.ge.f64 	%p115, %fd700, 0d0000000000000000;
	setp.lt.f64 	%p116, %fd700, 0d412E848000000000;
	and.pred  	%p117, %p115, %p116;
	mov.pred 	%p144, 0;
	@%p117 bra 	$L__BB0_15;
	fma.rn.f64 	%fd701, %fd28, 0d0000000000000000, %fd27;
	add.f64 	%fd33, %fd701, %fd31;
	add.f64 	%fd702, %fd33, 0d4000000000000000;
	add.f64 	%fd703, %fd32, 0dBFF0000000000000;
	fma.rn.f64 	%fd704, %fd28, 0d0000000000000000, %fd30;
	add.f64 	%fd705, %fd29, %fd704;
	fma.rn.f64 	%fd706, %fd12, 0d0000000000000000, %fd11;
	add.f64 	%fd34, %fd18, %fd706;
	fma.rn.f64 	%fd707, %fd12, 0d0000000000000000, %fd17;
	add.f64 	%fd708, %fd13, %fd707;
	mul.f64 	%fd709, %fd19, %fd19;
	fma.rn.f64 	%fd710, %fd34, %fd34, %fd709;
	fma.rn.f64 	%fd711, %fd708, %fd708, %fd710;
	mul.f64 	%fd35, %fd703, %fd19;
	fma.rn.f64 	%fd712, %fd702, %fd34, %fd35;
	mul.f64 	%fd36, %fd705, %fd708;
	add.f64 	%fd713, %fd36, %fd712;
	add.f64 	%fd714, %fd713, %fd713;
	mul.f64 	%fd37, %fd703, %fd703;
	fma.rn.f64 	%fd715, %fd702, %fd702, %fd37;
	mul.f64 	%fd38, %fd705, %fd705;
	add.f64 	%fd716, %fd38, %fd715;
	add.f64 	%fd717, %fd716, 0dBFF0000000000000;
	mul.f64 	%fd718, %fd714, %fd714;
	mul.f64 	%fd39, %fd711, 0d4010000000000000;
	mul.f64 	%fd719, %fd717, %fd39;
	sub.f64 	%fd720, %fd718, %fd719;
	sqrt.rn.f64 	%fd721, %fd720;
	add.f64 	%fd40, %fd711, %fd711;
	neg.f64 	%fd722, %fd714;
	sub.f64 	%fd723, %fd722, %fd721;
	div.rn.f64 	%fd724, %fd723, %fd40;
	sub.f64 	%fd725, %fd721, %fd714;
	div.rn.f64 	%fd726, %fd725, %fd40;
	setp.ge.f64 	%p119, %fd724, 0d0000000000000000;
	setp.lt.f64 	%p120, %fd724, 0d412E848000000000;
	selp.f64 	%fd727, %fd724, 0d412E848000000000, %p120;
	selp.f64 	%fd728, %fd727, 0d412E848000000000, %p119;
	setp.ge.f64 	%p121, %fd726, 0d0000000000000000;
	setp.lt.f64 	%p122, %fd726, %fd728;
	selp.f64 	%fd729, %fd726, %fd728, %p122;
	selp.f64 	%fd730, %fd729, %fd728, %p121;
	setp.ge.f64 	%p123, %fd730, 0d0000000000000000;
	setp.lt.f64 	%p124, %fd730, 0d412E848000000000;
	and.pred  	%p125, %p123, %p124;
	@%p125 bra 	$L__BB0_15;
	fma.rn.f64 	%fd731, %fd33, %fd34, %fd35;
	add.f64 	%fd732, %fd36, %fd731;
	add.f64 	%fd733, %fd732, %fd732;
	fma.rn.f64 	%fd734, %fd33, %fd33, %fd37;
	add.f64 	%fd735, %fd38, %fd734;
	add.f64 	%fd736, %fd735, 0dBFF0000000000000;
	mul.f64 	%fd737, %fd733, %fd733;
	mul.f64 	%fd738, %fd736, %fd39;
	sub.f64 	%fd739, %fd737, %fd738;
	sqrt.rn.f64 	%fd740, %fd739;
	neg.f64 	%fd741, %fd733;
	sub.f64 	%fd742, %fd741, %fd740;
	div.rn.f64 	%fd743, %fd742, %fd40;
	sub.f64 	%fd744, %fd740, %fd733;
	div.rn.f64 	%fd745, %fd744, %fd40;
	setp.ge.f64 	%p127, %fd743, 0d0000000000000000;
	setp.lt.f64 	%p128, %fd743, 0d412E848000000000;
	selp.f64 	%fd746, %fd743, 0d412E848000000000, %p128;
	selp.f64 	%fd747, %fd746, 0d412E848000000000, %p127;
	setp.ge.f64 	%p129, %fd745, 0d0000000000000000;
	setp.lt.f64 	%p130, %fd745, %fd747;
	selp.f64 	%fd748, %fd745, %fd747, %p130;
	selp.f64 	%fd749, %fd748, %fd747, %p129;
	setp.ge.f64 	%p131, %fd749, 0d0000000000000000;
	setp.lt.f64 	%p132, %fd749, 0d412E848000000000;
	and.pred  	%p133, %p131, %p132;
	@%p133 bra 	$L__BB0_15;
	add.f64 	%fd750, %fd33, 0dC000000000000000;
	fma.rn.f64 	%fd751, %fd750, %fd34, %fd35;
	add.f64 	%fd752, %fd36, %fd751;
	add.f64 	%fd753, %fd752, %fd752;
	fma.rn.f64 	%fd754, %fd750, %fd750, %fd37;
	add.f64 	%fd755, %fd38, %fd754;
	add.f64 	%fd756, %fd755, 0dBFF0000000000000;
	mul.f64 	%fd757, %fd753, %fd753;
	mul.f64 	%fd758, %fd756, %fd39;
	sub.f64 	%fd759, %fd757, %fd758;
	sqrt.rn.f64 	%fd760, %fd759;
	neg.f64 	%fd761, %fd753;
	sub.f64 	%fd762, %fd761, %fd760;
	div.rn.f64 	%fd763, %fd762, %fd40;
	sub.f64 	%fd764, %fd760, %fd753;
	div.rn.f64 	%fd765, %fd764, %fd40;
	setp.ge.f64 	%p134, %fd763, 0d0000000000000000;
	setp.lt.f64 	%p135, %fd763, 0d412E848000000000;
	selp.f64 	%fd767, %fd763, 0d412E848000000000, %p135;
	selp.f64 	%fd768, %fd767, 0d412E848000000000, %p134;
	setp.ge.f64 	%p136, %fd765, 0d0000000000000000;
	setp.lt.f64 	%p137, %fd765, %fd768;
	selp.f64 	%fd770, %fd765, %fd768, %p137;
	selp.f64 	%fd771, %fd770, %fd768, %p136;
	setp.ltu.f64 	%p138, %fd771, 0d0000000000000000;
	setp.geu.f64 	%p139, %fd771, 0d412E848000000000;
	or.pred  	%p144, %p138, %p139;
$L__BB0_15:
	ld.param.u32 	%r127, [_Z8RayColorRK7double3S1_i_param_2];
	max.f64 	%fd773, %fd19, 0d0000000000000000;
	mul.f64 	%fd774, %fd773, 0d3FE0000000000000;
	selp.f64 	%fd775, %fd773, %fd774, %p144;
	cvt.rmi.f64.f64 	%fd776, %fd8;
	sub.f64 	%fd777, %fd8, %fd776;
	setp.geu.f64 	%p140, %fd777, 0d3FE0000000000000;
	cvt.rmi.f64.f64 	%fd778, %fd10;
	sub.f64 	%fd779, %fd10, %fd778;
	setp.geu.f64 	%p141, %fd779, 0d3FE0000000000000;
	xor.pred  	%p142, %p140, %p141;
	selp.u32 	%r119, 1, 0, %p142;
	cvt.rn.f64.u32 	%fd780, %r119;
	fma.rn.f64 	%fd812, %fd775, %fd780, %fd26;
	setp.eq.s32 	%p143, %r127, 0;
	mov.f64 	%fd815, 0d3FF0000000000000;
	mov.f64 	%fd813, %fd812;
	mov.f64 	%fd814, %fd812;
	@%p143 bra 	$L__BB0_39;
	ld.param.u32 	%r128, [_Z8RayColorRK7double3S1_i_param_2];
	add.u64 	%rd22, %SP, 24;
	add.u64 	%rd23, %SPL, 24;
	fma.rn.f64 	%fd782, %fd14, 0d3F1A36E2EB1C432D, %fd8;
	fma.rn.f64 	%fd783, %fd15, 0d3F1A36E2EB1C432D, %fd9;
	fma.rn.f64 	%fd784, %fd16, 0d3F1A36E2EB1C432D, %fd10;
	st.local.f64 	[%rd23], %fd782;
	st.local.f64 	[%rd23+8], %fd783;
	st.local.f64 	[%rd23+16], %fd784;
	add.s32 	%r120, %r128, -1;
	add.u64 	%rd24, %SP, 0;
	{ // callseq 7, 0
	.param .b64 param0;
	st.param.b64 	[param0], %rd22;
	.param .b64 param1;
	st.param.b64 	[param1], %rd24;
	.param .b32 param2;
	st.param.b32 	[param2], %r120;
	.param .align 16 .b8 retval0[32];
	call.uni (retval0), 
	_Z8RayColorRK7double3S1_i, 
	(
	param0, 
	param1, 
	param2
	);
	ld.param.v2.f64 	{%fd785, %fd786}, [retval0];
	ld.param.v2.f64 	{%fd787, %fd788}, [retval0+16];
	} // callseq 7
	fma.rn.f64 	%fd42, %fd785, 0d3FE0000000000000, %fd812;
	fma.rn.f64 	%fd813, %fd786, 0d3FE0000000000000, %fd812;
	fma.rn.f64 	%fd814, %fd787, 0d3FE0000000000000, %fd812;
	mov.f64 	%fd812, %fd42;
	bra.uni 	$L__BB0_39;
$L__BB0_17:
	neg.f64 	%fd795, %fd795;
	neg.f64 	%fd796, %fd796;
	neg.f64 	%fd797, %fd797;
	mov.f64 	%fd799, 0d3FF8000000000000;
$L__BB0_18:
	mul.f64 	%fd551, %fd799, %fd799;
	mul.f64 	%fd552, %fd798, %fd798;
	mov.f64 	%fd553, 0d3FF0000000000000;
	sub.f64 	%fd554, %fd553, %fd552;
	mul.f64 	%fd555, %fd551, %fd554;
	sub.f64 	%fd67, %fd553, %fd555;
	setp.lt.f64 	%p80, %fd67, 0d0000000000000000;
	mov.f64 	%fd800, 0d0000000000000000;
	mov.f64 	%fd801, %fd800;
	mov.f64 	%fd802, %fd800;
	@%p80 bra 	$L__BB0_20;
	mul.f64 	%fd556, %fd798, %fd799;
	sqrt.rn.f64 	%fd557, %fd67;
	sub.f64 	%fd558, %fd556, %fd557;
	mul.f64 	%fd559, %fd795, %fd558;
	mul.f64 	%fd560, %fd796, %fd558;
	mul.f64 	%fd561, %fd797, %fd558;
	fma.rn.f64 	%fd800, %fd51, %fd799, %fd559;
	fma.rn.f64 	%fd801, %fd52, %fd799, %fd560;
	fma.rn.f64 	%fd802, %fd53, %fd799, %fd561;
$L__BB0_20:
	mov.f64 	%fd562, 0d4024000000000000;
	sub.f64 	%fd563, %fd562, %fd45;
	sub.f64 	%fd564, %fd562, %fd46;
	mov.f64 	%fd565, 0dC024000000000000;
	sub.f64 	%fd566, %fd565, %fd47;
	abs.f64 	%fd567, %fd563;
	abs.f64 	%fd568, %fd564;
	abs.f64 	%fd569, %fd566;
	add.f64 	%fd570, %fd567, %fd568;
	add.f64 	%fd571, %fd570, %fd569;
	max.f64 	%fd572, %fd567, %fd568;
	max.f64 	%fd573, %fd572, %fd569;
	{
	.reg .b32 %temp; 
	mov.b64 	{%temp, %r77}, %fd573;
	}
	and.b32  	%r78, %r77, -4194304;
	xor.b32  	%r79, %r78, 2144337920;
	mov.b32 	%r80, 0;
	mov.b64 	%fd574, {%r80, %r79};
	min.f64 	%fd575, %fd572, %fd569;
	mul.f64 	%fd576, %fd575, %fd574;
	min.f64 	%fd577, %fd567, %fd568;
	mul.f64 	%fd578, %fd577, %fd574;
	mul.f64 	%fd579, %fd573, %fd574;
	mul.f64 	%fd580, %fd576, %fd576;
	fma.rn.f64 	%fd581, %fd578, %fd578, %fd580;
	fma.rn.f64 	%fd582, %fd579, %fd579, %fd581;
	rsqrt.approx.ftz.f64 	%fd583, %fd582;
	mul.rn.f64 	%fd584, %fd583, %fd583;
	neg.f64 	%fd585, %fd584;
	fma.rn.f64 	%fd586, %fd582, %fd585, 0d3FF0000000000000;
	setp.eq.f64 	%p81, %fd573, 0d7FF0000000000000;
	add.f64 	%fd587, %fd571, 0d7FF0000000000000;
	setp.gt.f64 	%p82, %fd571, 0d0000000000000000;
	mul.rn.f64 	%fd588, %fd586, %fd583;
	fma.rn.f64 	%fd589, %fd586, 0d3FD8000000000000, 0d3FE0000000000000;
	fma.rn.f64 	%fd590, %fd589, %fd588, %fd583;
	mul.f64 	%fd591, %fd574, %fd590;
	selp.f64 	%fd592, %fd591, %fd587, %p82;
	selp.f64 	%fd593, 0d0000000000000000, %fd592, %p81;
	add.u64 	%rd15, %SP, 48;
	add.u64 	%rd16, %SPL, 48;
	st.local.f64 	[%rd16], %fd800;
	st.local.f64 	[%rd16+8], %fd801;
	st.local.f64 	[%rd16+16], %fd802;
	sub.f64 	%fd594, %fd51, %fd54;
	mul.f64 	%fd595, %fd563, %fd593;
	sub.f64 	%fd596, %fd52, %fd55;
	mul.f64 	%fd597, %fd564, %fd593;
	mul.f64 	%fd598, %fd597, %fd596;
	fma.rn.f64 	%fd599, %fd595, %fd594, %fd598;
	sub.f64 	%fd600, %fd53, %fd56;
	mul.f64 	%fd601, %fd566, %fd593;
	fma.rn.f64 	%fd602, %fd601, %fd600, %fd599;
	max.f64 	%fd77, %fd602, 0d0000000000000000;
	{
	.reg .b32 %temp; 
	mov.b64 	{%temp, %r4}, %fd77;
	}
	{
	.reg .b32 %temp; 
	mov.b64 	{%temp, %r81}, %fd562;
	}
	and.b32  	%r6, %r81, 2146435072;
	setp.eq.s32 	%p83, %r6, 1074790400;
	{ // callseq 4, 0
	.param .b64 param0;
	st.param.f64 	[param0], %fd77;
	.param .b64 retval0;
	call.uni (retval0), 
	__internal_accurate_pow, 
	(
	param0
	);
	ld.param.f64 	%fd603, [retval0];
	} // callseq 4
	setp.lt.s32 	%p84, %r4, 0;
	neg.f64 	%fd605, %fd603;
	selp.f64 	%fd606, %fd605, %fd603, %p83;
	selp.f64 	%fd804, %fd606, %fd603, %p84;
	setp.neu.f64 	%p85, %fd77, 0d0000000000000000;
	@%p85 bra 	$L__BB0_22;
	setp.eq.s32 	%p86, %r6, 1074790400;
	selp.b32 	%r82, %r4, 0, %p86;
	setp.lt.s32 	%p87, %r81, 0;
	or.b32  	%r83, %r82, 2146435072;
	selp.b32 	%r84, %r83, %r82, %p87;
	mov.b32 	%r85, 0;
	mov.b64 	%fd804, {%r85, %r84};
$L__BB0_22:
	add.f64 	%fd607, %fd77, 0d4024000000000000;
	{
	.reg .b32 %temp; 
	mov.b64 	{%temp, %r86}, %fd607;
	}
	and.b32  	%r87, %r86, 2146435072;
	setp.ne.s32 	%p88, %r87, 2146435072;
	setp.neu.f64 	%p89, %fd77, 0d7FF0000000000000;
	or.pred  	%p90, %p89, %p88;
	@%p90 bra 	$L__BB0_24;
	setp.lt.s32 	%p91, %r4, 0;
	setp.eq.s32 	%p92, %r6, 1074790400;
	setp.lt.s32 	%p93, %r81, 0;
	selp.b32 	%r89, 0, 2146435072, %p93;
	and.b32  	%r90, %r81, 2147483647;
	setp.ne.s32 	%p94, %r90, 1071644672;
	or.b32  	%r91, %r89, -2147483648;
	selp.b32 	%r92, %r91, %r89, %p94;
	selp.b32 	%r93, %r92, %r89, %p92;
	selp.b32 	%r94, %r93, %r89, %p91;
	mov.b32 	%r95, 0;
	mov.b64 	%fd804, {%r95, %r94};
$L__BB0_24:
	ld.param.u32 	%r125, [_Z8RayColorRK7double3S1_i_param_2];
	setp.eq.f64 	%p95, %fd77, 0d3FF0000000000000;
	add.f64 	%fd609, %fd804, 0d0000000000000000;
	selp.f64 	%fd812, 0d3FF0000000000000, %fd609, %p95;
	setp.eq.s32 	%p96, %r125, 0;
	mov.f64 	%fd815, 0d3FF0000000000000;
	mov.f64 	%fd813, %fd812;
	mov.f64 	%fd814, %fd812;
	@%p96 bra 	$L__BB0_39;
	ld.param.u32 	%r126, [_Z8RayColorRK7double3S1_i_param_2];
	add.u64 	%rd17, %SP, 72;
	add.u64 	%rd18, %SPL, 72;
	fma.rn.f64 	%fd611, %fd800, 0d3F1A36E2EB1C432D, %fd45;
	fma.rn.f64 	%fd612, %fd801, 0d3F1A36E2EB1C432D, %fd46;
	fma.rn.f64 	%fd613, %fd802, 0d3F1A36E2EB1C432D, %fd47;
	st.local.f64 	[%rd18], %fd611;
	st.local.f64 	[%rd18+8], %fd612;
	st.local.f64 	[%rd18+16], %fd613;
	add.s32 	%r96, %r126, -1;
	{ // callseq 5, 0
	.param .b64 param0;
	st.param.b64 	[param0], %rd17;
	.param .b64 param1;
	st.param.b64 	[param1], %rd15;
	.param .b32 param2;
	st.param.b32 	[param2], %r96;
	.param .align 16 .b8 retval0[32];
	call.uni (retval0), 
	_Z8RayColorRK7double3S1_i, 
	(
	param0, 
	param1, 
	param2
	);
	ld.param.v2.f64 	{%fd614, %fd615}, [retval0];
	ld.param.v2.f64 	{%fd616, %fd617}, [retval0+16];
	} // callseq 5
	add.f64 	%fd84, %fd812, %fd614;
	add.f64 	%fd813, %fd812, %fd615;
	add.f64 	%fd814, %fd812, %fd616;
	mov.f64 	%fd812, %fd84;
	bra.uni 	$L__BB0_39;
$L__BB0_26:
	add.u64 	%rd5, %SP, 96;
	add.u64 	%rd6, %SPL, 96;
	fma.rn.f64 	%fd87, %fd7, %fd4, %fd1;
	fma.rn.f64 	%fd88, %fd7, %fd5, %fd2;
	fma.rn.f64 	%fd89, %fd7, %fd6, %fd3;
	mov.f64 	%fd229, 0d4024000000000000;
	sub.f64 	%fd230, %fd229, %fd87;
	sub.f64 	%fd231, %fd229, %fd88;
	mov.f64 	%fd232, 0dC024000000000000;
	sub.f64 	%fd233, %fd232, %fd89;
	abs.f64 	%fd234, %fd230;
	abs.f64 	%fd235, %fd231;
	abs.f64 	%fd236, %fd233;
	add.f64 	%fd237, %fd234, %fd235;
	add.f64 	%fd238, %fd237, %fd236;
	min.f64 	%fd239, %fd234, %fd235;
	max.f64 	%fd240, %fd234, %fd235;
	min.f64 	%fd241, %fd240, %fd236;
	max.f64 	%fd242, %fd240, %fd236;
	{
	.reg .b32 %temp; 
	mov.b64 	{%temp, %r18}, %fd242;
	}
	and.b32  	%r19, %r18, -4194304;
	xor.b32  	%r20, %r19, 2144337920;
	mov.b32 	%r21, 0;
	mov.b64 	%fd243, {%r21, %r20};
	mul.f64 	%fd244, %fd241, %fd243;
	mul.f64 	%fd245, %fd239, %fd243;
	mul.f64 	%fd246, %fd242, %fd243;
	mul.f64 	%fd247, %fd244, %fd244;
	fma.rn.f64 	%fd248, %fd245, %fd245, %fd247;
	fma.rn.f64 	%fd249, %fd246, %fd246, %fd248;
	rsqrt.approx.ftz.f64 	%fd250, %fd249;
	mul.rn.f64 	%fd251, %fd250, %fd250;
	neg.f64 	%fd252, %fd251;
	fma.rn.f64 	%fd253, %fd249, %fd252, 0d3FF0000000000000;
	fma.rn.f64 	%fd254, %fd253, 0d3FD8000000000000, 0d3FE0000000000000;
	mul.rn.f64 	%fd255, %fd253, %fd250;
	fma.rn.f64 	%fd256, %fd254, %fd255, %fd250;
	mul.f64 	%fd257, %fd243, %fd256;
	setp.gt.f64 	%p32, %fd238, 0d0000000000000000;
	add.f64 	%fd258, %fd238, 0d7FF0000000000000;
	selp.f64 	%fd259, %fd257, %fd258, %p32;
	setp.eq.f64 	%p33, %fd242, 0d7FF0000000000000;
	selp.f64 	%fd260, 0d0000000000000000, %fd259, %p33;
	mul.f64 	%fd261, %fd230, %fd260;
	mul.f64 	%fd262, %fd231, %fd260;
	mul.f64 	%fd263, %fd233, %fd260;
	add.f64 	%fd264, %fd88, 0dBFF0000000000000;
	abs.f64 	%fd265, %fd87;
	abs.f64 	%fd266, %fd264;
	abs.f64 	%fd267, %fd89;
	add.f64 	%fd268, %fd265, %fd266;
	add.f64 	%fd269, %fd267, %fd268;
	min.f64 	%fd270, %fd265, %fd266;
	max.f64 	%fd271, %fd265, %fd266;
	min.f64 	%fd272, %fd271, %fd267;
	max.f64 	%fd273, %fd271, %fd267;
	{
	.reg .b32 %temp; 
	mov.b64 	{%temp, %r22}, %fd273;
	}
	and.b32  	%r23, %r22, -4194304;
	xor.b32  	%r24, %r23, 2144337920;
	mov.b64 	%fd274, {%r21, %r24};
	mul.f64 	%fd275, %fd272, %fd274;
	mul.f64 	%fd276, %fd270, %fd274;
	mul.f64 	%fd277, %fd273, %fd274;
	mul.f64 	%fd278, %fd275, %fd275;
	fma.rn.f64 	%fd279, %fd276, %fd276, %fd278;
	fma.rn.f64 	%fd280, %fd277, %fd277, %fd279;
	rsqrt.approx.ftz.f64 	%fd281, %fd280;
	mul.rn.f64 	%fd282, %fd281, %fd281;
	neg.f64 	%fd283, %fd282;
	fma.rn.f64 	%fd284, %fd280, %fd283, 0d3FF0000000000000;
	fma.rn.f64 	%fd285, %fd284, 0d3FD8000000000000, 0d3FE0000000000000;
	mul.rn.f64 	%fd286, %fd284, %fd281;
	fma.rn.f64 	%fd287, %fd285, %fd286, %fd281;
	mul.f64 	%fd288, %fd274, %fd287;
	setp.gt.f64 	%p34, %fd269, 0d0000000000000000;
	add.f64 	%fd289, %fd269, 0d7FF0000000000000;
	selp.f64 	%fd290, %fd288, %fd289, %p34;
	setp.eq.f64 	%p35, %fd273, 0d7FF0000000000000;
	selp.f64 	%fd291, 0d0000000000000000, %fd290, %p35;
	mul.f64 	%fd292, %fd87, %fd291;
	mul.f64 	%fd293, %fd264, %fd291;
	mul.f64 	%fd294, %fd89, %fd291;
	abs.f64 	%fd295, %fd4;
	abs.f64 	%fd296, %fd5;
	abs.f64 	%fd297, %fd6;
	add.f64 	%fd298, %fd295, %fd296;
	add.f64 	%fd299, %fd298, %fd297;
	min.f64 	%fd300, %fd295, %fd296;
	max.f64 	%fd301, %fd295, %fd296;
	min.f64 	%fd302, %fd301, %fd297;
	max.f64 	%fd303, %fd301, %fd297;
	{
	.reg .b32 %temp; 
	mov.b64 	{%temp, %r25}, %fd303;
	}
	and.b32  	%r26, %r25, -4194304;
	xor.b32  	%r27, %r26, 2144337920;
	mov.b64 	%fd304, {%r21, %r27};
	mul.f64 	%fd305, %fd302, %fd304;
	mul.f64 	%fd306, %fd300, %fd304;
	mul.f64 	%fd307, %fd303, %fd304;
	mul.f64 	%fd308, %fd305, %fd305;
	fma.rn.f64 	%fd309, %fd306, %fd306, %fd308;
	fma.rn.f64 	%fd310, %fd307, %fd307, %fd309;
	rsqrt.approx.ftz.f64 	%fd311, %fd310;
	mul.rn.f64 	%fd312, %fd311, %fd311;
	neg.f64 	%fd313, %fd312;
	fma.rn.f64 	%fd314, %fd310, %fd313, 0d3FF0000000000000;
	fma.rn.f64 	%fd315, %fd314, 0d3FD8000000000000, 0d3FE0000000000000;
	mul.rn.f64 	%fd316, %fd314, %fd311;
	fma.rn.f64 	%fd317, %fd315, %fd316, %fd311;
	mul.f64 	%fd318, %fd304, %fd317;
	setp.gt.f64 	%p36, %fd299, 0d0000000000000000;
	add.f64 	%fd319, %fd299, 0d7FF0000000000000;
	selp.f64 	%fd320, %fd318, %fd319, %p36;
	setp.eq.f64 	%p37, %fd303, 0d7FF0000000000000;
	selp.f64 	%fd321, 0d0000000000000000, %fd320, %p37;
	mul.f64 	%fd322, %fd4, %fd321;
	mul.f64 	%fd323, %fd5, %fd321;
	mul.f64 	%fd324, %fd6, %fd321;
	mul.f64 	%fd325, %fd293, %fd323;
	fma.rn.f64 	%fd326, %fd292, %fd322, %fd325;
	fma.rn.f64 	%fd327, %fd294, %fd324, %fd326;
	add.f64 	%fd328, %fd327, %fd327;
	mul.f64 	%fd329, %fd292, %fd328;
	mul.f64 	%fd330, %fd293, %fd328;
	mul.f64 	%fd331, %fd294, %fd328;
	sub.f64 	%fd90, %fd322, %fd329;
	sub.f64 	%fd91, %fd323, %fd330;
	sub.f64 	%fd92, %fd324, %fd331;
	st.local.f64 	[%rd6], %fd90;
	st.local.f64 	[%rd6+8], %fd91;
	st.local.f64 	[%rd6+16], %fd92;
	mul.f64 	%fd332, %fd262, %fd293;
	fma.rn.f64 	%fd333, %fd261, %fd292, %fd332;
	fma.rn.f64 	%fd93, %fd263, %fd294, %fd333;
	mul.f64 	%fd334, %fd262, %fd91;
	fma.rn.f64 	%fd335, %fd261, %fd90, %fd334;
	fma.rn.f64 	%fd336, %fd263, %fd92, %fd335;
	max.f64 	%fd94, %fd336, 0d0000000000000000;
	{
	.reg .b32 %temp; 
	mov.b64 	{%temp, %r7}, %fd94;
	}
	{
	.reg .b32 %temp; 
	mov.b64 	{%temp, %r28}, %fd229;
	}
	and.b32  	%r9, %r28, 2146435072;
	setp.eq.s32 	%p38, %r9, 1074790400;
	{ // callseq 0, 0
	.param .b64 param0;
	st.param.f64 	[param0], %fd94;
	.param .b64 retval0;
	call.uni (retval0), 
	__internal_accurate_pow, 
	(
	param0
	);
	ld.param.f64 	%fd337, [retval0];
	} // callseq 0
	setp.lt.s32 	%p39, %r7, 0;
	neg.f64 	%fd339, %fd337;
	selp.f64 	%fd340, %fd339, %fd337, %p38;
	selp.f64 	%fd806, %fd340, %fd337, %p39;
	setp.neu.f64 	%p40, %fd94, 0d0000000000000000;
	@%p40 bra 	$L__BB0_28;
	selp.b32 	%r29, %r7, 0, %p38;
	setp.lt.s32 	%p42, %r28, 0;
	or.b32  	%r30, %r29, 2146435072;
	selp.b32 	%r31, %r30, %r29, %p42;
	mov.b32 	%r32, 0;
	mov.b64 	%fd806, {%r32, %r31};
$L__BB0_28:
	add.f64 	%fd341, %fd94, 0d4024000000000000;
	{
	.reg .b32 %temp; 
	mov.b64 	{%temp, %r33}, %fd341;
	}
	and.b32  	%r34, %r33, 2146435072;
	setp.ne.s32 	%p43, %r34, 2146435072;
	setp.neu.f64 	%p44, %fd94, 0d7FF0000000000000;
	or.pred  	%p45, %p44, %p43;
	@%p45 bra 	$L__BB0_30;
	setp.lt.s32 	%p48, %r28, 0;
	selp.b32 	%r36, 0, 2146435072, %p48;
	and.b32  	%r37, %r28, 2147483647;
	setp.ne.s32 	%p49, %r37, 1071644672;
	or.b32  	%r38, %r36, -2147483648;
	selp.b32 	%r39, %r38, %r36, %p49;
	selp.b32 	%r40, %r39, %r36, %p38;
	selp.b32 	%r41, %r40, %r36, %p39;
	mov.b32 	%r42, 0;
	mov.b64 	%fd806, {%r42, %r41};
$L__BB0_30:
	ld.param.u32 	%r121, [_Z8RayColorRK7double3S1_i_param_2];
	max.f64 	%fd342, %fd93, 0d0000000000000000;
	setp.eq.f64 	%p50, %fd94, 0d3FF0000000000000;
	selp.f64 	%fd343, 0d3FF0000000000000, %fd806, %p50;
	fma.rn.f64 	%fd812, %fd342, 0d0000000000000000, %fd343;
	fma.rn.f64 	%fd813, %fd342, 0d3FE0000000000000, %fd343;
	setp.eq.s32 	%p51, %r121, 0;
	mov.f64 	%fd814, %fd812;
	@%p51 bra 	$L__BB0_32;
	ld.param.u32 	%r122, [_Z8RayColorRK7double3S1_i_param_2];
	add.u64 	%rd7, %SP, 120;
	add.u64 	%rd8, %SPL, 120;
	fma.rn.f64 	%fd344, %fd90, 0d3F1A36E2EB1C432D, %fd87;
	fma.rn.f64 	%fd345, %fd91, 0d3F1A36E2EB1C432D, %fd88;
	fma.rn.f64 	%fd346, %fd92, 0d3F1A36E2EB1C432D, %fd89;
	st.local.f64 	[%rd8], %fd344;
	st.local.f64 	[%rd8+8], %fd345;
	st.local.f64 	[%rd8+16], %fd346;
	add.s32 	%r43, %r122, -1;
	{ // callseq 1, 0
	.param .b64 param0;
	st.param.b64 	[param0], %rd7;
	.param .b64 param1;
	st.param.b64 	[param1], %rd5;
	.param .b32 param2;
	st.param.b32 	[param2], %r43;
	.param .align 16 .b8 retval0[32];
	call.uni (retval0), 
	_Z8RayColorRK7double3S1_i, 
	(
	param0, 
	param1, 
	param2
	);
	ld.param.v2.f64 	{%fd347, %fd348}, [retval0];
	ld.param.v2.f64 	{%fd349, %fd350}, [retval0+16];
	} // callseq 1
	fma.rn.f64 	%fd102, %fd347, 0d3FE0000000000000, %fd812;
	fma.rn.f64 	%fd813, %fd348, 0d3FE0000000000000, %fd813;
	fma.rn.f64 	%fd814, %fd349, 0d3FE0000000000000, %fd812;
	mov.f64 	%fd812, %fd102;
$L__BB0_32:
	mov.f64 	%fd815, 0d3FF0000000000000;
	not.pred 	%p52, %p1;
	@%p52 bra 	$L__BB0_39;
$L__BB0_33:
	add.u64 	%rd10, %SP, 144;
	add.u64 	%rd11, %SPL, 144;
	fma.rn.f64 	%fd108, %fd7, %fd4, %fd1;
	fma.rn.f64 	%fd109, %fd7, %fd5, %fd2;
	fma.rn.f64 	%fd110, %fd7, %fd6, %fd3;
	mov.f64 	%fd356, 0d4024000000000000;
	sub.f64 	%fd357, %fd356, %fd108;
	sub.f64 	%fd358, %fd356, %fd109;
	mov.f64 	%fd359, 0dC024000000000000;
	sub.f64 	%fd360, %fd359, %fd110;
	abs.f64 	%fd361, %fd357;
	abs.f64 	%fd362, %fd358;
	abs.f64 	%fd363, %fd360;
	add.f64 	%fd364, %fd361, %fd362;
	add.f64 	%fd365, %fd364, %fd363;
	min.f64 	%fd366, %fd361, %fd362;
	max.f64 	%fd367, %fd361, %fd362;
	min.f64 	%fd368, %fd367, %fd363;
	max.f64 	%fd369, %fd367, %fd363;
	{
	.reg .b32 %temp; 
	mov.b64 	{%temp, %r44}, %fd369;
	}
	and.b32  	%r45, %r44, -4194304;
	xor.b32  	%r46, %r45, 2144337920;
	mov.b32 	%r47, 0;
	mov.b64 	%fd370, {%r47, %r46};
	mul.f64 	%fd371, %fd368, %fd370;
	mul.f64 	%fd372, %fd366, %fd370;
	mul.f64 	%fd373, %fd369, %fd370;
	mul.f64 	%fd374, %fd371, %fd371;
	fma.rn.f64 	%fd375, %fd372, %fd372, %fd374;
	fma.rn.f64 	%fd376, %fd373, %fd373, %fd375;
	rsqrt.approx.ftz.f64 	%fd377, %fd376;
	mul.rn.f64 	%fd378, %fd377, %fd377;
	neg.f64 	%fd379, %fd378;
	fma.rn.f64 	%fd380, %fd376, %fd379, 0d3FF0000000000000;
	fma.rn.f64 	%fd381, %fd380, 0d3FD8000000000000, 0d3FE0000000000000;
	mul.rn.f64 	%fd382, %fd380, %fd377;
	fma.rn.f64 	%fd383, %fd381, %fd382, %fd377;
	mul.f64 	%fd384, %fd370, %fd383;
	setp.gt.f64 	%p53, %fd365, 0d0000000000000000;
	add.f64 	%fd385, %fd365, 0d7FF0000000000000;
	selp.f64 	%fd386, %fd384, %fd385, %p53;
	setp.eq.f64 	%p54, %fd369, 0d7FF0000000000000;
	selp.f64 	%fd387, 0d0000000000000000, %fd386, %p54;
	mul.f64 	%fd388, %fd357, %fd387;
	mul.f64 	%fd389, %fd358, %fd387;
	mul.f64 	%fd390, %fd360, %fd387;
	add.f64 	%fd391, %fd108, 0dC000000000000000;
	add.f64 	%fd392, %fd109, 0dBFF0000000000000;
	abs.f64 	%fd393, %fd391;
	abs.f64 	%fd394, %fd392;
	abs.f64 	%fd395, %fd110;
	add.f64 	%fd396, %fd393, %fd394;
	add.f64 	%fd397, %fd395, %fd396;
	min.f64 	%fd398, %fd393, %fd394;
	max.f64 	%fd399, %fd393, %fd394;
	min.f64 	%fd400, %fd399, %fd395;
	max.f64 	%fd401, %fd399, %fd395;
	{
	.reg .b32 %temp; 
	mov.b64 	{%temp, %r48}, %fd401;
	}
	and.b32  	%r49, %r48, -4194304;
	xor.b32  	%r50, %r49, 2144337920;
	mov.b64 	%fd402, {%r47, %r50};
	mul.f64 	%fd403, %fd400, %fd402;
	mul.f64 	%fd404, %fd398, %fd402;
	mul.f64 	%fd405, %fd401, %fd402;
	mul.f64 	%fd406, %fd403, %fd403;
	fma.rn.f64 	%fd407, %fd404, %fd404, %fd406;
	fma.rn.f64 	%fd408, %fd405, %fd405, %fd407;
	rsqrt.approx.ftz.f64 	%fd409, %fd408;
	mul.rn.f64 	%fd410, %fd409, %fd409;
	neg.f64 	%fd411, %fd410;
	fma.rn.f64 	%fd412, %fd408, %fd411, 0d3FF0000000000000;
	fma.rn.f64 	%fd413, %fd412, 0d3FD8000000000000, 0d3FE0000000000000;
	mul.rn.f64 	%fd414, %fd412, %fd409;
	fma.rn.f64 	%fd415, %fd413, %fd414, %fd409;
	mul.f64 	%fd416, %fd402, %fd415;
	setp.gt.f64 	%p55, %fd397, 0d0000000000000000;
	add.f64 	%fd417, %fd397, 0d7FF0000000000000;
	selp.f64 	%fd418, %fd416, %fd417, %p55;
	setp.eq.f64 	%p56, %fd401, 0d7FF0000000000000;
	selp.f64 	%fd419, 0d0000000000000000, %fd418, %p56;
	mul.f64 	%fd420, %fd391, %fd419;
	mul.f64 	%fd421, %fd392, %fd419;
	mul.f64 	%fd422, %fd110, %fd419;
	abs.f64 	%fd423, %fd4;
	abs.f64 	%fd424, %fd5;
	abs.f64 	%fd425, %fd6;
	add.f64 	%fd426, %fd423, %fd424;
	add.f64 	%fd427, %fd426, %fd425;
	min.f64 	%fd428, %fd423, %fd424;
	max.f64 	%fd429, %fd423, %fd424;
	min.f64 	%fd430, %fd429, %fd425;
	max.f64 	%fd431, %fd429, %fd425;
	{
	.reg .b32 %temp; 
	mov.b64 	{%temp, %r51}, %fd431;
	}
	and.b32  	%r52, %r51, -4194304;
	xor.b32  	%r53, %r52, 2144337920;
	mov.b64 	%fd432, {%r47, %r53};
	mul.f64 	%fd433, %fd430, %fd432;
	mul.f64 	%fd434, %fd428, %fd432;
	mul.f64 	%fd435, %fd431, %fd432;
	mul.f64 	%fd436, %fd433, %fd433;
	fma.rn.f64 	%fd437, %fd434, %fd434, %fd436;
	fma.rn.f64 	%fd438, %fd435, %fd435, %fd437;
	rsqrt.approx.ftz.f64 	%fd439, %fd438;
	mul.rn.f64 	%fd440, %fd439, %fd439;
	neg.f64 	%fd441, %fd440;
	fma.rn.f64 	%fd442, %fd438, %fd441, 0d3FF0000000000000;
	fma.rn.f64 	%fd443, %fd442, 0d3FD8000000000000, 0d3FE0000000000000;
	mul.rn.f64 	%fd444, %fd442, %fd439;
	fma.rn.f64 	%fd445, %fd443, %fd444, %fd439;
	mul.f64 	%fd446, %fd432, %fd445;
	setp.gt.f64 	%p57, %fd427, 0d0000000000000000;
	add.f64 	%fd447, %fd427, 0d7FF0000000000000;
	selp.f64 	%fd448, %fd446, %fd447, %p57;
	setp.eq.f64 	%p58, %fd431, 0d7FF0000000000000;
	selp.f64 	%fd449, 0d0000000000000000, %fd448, %p58;
	mul.f64 	%fd450, %fd4, %fd449;
	mul.f64 	%fd451, %fd5, %fd449;
	mul.f64 	%fd452, %fd6, %fd449;
	mul.f64 	%fd453, %fd421, %fd451;
	fma.rn.f64 	%fd454, %fd420, %fd450, %fd453;
	fma.rn.f64 	%fd455, %fd422, %fd452, %fd454;
	add.f64 	%fd456, %fd455, %fd455;
	mul.f64 	%fd457, %fd420, %fd456;
	mul.f64 	%fd458, %fd421, %fd456;
	mul.f64 	%fd459, %fd422, %fd456;
	sub.f64 	%fd111, %fd450, %fd457;
	sub.f64 	%fd112, %fd451, %fd458;
	sub.f64 	%fd113, %fd452, %fd459;
	st.local.f64 	[%rd11], %fd111;
	st.local.f64 	[%rd11+8], %fd112;
	st.local.f64 	[%rd11+16], %fd113;
	mul.f64 	%fd460, %fd389, %fd421;
	fma.rn.f64 	%fd461, %fd388, %fd420, %fd460;
	fma.rn.f64 	%fd114, %fd390, %fd422, %fd461;
	mul.f64 	%fd462, %fd389, %fd112;
	fma.rn.f64 	%fd463, %fd388, %fd111, %fd462;
	fma.rn.f64 	%fd464, %fd390, %fd113, %fd463;
	max.f64 	%fd115, %fd464, 0d0000000000000000;
	{
	.reg .b32 %temp; 
	mov.b64 	{%temp, %r10}, %fd115;
	}
	{
	.reg .b32 %temp; 
	mov.b64 	{%temp, %r54}, %fd356;
	}
	and.b32  	%r12, %r54, 2146435072;
	setp.eq.s32 	%p59, %r12, 1074790400;
	{ // callseq 2, 0
	.param .b64 param0;
	st.param.f64 	[param0], %fd115;
	.param .b64 retval0;
	call.uni (retval0), 
	__internal_accurate_pow, 
	(
	param0
	);
	ld.param.f64 	%fd465, [retval0];
	} // callseq 2
	setp.lt.s32 	%p60, %r10, 0;
	neg.f64 	%fd467, %fd465;
	selp.f64 	%fd468, %fd467, %fd465, %p59;
	selp.f64 	%fd811, %fd468, %fd465, %p60;
	setp.neu.f64 	%p61, %fd115, 0d0000000000000000;
	@%p61 bra 	$L__BB0_35;
	setp.eq.s32 	%p62, %r12, 1074790400;
	selp.b32 	%r55, %r10, 0, %p62;
	setp.lt.s32 	%p63, %r54, 0;
	or.b32  	%r56, %r55, 2146435072;
	selp.b32 	%r57, %r56, %r55, %p63;
	mov.b32 	%r58, 0;
	mov.b64 	%fd811, {%r58, %r57};
$L__BB0_35:
	add.f64 	%fd469, %fd115, 0d4024000000000000;
	{
	.reg .b32 %temp; 
	mov.b64 	{%temp, %r59}, %fd469;
	}
	and.b32  	%r60, %r59, 2146435072;
	setp.ne.s32 	%p64, %r60, 2146435072;
	setp.neu.f64 	%p65, %fd115, 0d7FF0000000000000;
	or.pred  	%p66, %p65, %p64;
	@%p66 bra 	$L__BB0_37;
	setp.lt.s32 	%p67, %r10, 0;
	setp.eq.s32 	%p68, %r12, 1074790400;
	setp.lt.s32 	%p69, %r54, 0;
	selp.b32 	%r62, 0, 2146435072, %p69;
	and.b32  	%r63, %r54, 2147483647;
	setp.ne.s32 	%p70, %r63, 1071644672;
	or.b32  	%r64, %r62, -2147483648;
	selp.b32 	%r65, %r64, %r62, %p70;
	selp.b32 	%r66, %r65, %r62, %p68;
	selp.b32 	%r67, %r66, %r62, %p67;
	mov.b32 	%r68, 0;
	mov.b64 	%fd811, {%r68, %r67};
$L__BB0_37:
	ld.param.u32 	%r123, [_Z8RayColorRK7double3S1_i_param_2];
	max.f64 	%fd471, %fd114, 0d0000000000000000;
	setp.eq.f64 	%p71, %fd115, 0d3FF0000000000000;
	selp.f64 	%fd472, 0d3FF0000000000000, %fd811, %p71;
	fma.rn.f64 	%fd812, %fd471, 0d0000000000000000, %fd472;
	add.f64 	%fd814, %fd471, %fd472;
	setp.eq.s32 	%p72, %r123, 0;
	mov.f64 	%fd815, 0d3FF0000000000000;
	mov.f64 	%fd813, %fd812;
	@%p72 bra 	$L__BB0_39;
	ld.param.u32 	%r124, [_Z8RayColorRK7double3S1_i_param_2];
	add.u64 	%rd12, %SP, 168;
	add.u64 	%rd13, %SPL, 168;
	fma.rn.f64 	%fd474, %fd111, 0d3F1A36E2EB1C432D, %fd108;
	fma.rn.f64 	%fd475, %fd112, 0d3F1A36E2EB1C432D, %fd109;
	fma.rn.f64 	%fd476, %fd113, 0d3F1A36E2EB1C432D, %fd110;
	st.local.f64 	[%rd13], %fd474;
	st.local.f64 	[%rd13+8], %fd475;
	st.local.f64 	[%rd13+16], %fd476;
	add.s32 	%r69, %r124, -1;
	{ // callseq 3, 0
	.param .b64 param0;
	st.param.b64 	[param0], %rd12;
	.param .b64 param1;
	st.param.b64 	[param1], %rd10;
	.param .b32 param2;
	st.param.b32 	[param2], %r69;
	.param .align 16 .b8 retval0[32];
	call.uni (retval0), 
	_Z8RayColorRK7double3S1_i, 
	(
	param0, 
	param1, 
	param2
	);
	ld.param.v2.f64 	{%fd477, %fd478}, [retval0];
	ld.param.v2.f64 	{%fd479, %fd480}, [retval0+16];
	} // callseq 3
	fma.rn.f64 	%fd123, %fd477, 0d3FE0000000000000, %fd812;
	fma.rn.f64 	%fd813, %fd478, 0d3FE0000000000000, %fd812;
	fma.rn.f64 	%fd814, %fd479, 0d3FE0000000000000, %fd814;
	mov.f64 	%fd812, %fd123;
$L__BB0_39:
	st.param.v2.f64 	[func_retval0], {%fd812, %fd813};
	st.param.v2.f64 	[func_retval0+16], {%fd814, %fd815};
	ret;

}
	// .globl	_Z18cudaRaytraceKernel8Matrix4DPviii
.visible .entry _Z18cudaRaytraceKernel8Matrix4DPviii(
	.param .align 8 .b8 _Z18cudaRaytraceKernel8Matrix4DPviii_param_0[128],
	.param .u64 .ptr .align 1 _Z18cudaRaytraceKernel8Matrix4DPviii_param_1,
	.param .u32 _Z18cudaRaytraceKernel8Matrix4DPviii_param_2,
	.param .u32 _Z18cudaRaytraceKernel8Matrix4DPviii_param_3,
	.param .u32 _Z18cudaRaytraceKernel8Matrix4DPviii_param_4
)
{
	.local .align 8 .b8 	__local_depot1[168];
	.reg .b64 	%SP;
	.reg .b64 	%SPL;
	.reg .pred 	%p<135>;
	.reg .b32 	%r<116>;
	.reg .b64 	%rd<30>;
	.reg .b64 	%fd<907>;

	mov.u64 	%SPL, __local_depot1;
	cvta.local.u64 	%SP, %SPL;
	ld.param.f64 	%fd125, [_Z18cudaRaytraceKernel8Matrix4DPviii_param_0+120];
	ld.param.f64 	%fd124, [_Z18cudaRaytraceKernel8Matrix4DPviii_param_0+112];
	ld.param.f64 	%fd123, [_Z18cudaRaytraceKernel8Matrix4DPviii_param_0+104];
	ld.param.f64 	%fd122, [_Z18cudaRaytraceKernel8Matrix4DPviii_param_0+96];
	ld.param.f64 	%fd117, [_Z18cudaRaytraceKernel8Matrix4DPviii_param_0+56];
	ld.param.f64 	%fd116, [_Z18cudaRaytraceKernel8Matrix4DPviii_param_0+48];
	ld.param.f64 	%fd115, [_Z18cudaRaytraceKernel8Matrix4DPviii_param_0+40];
	ld.param.f64 	%fd114, [_Z18cudaRaytraceKernel8Matrix4DPviii_param_0+32];
	ld.param.f64 	%fd113, [_Z18cudaRaytraceKernel8Matrix4DPviii_param_0+24];
	ld.param.f64 	%fd112, [_Z18cudaRaytraceKernel8Matrix4DPviii_param_0+16];
	ld.param.f64 	%fd111, [_Z18cudaRaytraceKernel8Matrix4DPviii_param_0+8];
	ld.param.f64 	%fd110, [_Z18cudaRaytraceKernel8Matrix4DPviii_param_0];
	ld.param.f64 	%fd121, [_Z18cudaRaytraceKernel8Matrix4DPviii_param_0+88];
	ld.param.f64 	%fd120, [_Z18cudaRaytraceKernel8Matrix4DPviii_param_0+80];
	ld.param.f64 	%fd119, [_Z18cudaRaytraceKernel8Matrix4DPviii_param_0+72];
	ld.param.f64 	%fd118, [_Z18cudaRaytraceKernel8Matrix4DPviii_param_0+64];
	ld.param.u64 	%rd7, [_Z18cudaRaytraceKernel8Matrix4DPviii_param_1];
	ld.param.u32 	%r13, [_Z18cudaRaytraceKernel8Matrix4DPviii_param_2];
	ld.param.u32 	%r14, [_Z18cudaRaytraceKernel8Matrix4DPviii_param_3];
	ld.param.u32 	%r11, [_Z18cudaRaytraceKernel8Matrix4DPviii_param_4];
	add.u64 	%rd1, %SPL, 24;
	add.u64 	%rd2, %SPL, 48;
	add.u64 	%rd3, %SPL, 72;
	add.u64 	%rd4, %SPL, 96;
	add.u64 	%rd5, %SPL, 120;
	add.u64 	%rd6, %SPL, 144;
	mov.u32 	%r15, %ntid.x;
	mov.u32 	%r16, %ctaid.x;
	mov.u32 	%r17, %tid.x;
	mad.lo.s32 	%r1, %r15, %r16, %r17;
	mov.u32 	%r18, %ntid.y;
	mov.u32 	%r19, %ctaid.y;
	mov.u32 	%r20, %tid.y;
	mad.lo.s32 	%r2, %r18, %r19, %r20;
	cvt.rn.f64.s32 	%fd5, %r1;
	cvt.rn.f64.s32 	%fd6, %r13;
	cvt.rn.f64.u32 	%fd7, %r2;
	cvt.rn.f64.s32 	%fd8, %r14;
	mul.f64 	%fd9, %fd118, 0d0000000000000000;
	mul.f64 	%fd10, %fd119, 0d0000000000000000;
	mul.f64 	%fd11, %fd120, 0d0000000000000000;
	mul.f64 	%fd12, %fd121, 0d0000000000000000;
	mov.f64 	%fd127, 0d4024000000000000;
	{
	.reg .b32 %temp; 
	mov.b64 	{%temp, %r3}, %fd127;
	}
	and.b32  	%r4, %r3, 2146435072;
	setp.eq.s32 	%p5, %r4, 1074790400;
	setp.lt.s32 	%p6, %r3, 0;
	selp.b32 	%r5, 0, 2146435072, %p6;
	and.b32  	%r21, %r3, 2147483647;
	setp.ne.s32 	%p7, %r21, 1071644672;
	and.pred  	%p1, %p5, %p7;
	or.b32  	%r6, %r5, -2147483648;
	mov.f64 	%fd891, 0d0000000000000000;
	mov.b32 	%r114, 1;
	mov.f64 	%fd892, %fd891;
	mov.f64 	%fd893, %fd891;
	mov.f64 	%fd894, %fd891;
$L__BB1_1:
	cvt.rn.f64.u32 	%fd129, %r114;
	div.rn.f64 	%fd130, %fd129, 0d4008000000000000;
	add.f64 	%fd131, %fd130, %fd7;
	div.rn.f64 	%fd132, %fd131, %fd8;
	add.f64 	%fd133, %fd132, %fd132;
	mov.f64 	%fd890, 0d3FF0000000000000;
	sub.f64 	%fd134, %fd890, %fd133;
	mul.f64 	%fd17, %fd114, %fd134;
	mul.f64 	%fd18, %fd115, %fd134;
	mul.f64 	%fd19, %fd116, %fd134;
	mul.f64 	%fd20, %fd117, %fd134;
	mov.b32 	%r115, 0;
$L__BB1_2:
	div.rn.f64 	%fd136, %fd890, 0d4008000000000000;
	add.f64 	%fd137, %fd136, %fd5;
	div.rn.f64 	%fd138, %fd137, %fd6;
	fma.rn.f64 	%fd139, %fd138, 0d4000000000000000, 0dBFF0000000000000;
	fma.rn.f64 	%fd140, %fd110, %fd139, %fd17;
	add.f64 	%fd141, %fd9, %fd140;
	add.f64 	%fd142, %fd122, %fd141;
	fma.rn.f64 	%fd143, %fd111, %fd139, %fd18;
	add.f64 	%fd144, %fd10, %fd143;
	add.f64 	%fd145, %fd123, %fd144;
	fma.rn.f64 	%fd146, %fd112, %fd139, %fd19;
	add.f64 	%fd147, %fd11, %fd146;
	add.f64 	%fd148, %fd124, %fd147;
	fma.rn.f64 	%fd149, %fd113, %fd139, %fd20;
	add.f64 	%fd150, %fd12, %fd149;
	add.f64 	%fd151, %fd125, %fd150;
	add.f64 	%fd152, %fd118, %fd140;
	add.f64 	%fd153, %fd122, %fd152;
	add.f64 	%fd154, %fd119, %fd143;
	add.f64 	%fd155, %fd123, %fd154;
	add.f64 	%fd156, %fd120, %fd146;
	add.f64 	%fd157, %fd124, %fd156;
	add.f64 	%fd158, %fd121, %fd149;
	add.f64 	%fd159, %fd125, %fd158;
	div.rn.f64 	%fd26, %fd142, %fd151;
	div.rn.f64 	%fd27, %fd145, %fd151;
	div.rn.f64 	%fd28, %fd148, %fd151;
	div.rn.f64 	%fd160, %fd153, %fd159;
	div.rn.f64 	%fd161, %fd155, %fd159;
	div.rn.f64 	%fd162, %fd157, %fd159;
	sub.f64 	%fd29, %fd160, %fd26;
	sub.f64 	%fd30, %fd161, %fd27;
	sub.f64 	%fd31, %fd162, %fd28;
	fma.rn.f64 	%fd163, %fd26, 0d0000000000000000, %fd27;
	fma.rn.f64 	%fd164, %fd28, 0d0000000000000000, %fd163;
	mov.f64 	%fd903, 0d0000000000000000;
	sub.f64 	%fd165, %fd903, %fd164;
	fma.rn.f64 	%fd166, %fd29, 0d0000000000000000, %fd30;
	fma.rn.f64 	%fd167, %fd31, 0d0000000000000000, %fd166;
	div.rn.f64 	%fd168, %fd165, %fd167;
	setp.ge.f64 	%p8, %fd168, 0d0000000000000000;
	setp.lt.f64 	%p9, %fd168, 0d412E848000000000;
	and.pred  	%p10, %p8, %p9;
	selp.u32 	%r24, 1, 0, %p10;
	selp.f64 	%fd169, %fd168, 0d412E848000000000, %p10;
	mul.f64 	%fd171, %fd27, 0d0000000000000000;
	add.f64 	%fd172, %fd26, %fd171;
	fma.rn.f64 	%fd173, %fd28, 0d0000000000000000, %fd172;
	add.f64 	%fd174, %fd173, 0d4000000000000000;
	add.f64 	%fd175, %fd164, 0dBFF0000000000000;
	fma.rn.f64 	%fd176, %fd26, 0d0000000000000000, %fd171;
	add.f64 	%fd177, %fd28, %fd176;
	add.f64 	%fd178, %fd177, 0d0000000000000000;
	mul.f64 	%fd179, %fd30, 0d0000000000000000;
	add.f64 	%fd180, %fd29, %fd179;
	fma.rn.f64 	%fd181, %fd31, 0d0000000000000000, %fd180;
	fma.rn.f64 	%fd182, %fd29, 0d0000000000000000, %fd179;
	add.f64 	%fd183, %fd31, %fd182;
	mul.f64 	%fd184, %fd167, %fd167;
	fma.rn.f64 	%fd185, %fd181, %fd181, %fd184;
	fma.rn.f64 	%fd186, %fd183, %fd183, %fd185;
	mul.f64 	%fd187, %fd175, %fd167;
	fma.rn.f64 	%fd188, %fd174, %fd181, %fd187;
	fma.rn.f64 	%fd189, %fd178, %fd183, %fd188;
	add.f64 	%fd190, %fd189, %fd189;
	mul.f64 	%fd191, %fd175, %fd175;
	fma.rn.f64 	%fd192, %fd174, %fd174, %fd191;
	fma.rn.f64 	%fd193, %fd178, %fd178, %fd192;
	add.f64 	%fd194, %fd193, 0dBFF0000000000000;
	mul.f64 	%fd195, %fd190, %fd190;
	mul.f64 	%fd196, %fd186, 0d4010000000000000;
	mul.f64 	%fd197, %fd196, %fd194;
	sub.f64 	%fd198, %fd195, %fd197;
	sqrt.rn.f64 	%fd199, %fd198;
	add.f64 	%fd200, %fd186, %fd186;
	neg.f64 	%fd201, %fd190;
	sub.f64 	%fd202, %fd201, %fd199;
	div.rn.f64 	%fd203, %fd202, %fd200;
	sub.f64 	%fd204, %fd199, %fd190;
	div.rn.f64 	%fd205, %fd204, %fd200;
	setp.ge.f64 	%p11, %fd203, 0d0000000000000000;
	setp.lt.f64 	%p12, %fd203, 0d412E848000000000;
	selp.f64 	%fd207, %fd203, 0d412E848000000000, %p12;
	selp.f64 	%fd208, %fd207, 0d412E848000000000, %p11;
	setp.ge.f64 	%p13, %fd205, 0d0000000000000000;
	setp.lt.f64 	%p14, %fd205, %fd208;
	selp.f64 	%fd210, %fd205, %fd208, %p14;
	selp.f64 	%fd211, %fd210, %fd208, %p13;
	setp.ge.f64 	%p15, %fd211, 0d0000000000000000;
	setp.lt.f64 	%p16, %fd211, %fd169;
	and.pred  	%p17, %p15, %p16;
	selp.b32 	%r25, 2, %r24, %p17;
	selp.f64 	%fd213, %fd211, %fd169, %p17;
	add.f64 	%fd215, %fd173, 0d0000000000000000;
	fma.rn.f64 	%fd216, %fd215, %fd181, %fd187;
	fma.rn.f64 	%fd217, %fd178, %fd183, %fd216;
	add.f64 	%fd218, %fd217, %fd217;
	fma.rn.f64 	%fd219, %fd215, %fd215, %fd191;
	fma.rn.f64 	%fd220, %fd178, %fd178, %fd219;
	add.f64 	%fd221, %fd220, 0dBFF0000000000000;
	mul.f64 	%fd222, %fd218, %fd218;
	mul.f64 	%fd223, %fd196, %fd221;
	sub.f64 	%fd224, %fd222, %fd223;
	sqrt.rn.f64 	%fd225, %fd224;
	neg.f64 	%fd226, %fd218;
	sub.f64 	%fd227, %fd226, %fd225;
	div.rn.f64 	%fd228, %fd227, %fd200;
	sub.f64 	%fd229, %fd225, %fd218;
	div.rn.f64 	%fd230, %fd229, %fd200;
	setp.ge.f64 	%p18, %fd228, 0d0000000000000000;
	setp.lt.f64 	%p19, %fd228, 0d412E848000000000;
	selp.f64 	%fd232, %fd228, 0d412E848000000000, %p19;
	selp.f64 	%fd233, %fd232, 0d412E848000000000, %p18;
	setp.ge.f64 	%p20, %fd230, 0d0000000000000000;
	setp.lt.f64 	%p21, %fd230, %fd233;
	selp.f64 	%fd235, %fd230, %fd233, %p21;
	selp.f64 	%fd236, %fd235, %fd233, %p20;
	setp.ge.f64 	%p22, %fd236, 0d0000000000000000;
	setp.lt.f64 	%p23, %fd236, %fd213;
	and.pred  	%p24, %p22, %p23;
	selp.b32 	%r26, 3, %r25, %p24;
	selp.f64 	%fd238, %fd236, %fd213, %p24;
	add.f64 	%fd240, %fd173, 0dC000000000000000;
	fma.rn.f64 	%fd241, %fd240, %fd181, %fd187;
	fma.rn.f64 	%fd242, %fd178, %fd183, %fd241;
	add.f64 	%fd243, %fd242, %fd242;
	fma.rn.f64 	%fd244, %fd240, %fd240, %fd191;
	fma.rn.f64 	%fd245, %fd178, %fd178, %fd244;
	add.f64 	%fd246, %fd245, 0dBFF0000000000000;
	mul.f64 	%fd247, %fd243, %fd243;
	mul.f64 	%fd248, %fd196, %fd246;
	sub.f64 	%fd249, %fd247, %fd248;
	sqrt.rn.f64 	%fd250, %fd249;
	neg.f64 	%fd251, %fd243;
	sub.f64 	%fd252, %fd251, %fd250;
	div.rn.f64 	%fd253, %fd252, %fd200;
	sub.f64 	%fd254, %fd250, %fd243;
	div.rn.f64 	%fd255, %fd254, %fd200;
	setp.ge.f64 	%p25, %fd253, 0d0000000000000000;
	setp.lt.f64 	%p26, %fd253, 0d412E848000000000;
	selp.f64 	%fd256, %fd253, 0d412E848000000000, %p26;
	selp.f64 	%fd257, %fd256, 0d412E848000000000, %p25;
	setp.ge.f64 	%p27, %fd255, 0d0000000000000000;
	setp.lt.f64 	%p28, %fd255, %fd257;
	selp.f64 	%fd258, %fd255, %fd257, %p28;
	selp.f64 	%fd259, %fd258, %fd257, %p27;
	setp.ge.f64 	%p29, %fd259, 0d0000000000000000;
	setp.lt.f64 	%p30, %fd259, %fd238;
	and.pred  	%p2, %p29, %p30;
	selp.b32 	%r23, 4, %r26, %p2;
	selp.f64 	%fd32, %fd259, %fd238, %p2;
	setp.gt.s32 	%p31, %r23, 2;
	@%p31 bra 	$L__BB1_7;
	setp.eq.s32 	%p34, %r23, 1;
	@%p34 bra 	$L__BB1_9;
	setp.eq.s32 	%p35, %r23, 2;
	mov.f64 	%fd904, %fd903;
	mov.f64 	%fd905, %fd903;
	mov.f64 	%fd906, %fd903;
	@%p35 bra 	$L__BB1_5;
	bra.uni 	$L__BB1_20;
$L__BB1_5:
	fma.rn.f64 	%fd63, %fd29, %fd32, %fd26;
	fma.rn.f64 	%fd64, %fd30, %fd32, %fd27;
	fma.rn.f64 	%fd65, %fd31, %fd32, %fd28;
	add.f64 	%fd548, %fd63, 0d4000000000000000;
	add.f64 	%fd549, %fd64, 0dBFF0000000000000;
	abs.f64 	%fd550, %fd548;
	abs.f64 	%fd551, %fd549;
	abs.f64 	%fd552, %fd65;
	add.f64 	%fd553, %fd550, %fd551;
	add.f64 	%fd554, %fd552, %fd553;
	min.f64 	%fd555, %fd550, %fd551;
	max.f64 	%fd556, %fd550, %fd551;
	min.f64 	%fd557, %fd556, %fd552;
	max.f64 	%fd558, %fd556, %fd552;
	{
	.reg .b32 %temp; 
	mov.b64 	{%temp, %r63}, %fd558;
	}
	and.b32  	%r64, %r63, -4194304;
	xor.b32  	%r65, %r64, 2144337920;
	mov.b32 	%r66, 0;
	mov.b64 	%fd559, {%r66, %r65};
	mul.f64 	%fd560, %fd557, %fd559;
	mul.f64 	%fd561, %fd555, %fd559;
	mul.f64 	%fd562, %fd558, %fd559;
	mul.f64 	%fd563, %fd560, %fd560;
	fma.rn.f64 	%fd564, %fd561, %fd561, %fd563;
	fma.rn.f64 	%fd565, %fd562, %fd562, %fd564;
	rsqrt.approx.ftz.f64 	%fd566, %fd565;
	mul.rn.f64 	%fd567, %fd566, %fd566;
	neg.f64 	%fd568, %fd567;
	fma.rn.f64 	%fd569, %fd565, %fd568, 0d3FF0000000000000;
	fma.rn.f64 	%fd570, %fd569, 0d3FD8000000000000, 0d3FE0000000000000;
	mul.rn.f64 	%fd571, %fd569, %fd566;
	fma.rn.f64 	%fd572, %fd570, %fd571, %fd566;
	mul.f64 	%fd573, %fd559, %fd572;
	setp.gt.f64 	%p65, %fd554, 0d0000000000000000;
	add.f64 	%fd574, %fd554, 0d7FF0000000000000;
	selp.f64 	%fd575, %fd573, %fd574, %p65;
	setp.eq.f64 	%p66, %fd558, 0d7FF0000000000000;
	selp.f64 	%fd576, 0d0000000000000000, %fd575, %p66;
	mul.f64 	%fd895, %fd548, %fd576;
	mul.f64 	%fd896, %fd549, %fd576;
	mul.f64 	%fd897, %fd65, %fd576;
	abs.f64 	%fd577, %fd29;
	abs.f64 	%fd578, %fd30;
	abs.f64 	%fd579, %fd31;
	add.f64 	%fd580, %fd577, %fd578;
	add.f64 	%fd581, %fd579, %fd580;
	min.f64 	%fd582, %fd577, %fd578;
	max.f64 	%fd583, %fd577, %fd578;
	min.f64 	%fd584, %fd583, %fd579;
	max.f64 	%fd585, %fd583, %fd579;
	{
	.reg .b32 %temp; 
	mov.b64 	{%temp, %r67}, %fd585;
	}
	and.b32  	%r68, %r67, -4194304;
	xor.b32  	%r69, %r68, 2144337920;
	mov.b64 	%fd586, {%r66, %r69};
	mul.f64 	%fd587, %fd584, %fd586;
	mul.f64 	%fd588, %fd582, %fd586;
	mul.f64 	%fd589, %fd585, %fd586;
	mul.f64 	%fd590, %fd587, %fd587;
	fma.rn.f64 	%fd591, %fd588, %fd588, %fd590;
	fma.rn.f64 	%fd592, %fd589, %fd589, %fd591;
	rsqrt.approx.ftz.f64 	%fd593, %fd592;
	mul.rn.f64 	%fd594, %fd593, %fd593;
	neg.f64 	%fd595, %fd594;
	fma.rn.f64 	%fd596, %fd592, %fd595, 0d3FF0000000000000;
	fma.rn.f64 	%fd597, %fd596, 0d3FD8000000000000, 0d3FE0000000000000;
	mul.rn.f64 	%fd598, %fd596, %fd593;
	fma.rn.f64 	%fd599, %fd597, %fd598, %fd593;
	mul.f64 	%fd600, %fd586, %fd599;
	setp.gt.f64 	%p67, %fd581, 0d0000000000000000;
	add.f64 	%fd601, %fd581, 0d7FF0000000000000;
	selp.f64 	%fd602, %fd600, %fd601, %p67;
	setp.eq.f64 	%p68, %fd585, 0d7FF0000000000000;
	selp.f64 	%fd603, 0d0000000000000000, %fd602, %p68;
	mul.f64 	%fd69, %fd29, %fd603;
	mul.f64 	%fd70, %fd30, %fd603;
	mul.f64 	%fd71, %fd31, %fd603;
	mul.f64 	%fd604, %fd896, %fd70;
	fma.rn.f64 	%fd605, %fd895, %fd69, %fd604;
	fma.rn.f64 	%fd606, %fd897, %fd71, %fd605;
	add.f64 	%fd607, %fd606, %fd606;
	mul.f64 	%fd72, %fd895, %fd607;
	mul.f64 	%fd73, %fd896, %fd607;
	mul.f64 	%fd74, %fd897, %fd607;
	setp.lt.f64 	%p69, %fd606, 0dBFF0000000000000;
	setp.gt.f64 	%p70, %fd606, 0d3FF0000000000000;
	selp.f64 	%fd608, 0d3FF0000000000000, %fd606, %p70;
	selp.f64 	%fd898, 0dBFF0000000000000, %fd608, %p69;
	setp.geu.f64 	%p71, %fd898, 0d0000000000000000;
	@%p71 bra 	$L__BB1_14;
	neg.f64 	%fd898, %fd898;
	mov.f64 	%fd899, 0d3FE5555555555555;
	bra.uni 	$L__BB1_15;
$L__BB1_7:
	setp.eq.s32 	%p32, %r23, 3;
	@%p32 bra 	$L__BB1_18;
	setp.eq.s32 	%p33, %r23, 4;
	mov.f64 	%fd904, %fd903;
	mov.f64 	%fd905, %fd903;
	mov.f64 	%fd906, %fd903;
	@%p33 bra 	$L__BB1_19;
	bra.uni 	$L__BB1_20;
$L__BB1_9:
	fma.rn.f64 	%fd33, %fd29, %fd32, %fd26;
	fma.rn.f64 	%fd34, %fd30, %fd32, %fd27;
	fma.rn.f64 	%fd35, %fd31, %fd32, %fd28;
	mov.f64 	%fd692, 0d4024000000000000;
	sub.f64 	%fd693, %fd692, %fd33;
	sub.f64 	%fd694, %fd692, %fd34;
	mov.f64 	%fd695, 0dC024000000000000;
	sub.f64 	%fd696, %fd695, %fd35;
	abs.f64 	%fd697, %fd693;
	abs.f64 	%fd698, %fd694;
	abs.f64 	%fd699, %fd696;
	add.f64 	%fd700, %fd697, %fd698;
	add.f64 	%fd701, %fd699, %fd700;
	min.f64 	%fd702, %fd697, %fd698;
	max.f64 	%fd703, %fd697, %fd698;
	min.f64 	%fd704, %fd703, %fd699;
	max.f64 	%fd705, %fd703, %fd699;
	{
	.reg .b32 %temp; 
	mov.b64 	{%temp, %r82}, %fd705;
	}
	and.b32  	%r83, %r82, -4194304;
	xor.b32  	%r84, %r83, 2144337920;
	mov.b32 	%r85, 0;
	mov.b64 	%fd706, {%r85, %r84};
	mul.f64 	%fd707, %fd704, %fd706;
	mul.f64 	%fd708, %fd702, %fd706;
	mul.f64 	%fd709, %fd705, %fd706;
	mul.f64 	%fd710, %fd707, %fd707;
	fma.rn.f64 	%fd711, %fd708, %fd708, %fd710;
	fma.rn.f64 	%fd712, %fd709, %fd709, %fd711;
	rsqrt.approx.ftz.f64 	%fd713, %fd712;
	mul.rn.f64 	%fd714, %fd713, %fd713;
	neg.f64 	%fd715, %fd714;
	fma.rn.f64 	%fd716, %fd712, %fd715, 0d3FF0000000000000;
	fma.rn.f64 	%fd717, %fd716, 0d3FD8000000000000, 0d3FE0000000000000;
	mul.rn.f64 	%fd718, %fd716, %fd713;
	fma.rn.f64 	%fd719, %fd717, %fd718, %fd713;
	mul.f64 	%fd720, %fd706, %fd719;
	setp.gt.f64 	%p84, %fd701, 0d0000000000000000;
	add.f64 	%fd721, %fd701, 0d7FF0000000000000;
	selp.f64 	%fd722, %fd720, %fd721, %p84;
	setp.eq.f64 	%p85, %fd705, 0d7FF0000000000000;
	selp.f64 	%fd723, 0d0000000000000000, %fd722, %p85;
	mul.f64 	%fd36, %fd693, %fd723;
	mul.f64 	%fd37, %fd694, %fd723;
	mul.f64 	%fd38, %fd696, %fd723;
	abs.f64 	%fd724, %fd29;
	abs.f64 	%fd725, %fd30;
	abs.f64 	%fd726, %fd31;
	add.f64 	%fd727, %fd724, %fd725;
	add.f64 	%fd728, %fd726, %fd727;
	min.f64 	%fd729, %fd724, %fd725;
	max.f64 	%fd730, %fd724, %fd725;
	min.f64 	%fd731, %fd730, %fd726;
	max.f64 	%fd732, %fd730, %fd726;
	{
	.reg .b32 %temp; 
	mov.b64 	{%temp, %r86}, %fd732;
	}
	and.b32  	%r87, %r86, -4194304;
	xor.b32  	%r88, %r87, 2144337920;
	mov.b64 	%fd733, {%r85, %r88};
	mul.f64 	%fd734, %fd731, %fd733;
	mul.f64 	%fd735, %fd729, %fd733;
	mul.f64 	%fd736, %fd732, %fd733;
	mul.f64 	%fd737, %fd734, %fd734;
	fma.rn.f64 	%fd738, %fd735, %fd735, %fd737;
	fma.rn.f64 	%fd739, %fd736, %fd736, %fd738;
	rsqrt.approx.ftz.f64 	%fd740, %fd739;
	mul.rn.f64 	%fd741, %fd740, %fd740;
	neg.f64 	%fd742, %fd741;
	fma.rn.f64 	%fd743, %fd739, %fd742, 0d3FF0000000000000;
	fma.rn.f64 	%fd744, %fd743, 0d3FD8000000000000, 0d3FE0000000000000;
	mul.rn.f64 	%fd745, %fd743, %fd740;
	fma.rn.f64 	%fd746, %fd744, %fd745, %fd740;
	mul.f64 	%fd747, %fd733, %fd746;
	setp.gt.f64 	%p86, %fd728, 0d0000000000000000;
	add.f64 	%fd748, %fd728, 0d7FF0000000000000;
	selp.f64 	%fd749, %fd747, %fd748, %p86;
	setp.eq.f64 	%p87, %fd732, 0d7FF0000000000000;
	selp.f64 	%fd750, 0d0000000000000000, %fd749, %p87;
	mul.f64 	%fd751, %fd29, %fd750;
	mul.f64 	%fd752, %fd30, %fd750;
	mul.f64 	%fd753, %fd31, %fd750;
	fma.rn.f64 	%fd754, %fd751, 0d0000000000000000, %fd752;
	fma.rn.f64 	%fd755, %fd753, 0d0000000000000000, %fd754;
	add.f64 	%fd756, %fd755, %fd755;
	mul.f64 	%fd757, %fd756, 0d0000000000000000;
	sub.f64 	%fd39, %fd751, %fd757;
	sub.f64 	%fd40, %fd752, %fd756;
	sub.f64 	%fd41, %fd753, %fd757;
	add.u64 	%rd22, %SPL, 0;
	st.local.f64 	[%rd22], %fd39;
	st.local.f64 	[%rd22+8], %fd40;
	st.local.f64 	[%rd22+16], %fd41;
	mul.f64 	%fd42, %fd36, 0d0000000000000000;
	add.f64 	%fd758, %fd37, %fd42;
	mul.f64 	%fd43, %fd38, 0d0000000000000000;
	add.f64 	%fd44, %fd43, %fd758;
	mul.f64 	%fd759, %fd40, %fd37;
	fma.rn.f64 	%fd760, %fd39, %fd36, %fd759;
	fma.rn.f64 	%fd45, %fd41, %fd38, %fd760;
	add.f64 	%fd46, %fd33, 0d0000000000000000;
	add.f64 	%fd47, %fd34, 0d3F1A36E2EB1C432D;
	add.f64 	%fd48, %fd35, 0d0000000000000000;
	mul.f64 	%fd49, %fd46, 0d0000000000000000;
	add.f64 	%fd761, %fd47, %fd49;
	mul.f64 	%fd50, %fd48, 0d0000000000000000;
	add.f64 	%fd51, %fd50, %fd761;
	mov.f64 	%fd762, 0d0000000000000000;
	sub.f64 	%fd763, %fd762, %fd51;
	div.rn.f64 	%fd764, %fd763, %fd44;
	setp.ge.f64 	%p88, %fd764, 0d0000000000000000;
	setp.lt.f64 	%p89, %fd764, 0d412E848000000000;
	and.pred  	%p90, %p88, %p89;
	mov.pred 	%p134, 0;
	@%p90 bra 	$L__BB1_13;
	fma.rn.f64 	%fd765, %fd47, 0d0000000000000000, %fd46;
	add.f64 	%fd52, %fd50, %fd765;
	add.f64 	%fd766, %fd52, 0d4000000000000000;
	add.f64 	%fd767, %fd51, 0dBFF0000000000000;
	fma.rn.f64 	%fd768, %fd47, 0d0000000000000000, %fd49;
	add.f64 	%fd769, %fd48, %fd768;
	fma.rn.f64 	%fd770, %fd37, 0d0000000000000000, %fd36;
	add.f64 	%fd53, %fd43, %fd770;
	fma.rn.f64 	%fd771, %fd37, 0d0000000000000000, %fd42;
	add.f64 	%fd772, %fd38, %fd771;
	mul.f64 	%fd773, %fd44, %fd44;
	fma.rn.f64 	%fd774, %fd53, %fd53, %fd773;
	fma.rn.f64 	%fd775, %fd772, %fd772, %fd774;
	mul.f64 	%fd54, %fd767, %fd44;
	fma.rn.f64 	%fd776, %fd766, %fd53, %fd54;
	mul.f64 	%fd55, %fd769, %fd772;
	add.f64 	%fd777, %fd55, %fd776;
	add.f64 	%fd778, %fd777, %fd777;
	mul.f64 	%fd56, %fd767, %fd767;
	fma.rn.f64 	%fd779, %fd766, %fd766, %fd56;
	mul.f64 	%fd57, %fd769, %fd769;
	add.f64 	%fd780, %fd57, %fd779;
	add.f64 	%fd781, %fd780, 0dBFF0000000000000;
	mul.f64 	%fd782, %fd778, %fd778;
	mul.f64 	%fd58, %fd775, 0d4010000000000000;
	mul.f64 	%fd783, %fd781, %fd58;
	sub.f64 	%fd784, %fd782, %fd783;
	sqrt.rn.f64 	%fd785, %fd784;
	add.f64 	%fd59, %fd775, %fd775;
	neg.f64 	%fd786, %fd778;
	sub.f64 	%fd787, %fd786, %fd785;
	div.rn.f64 	%fd788, %fd787, %fd59;
	sub.f64 	%fd789, %fd785, %fd778;
	div.rn.f64 	%fd790, %fd789, %fd59;
	setp.ge.f64 	%p92, %fd788, 0d0000000000000000;
	setp.lt.f64 	%p93, %fd788, 0d412E848000000000;
	selp.f64 	%fd791, %fd788, 0d412E848000000000, %p93;
	selp.f64 	%fd792, %fd791, 0d412E848000000000, %p92;
	setp.ge.f64 	%p94, %fd790, 0d0000000000000000;
	setp.lt.f64 	%p95, %fd790, %fd792;
	selp.f64 	%fd793, %fd790, %fd792, %p95;
	selp.f64 	%fd794, %fd793, %fd792, %p94;
	setp.ge.f64 	%p96, %fd794, 0d0000000000000000;
	setp.lt.f64 	%p97, %fd794, 0d412E848000000000;
	and.pred  	%p98, %p96, %p97;
	@%p98 bra 	$L__BB1_13;
	fma.rn.f64 	%fd795, %fd52, %fd53, %fd54;
	add.f64 	%fd796, %fd55, %fd795;
	add.f64 	%fd797, %fd796, %fd796;
	fma.rn.f64 	%fd798, %fd52, %fd52, %fd56;
	add.f64 	%fd799, %fd57, %fd798;
	add.f64 	%fd800, %fd799, 0dBFF0000000000000;
	mul.f64 	%fd801, %fd797, %fd797;
	mul.f64 	%fd802, %fd800, %fd58;
	sub.f64 	%fd803, %fd801, %fd802;
	sqrt.rn.f64 	%fd804, %fd803;
	neg.f64 	%fd805, %fd797;
	sub.f64 	%fd806, %fd805, %fd804;
	div.rn.f64 	%fd807, %fd806, %fd59;
	sub.f64 	%fd808, %fd804, %fd797;
	div.rn.f64 	%fd809, %fd808, %fd59;
	setp.ge.f64 	%p100, %fd807, 0d0000000000000000;
	setp.lt.f64 	%p101, %fd807, 0d412E848000000000;
	selp.f64 	%fd810, %fd807, 0d412E848000000000, %p101;
	selp.f64 	%fd811, %fd810, 0d412E848000000000, %p100;
	setp.ge.f64 	%p102, %fd809, 0d0000000000000000;
	setp.lt.f64 	%p103, %fd809, %fd811;
	selp.f64 	%fd812, %fd809, %fd811, %p103;
	selp.f64 	%fd813, %fd812, %fd811, %p102;
	setp.ge.f64 	%p104, %fd813, 0d0000000000000000;
	setp.lt.f64 	%p105, %fd813, 0d412E848000000000;
	and.pred  	%p106, %p104, %p105;
	@%p106 bra 	$L__BB1_13;
	add.f64 	%fd814, %fd52, 0dC000000000000000;
	fma.rn.f64 	%fd815, %fd814, %fd53, %fd54;
	add.f64 	%fd816, %fd55, %fd815;
	add.f64 	%fd817, %fd816, %fd816;
	fma.rn.f64 	%fd818, %fd814, %fd814, %fd56;
	add.f64 	%fd819, %fd57, %fd818;
	add.f64 	%fd820, %fd819, 0dBFF0000000000000;
	mul.f64 	%fd821, %fd817, %fd817;
	mul.f64 	%fd822, %fd820, %fd58;
	sub.f64 	%fd823, %fd821, %fd822;
	sqrt.rn.f64 	%fd824, %fd823;
	neg.f64 	%fd825, %fd817;
	sub.f64 	%fd826, %fd825, %fd824;
	div.rn.f64 	%fd827, %fd826, %fd59;
	sub.f64 	%fd828, %fd824, %fd817;
	div.rn.f64 	%fd829, %fd828, %fd59;
	setp.ge.f64 	%p107, %fd827, 0d0000000000000000;
	setp.lt.f64 	%p108, %fd827, 0d412E848000000000;
	selp.f64 	%fd831, %fd827, 0d412E848000000000, %p108;
	selp.f64 	%fd832, %fd831, 0d412E848000000000, %p107;
	setp.ge.f64 	%p109, %fd829, 0d0000000000000000;
	setp.lt.f64 	%p110, %fd829, %fd832;
	selp.f64 	%fd834, %fd829, %fd832, %p110;
	selp.f64 	%fd835, %fd834, %fd832, %p109;
	setp.ltu.f64 	%p111, %fd835, 0d0000000000000000;
	setp.geu.f64 	%p112, %fd835, 0d412E848000000000;
	or.pred  	%p134, %p111, %p112;
$L__BB1_13:
	setp.eq.s32 	%p113, %r4, 1074790400;
	max.f64 	%fd837, %fd44, 0d0000000000000000;
	max.f64 	%fd838, %fd45, 0d0000000000000000;
	{
	.reg .b32 %temp; 
	mov.b64 	{%temp, %r89}, %fd838;
	}
	{ // callseq 14, 0
	.param .b64 param0;
	st.param.f64 	[param0], %fd838;
	.param .b64 retval0;
	call.uni (retval0), 
	__internal_accurate_pow, 
	(
	param0
	);
	ld.param.f64 	%fd839, [retval0];
	} // callseq 14
	setp.lt.s32 	%p115, %r89, 0;
	selp.b32 	%r90, %r89, 0, %p113;
	mul.f64 	%fd841, %fd837, 0d3FE0000000000000;
	selp.f64 	%fd842, %fd837, %fd841, %p134;
	cvt.rmi.f64.f64 	%fd843, %fd33;
	sub.f64 	%fd844, %fd33, %fd843;
	setp.geu.f64 	%p116, %fd844, 0d3FE0000000000000;
	cvt.rmi.f64.f64 	%fd845, %fd35;
	sub.f64 	%fd846, %fd35, %fd845;
	setp.geu.f64 	%p117, %fd846, 0d3FE0000000000000;
	xor.pred  	%p118, %p116, %p117;
	selp.u32 	%r91, 1, 0, %p118;
	cvt.rn.f64.u32 	%fd847, %r91;
	setp.eq.f64 	%p119, %fd838, 0d3FF0000000000000;
	selp.b32 	%r92, %r6, %r5, %p1;
	selp.b32 	%r93, %r92, %r5, %p115;
	mov.b32 	%r94, 0;
	mov.b64 	%fd848, {%r94, %r93};
	setp.eq.f64 	%p120, %fd838, 0d7FF0000000000000;
	add.f64 	%fd849, %fd838, 0d4024000000000000;
	{
	.reg .b32 %temp; 
	mov.b64 	{%temp, %r95}, %fd849;
	}
	and.b32  	%r96, %r95, 2146435072;
	setp.eq.s32 	%p121, %r96, 2146435072;
	or.b32  	%r97, %r90, 2146435072;
	setp.lt.s32 	%p122, %r3, 0;
	selp.b32 	%r98, %r97, %r90, %p122;
	mov.b64 	%fd850, {%r94, %r98};
	setp.eq.f64 	%p123, %fd838, 0d0000000000000000;
	neg.f64 	%fd851, %fd839;
	selp.f64 	%fd852, %fd851, %fd839, %p113;
	selp.f64 	%fd853, %fd852, %fd839, %p115;
	selp.f64 	%fd854, %fd850, %fd853, %p123;
	selp.f64 	%fd855, %fd848, %fd854, %p121;
	selp.f64 	%fd856, %fd855, %fd854, %p120;
	selp.f64 	%fd857, 0d3FF0000000000000, %fd856, %p119;
	fma.rn.f64 	%fd858, %fd842, %fd847, %fd857;
	fma.rn.f64 	%fd859, %fd39, 0d3F1A36E2EB1C432D, %fd33;
	fma.rn.f64 	%fd860, %fd40, 0d3F1A36E2EB1C432D, %fd34;
	fma.rn.f64 	%fd861, %fd41, 0d3F1A36E2EB1C432D, %fd35;
	st.local.f64 	[%rd1], %fd859;
	st.local.f64 	[%rd1+8], %fd860;
	st.local.f64 	[%rd1+16], %fd861;
	add.u64 	%rd23, %SP, 24;
	add.u64 	%rd24, %SP, 0;
	{ // callseq 15, 0
	.param .b64 param0;
	st.param.b64 	[param0], %rd23;
	.param .b64 param1;
	st.param.b64 	[param1], %rd24;
	.param .b32 param2;
	st.param.b32 	[param2], 3;
	.param .align 16 .b8 retval0[32];
	call.uni (retval0), 
	_Z8RayColorRK7double3S1_i, 
	(
	param0, 
	param1, 
	param2
	);
	ld.param.v2.f64 	{%fd862, %fd863}, [retval0];
	ld.param.v2.f64 	{%fd864, %fd865}, [retval0+16];
	} // callseq 15
	fma.rn.f64 	%fd903, %fd862, 0d3FE0000000000000, %fd858;
	fma.rn.f64 	%fd904, %fd863, 0d3FE0000000000000, %fd858;
	fma.rn.f64 	%fd905, %fd864, 0d3FE0000000000000, %fd858;
	mov.f64 	%fd906, 0d3FF0000000000000;
	bra.uni 	$L__BB1_20;
$L__BB1_14:
	neg.f64 	%fd895, %fd895;
	neg.f64 	%fd896, %fd896;
	neg.f64 	%fd897, %fd897;
	mov.f64 	%fd899, 0d3FF8000000000000;
$L__BB1_15:
	mul.f64 	%fd614, %fd899, %fd899;
	mul.f64 	%fd615, %fd898, %fd898;
	mov.f64 	%fd616, 0d3FF0000000000000;
	sub.f64 	%fd617, %fd616, %fd615;
	mul.f64 	%fd618, %fd614, %fd617;
	sub.f64 	%fd85, %fd616, %fd618;
	setp.lt.f64 	%p72, %fd85, 0d0000000000000000;
	mov.f64 	%fd900, 0d0000000000000000;
	mov.f64 	%fd901, %fd900;
	mov.f64 	%fd902, %fd900;
	@%p72 bra 	$L__BB1_17;
	mul.f64 	%fd619, %fd898, %fd899;
	sqrt.rn.f64 	%fd620, %fd85;
	sub.f64 	%fd621, %fd619, %fd620;
	mul.f64 	%fd622, %fd895, %fd621;
	mul.f64 	%fd623, %fd896, %fd621;
	mul.f64 	%fd624, %fd897, %fd621;
	fma.rn.f64 	%fd900, %fd69, %fd899, %fd622;
	fma.rn.f64 	%fd901, %fd70, %fd899, %fd623;
	fma.rn.f64 	%fd902, %fd71, %fd899, %fd624;
$L__BB1_17:
	mov.f64 	%fd626, 0d4024000000000000;
	sub.f64 	%fd627, %fd626, %fd63;
	sub.f64 	%fd628, %fd626, %fd64;
	mov.f64 	%fd629, 0dC024000000000000;
	sub.f64 	%fd630, %fd629, %fd65;
	abs.f64 	%fd631, %fd627;
	abs.f64 	%fd632, %fd628;
	abs.f64 	%fd633, %fd630;
	add.f64 	%fd634, %fd631, %fd632;
	add.f64 	%fd635, %fd633, %fd634;
	max.f64 	%fd636, %fd631, %fd632;
	max.f64 	%fd637, %fd636, %fd633;
	{
	.reg .b32 %temp; 
	mov.b64 	{%temp, %r70}, %fd637;
	}
	and.b32  	%r71, %r70, -4194304;
	xor.b32  	%r72, %r71, 2144337920;
	mov.b32 	%r73, 0;
	mov.b64 	%fd638, {%r73, %r72};
	min.f64 	%fd639, %fd636, %fd633;
	mul.f64 	%fd640, %fd639, %fd638;
	min.f64 	%fd641, %fd631, %fd632;
	mul.f64 	%fd642, %fd641, %fd638;
	mul.f64 	%fd643, %fd637, %fd638;
	mul.f64 	%fd644, %fd640, %fd640;
	fma.rn.f64 	%fd645, %fd642, %fd642, %fd644;
	fma.rn.f64 	%fd646, %fd643, %fd643, %fd645;
	rsqrt.approx.ftz.f64 	%fd647, %fd646;
	mul.rn.f64 	%fd648, %fd647, %fd647;
	neg.f64 	%fd649, %fd648;
	fma.rn.f64 	%fd650, %fd646, %fd649, 0d3FF0000000000000;
	setp.eq.f64 	%p73, %fd637, 0d7FF0000000000000;
	add.f64 	%fd651, %fd635, 0d7FF0000000000000;
	setp.gt.f64 	%p74, %fd635, 0d0000000000000000;
	mul.rn.f64 	%fd652, %fd650, %fd647;
	fma.rn.f64 	%fd653, %fd650, 0d3FD8000000000000, 0d3FE0000000000000;
	fma.rn.f64 	%fd654, %fd653, %fd652, %fd647;
	mul.f64 	%fd655, %fd638, %fd654;
	selp.f64 	%fd656, %fd655, %fd651, %p74;
	selp.f64 	%fd657, 0d0000000000000000, %fd656, %p73;
	setp.lt.s32 	%p75, %r3, 0;
	setp.eq.s32 	%p76, %r4, 1074790400;
	st.local.f64 	[%rd2], %fd900;
	st.local.f64 	[%rd2+8], %fd901;
	st.local.f64 	[%rd2+16], %fd902;
	sub.f64 	%fd658, %fd69, %fd72;
	mul.f64 	%fd659, %fd627, %fd657;
	sub.f64 	%fd660, %fd70, %fd73;
	mul.f64 	%fd661, %fd628, %fd657;
	mul.f64 	%fd662, %fd661, %fd660;
	fma.rn.f64 	%fd663, %fd659, %fd658, %fd662;
	sub.f64 	%fd664, %fd71, %fd74;
	mul.f64 	%fd665, %fd630, %fd657;
	fma.rn.f64 	%fd666, %fd665, %fd664, %fd663;
	max.f64 	%fd667, %fd666, 0d0000000000000000;
	{
	.reg .b32 %temp; 
	mov.b64 	{%temp, %r74}, %fd667;
	}
	{ // callseq 12, 0
	.param .b64 param0;
	st.param.f64 	[param0], %fd667;
	.param .b64 retval0;
	call.uni (retval0), 
	__internal_accurate_pow, 
	(
	param0
	);
	ld.param.f64 	%fd668, [retval0];
	} // callseq 12
	setp.lt.s32 	%p78, %r74, 0;
	neg.f64 	%fd670, %fd668;
	selp.f64 	%fd671, %fd670, %fd668, %p76;
	selp.f64 	%fd672, %fd671, %fd668, %p78;
	setp.eq.f64 	%p79, %fd667, 0d0000000000000000;
	selp.b32 	%r75, %r74, 0, %p76;
	or.b32  	%r76, %r75, 2146435072;
	selp.b32 	%r77, %r76, %r75, %p75;
	mov.b64 	%fd673, {%r73, %r77};
	selp.f64 	%fd674, %fd673, %fd672, %p79;
	add.f64 	%fd675, %fd667, 0d4024000000000000;
	{
	.reg .b32 %temp; 
	mov.b64 	{%temp, %r78}, %fd675;
	}
	and.b32  	%r79, %r78, 2146435072;
	setp.eq.s32 	%p80, %r79, 2146435072;
	setp.eq.f64 	%p81, %fd667, 0d7FF0000000000000;
	selp.b32 	%r80, %r6, %r5, %p1;
	selp.b32 	%r81, %r80, %r5, %p78;
	mov.b64 	%fd676, {%r73, %r81};
	selp.f64 	%fd677, %fd676, %fd674, %p80;
	selp.f64 	%fd678, %fd677, %fd674, %p81;
	setp.eq.f64 	%p82, %fd667, 0d3FF0000000000000;
	add.f64 	%fd679, %fd678, 0d0000000000000000;
	selp.f64 	%fd680, 0d3FF0000000000000, %fd679, %p82;
	fma.rn.f64 	%fd681, %fd900, 0d3F1A36E2EB1C432D, %fd63;
	fma.rn.f64 	%fd682, %fd901, 0d3F1A36E2EB1C432D, %fd64;
	fma.rn.f64 	%fd683, %fd902, 0d3F1A36E2EB1C432D, %fd65;
	st.local.f64 	[%rd3], %fd681;
	st.local.f64 	[%rd3+8], %fd682;
	st.local.f64 	[%rd3+16], %fd683;
	add.u64 	%rd19, %SP, 72;
	add.u64 	%rd20, %SP, 48;
	{ // callseq 13, 0
	.param .b64 param0;
	st.param.b64 	[param0], %rd19;
	.param .b64 param1;
	st.param.b64 	[param1], %rd20;
	.param .b32 param2;
	st.param.b32 	[param2], 3;
	.param .align 16 .b8 retval0[32];
	call.uni (retval0), 
	_Z8RayColorRK7double3S1_i, 
	(
	param0, 
	param1, 
	param2
	);
	ld.param.v2.f64 	{%fd684, %fd685}, [retval0];
	ld.param.v2.f64 	{%fd686, %fd687}, [retval0+16];
	} // callseq 13
	add.f64 	%fd903, %fd680, %fd684;
	add.f64 	%fd904, %fd680, %fd685;
	add.f64 	%fd905, %fd680, %fd686;
	mov.f64 	%fd906, 0d3FF0000000000000;
	bra.uni 	$L__BB1_20;
$L__BB1_18:
	setp.lt.s32 	%p36, %r3, 0;
	setp.eq.s32 	%p37, %r4, 1074790400;
	fma.rn.f64 	%fd262, %fd29, %fd32, %fd26;
	fma.rn.f64 	%fd263, %fd30, %fd32, %fd27;
	fma.rn.f64 	%fd264, %fd31, %fd32, %fd28;
	mov.f64 	%fd265, 0d4024000000000000;
	sub.f64 	%fd266, %fd265, %fd262;
	sub.f64 	%fd267, %fd265, %fd263;
	mov.f64 	%fd268, 0dC024000000000000;
	sub.f64 	%fd269, %fd268, %fd264;
	abs.f64 	%fd270, %fd266;
	abs.f64 	%fd271, %fd267;
	abs.f64 	%fd272, %fd269;
	add.f64 	%fd273, %fd270, %fd271;
	add.f64 	%fd274, %fd272, %fd273;
	min.f64 	%fd275, %fd270, %fd271;
	max.f64 	%fd276, %fd270, %fd271;
	min.f64 	%fd277, %fd276, %fd272;
	max.f64 	%fd278, %fd276, %fd272;
	{
	.reg .b32 %temp; 
	mov.b64 	{%temp, %r27}, %fd278;
	}
	and.b32  	%r28, %r27, -4194304;
	xor.b32  	%r29, %r28, 2144337920;
	mov.b32 	%r30, 0;
	mov.b64 	%fd279, {%r30, %r29};
	mul.f64 	%fd280, %fd277, %fd279;
	mul.f64 	%fd281, %fd275, %fd279;
	mul.f64 	%fd282, %fd278, %fd279;
	mul.f64 	%fd283, %fd280, %fd280;
	fma.rn.f64 	%fd284, %fd281, %fd281, %fd283;
	fma.rn.f64 	%fd285, %fd282, %fd282, %fd284;
	rsqrt.approx.ftz.f64 	%fd286, %fd285;
	mul.rn.f64 	%fd287, %fd286, %fd286;
	neg.f64 	%fd288, %fd287;
	fma.rn.f64 	%fd289, %fd285, %fd288, 0d3FF0000000000000;
	fma.rn.f64 	%fd290, %fd289, 0d3FD8000000000000, 0d3FE0000000000000;
	mul.rn.f64 	%fd291, %fd289, %fd286;
	fma.rn.f64 	%fd292, %fd290, %fd291, %fd286;
	mul.f64 	%fd293, %fd279, %fd292;
	setp.gt.f64 	%p39, %fd274, 0d0000000000000000;
	add.f64 	%fd294, %fd274, 0d7FF0000000000000;
	selp.f64 	%fd295, %fd293, %fd294, %p39;
	setp.eq.f64 	%p40, %fd278, 0d7FF0000000000000;
	selp.f64 	%fd296, 0d0000000000000000, %fd295, %p40;
	mul.f64 	%fd297, %fd266, %fd296;
	mul.f64 	%fd298, %fd267, %fd296;
	mul.f64 	%fd299, %fd269, %fd296;
	add.f64 	%fd300, %fd263, 0dBFF0000000000000;
	abs.f64 	%fd301, %fd262;
	abs.f64 	%fd302, %fd300;
	abs.f64 	%fd303, %fd264;
	add.f64 	%fd304, %fd301, %fd302;
	add.f64 	%fd305, %fd303, %fd304;
	min.f64 	%fd306, %fd301, %fd302;
	max.f64 	%fd307, %fd301, %fd302;
	min.f64 	%fd308, %fd307, %fd303;
	max.f64 	%fd309, %fd307, %fd303;
	{
	.reg .b32 %temp; 
	mov.b64 	{%temp, %r31}, %fd309;
	}
	and.b32  	%r32, %r31, -4194304;
	xor.b32  	%r33, %r32, 2144337920;
	mov.b64 	%fd310, {%r30, %r33};
	mul.f64 	%fd311, %fd308, %fd310;
	mul.f64 	%fd312, %fd306, %fd310;
	mul.f64 	%fd313, %fd309, %fd310;
	mul.f64 	%fd314, %fd311, %fd311;
	fma.rn.f64 	%fd315, %fd312, %fd312, %fd314;
	fma.rn.f64 	%fd316, %fd313, %fd313, %fd315;
	rsqrt.approx.ftz.f64 	%fd317, %fd316;
	mul.rn.f64 	%fd318, %fd317, %fd317;
	neg.f64 	%fd319, %fd318;
	fma.rn.f64 	%fd320, %fd316, %fd319, 0d3FF0000000000000;
	fma.rn.f64 	%fd321, %fd320, 0d3FD8000000000000, 0d3FE0000000000000;
	mul.rn.f64 	%fd322, %fd320, %fd317;
	fma.rn.f64 	%fd323, %fd321, %fd322, %fd317;
	mul.f64 	%fd324, %fd310, %fd323;
	setp.gt.f64 	%p41, %fd305, 0d0000000000000000;
	add.f64 	%fd325, %fd305, 0d7FF0000000000000;
	selp.f64 	%fd326, %fd324, %fd325, %p41;
	setp.eq.f64 	%p42, %fd309, 0d7FF0000000000000;
	selp.f64 	%fd327, 0d0000000000000000, %fd326, %p42;
	mul.f64 	%fd328, %fd262, %fd327;
	mul.f64 	%fd329, %fd300, %fd327;
	mul.f64 	%fd330, %fd264, %fd327;
	abs.f64 	%fd331, %fd29;
	abs.f64 	%fd332, %fd30;
	abs.f64 	%fd333, %fd31;
	add.f64 	%fd334, %fd331, %fd332;
	add.f64 	%fd335, %fd333, %fd334;
	min.f64 	%fd336, %fd331, %fd332;
	max.f64 	%fd337, %fd331, %fd332;
	min.f64 	%fd338, %fd337, %fd333;
	max.f64 	%fd339, %fd337, %fd333;
	{
	.reg .b32 %temp; 
	mov.b64 	{%temp, %r34}, %fd339;
	}
	and.b32  	%r35, %r34, -4194304;
	xor.b32  	%r36, %r35, 2144337920;
	mov.b64 	%fd340, {%r30, %r36};
	mul.f64 	%fd341, %fd338, %fd340;
	mul.f64 	%fd342, %fd336, %fd340;
	mul.f64 	%fd343, %fd339, %fd340;
	mul.f64 	%fd344, %fd341, %fd341;
	fma.rn.f64 	%fd345, %fd342, %fd342, %fd344;
	fma.rn.f64 	%fd346, %fd343, %fd343, %fd345;
	rsqrt.approx.ftz.f64 	%fd347, %fd346;
	mul.rn.f64 	%fd348, %fd347, %fd347;
	neg.f64 	%fd349, %fd348;
	fma.rn.f64 	%fd350, %fd346, %fd349, 0d3FF0000000000000;
	fma.rn.f64 	%fd351, %fd350, 0d3FD8000000000000, 0d3FE0000000000000;
	mul.rn.f64 	%fd352, %fd350, %fd347;
	fma.rn.f64 	%fd353, %fd351, %fd352, %fd347;
	mul.f64 	%fd354, %fd340, %fd353;
	setp.gt.f64 	%p43, %fd335, 0d0000000000000000;
	add.f64 	%fd355, %fd335, 0d7FF0000000000000;
	selp.f64 	%fd356, %fd354, %fd355, %p43;
	setp.eq.f64 	%p44, %fd339, 0d7FF0000000000000;
	selp.f64 	%fd357, 0d0000000000000000, %fd356, %p44;
	mul.f64 	%fd358, %fd29, %fd357;
	mul.f64 	%fd359, %fd30, %fd357;
	mul.f64 	%fd360, %fd31, %fd357;
	mul.f64 	%fd361, %fd329, %fd359;
	fma.rn.f64 	%fd362, %fd328, %fd358, %fd361;
	fma.rn.f64 	%fd363, %fd330, %fd360, %fd362;
	add.f64 	%fd364, %fd363, %fd363;
	mul.f64 	%fd365, %fd328, %fd364;
	mul.f64 	%fd366, %fd329, %fd364;
	mul.f64 	%fd367, %fd330, %fd364;
	sub.f64 	%fd368, %fd358, %fd365;
	sub.f64 	%fd369, %fd359, %fd366;
	sub.f64 	%fd370, %fd360, %fd367;
	add.u64 	%rd14, %SP, 0;
	add.u64 	%rd15, %SPL, 0;
	st.local.f64 	[%rd15], %fd368;
	st.local.f64 	[%rd15+8], %fd369;
	st.local.f64 	[%rd15+16], %fd370;
	mul.f64 	%fd371, %fd298, %fd329;
	fma.rn.f64 	%fd372, %fd297, %fd328, %fd371;
	fma.rn.f64 	%fd373, %fd299, %fd330, %fd372;
	max.f64 	%fd374, %fd373, 0d0000000000000000;
	mul.f64 	%fd375, %fd369, %fd298;
	fma.rn.f64 	%fd376, %fd368, %fd297, %fd375;
	fma.rn.f64 	%fd377, %fd299, %fd370, %fd376;
	max.f64 	%fd378, %fd377, 0d0000000000000000;
	{
	.reg .b32 %temp; 
	mov.b64 	{%temp, %r37}, %fd378;
	}
	{ // callseq 8, 0
	.param .b64 param0;
	st.param.f64 	[param0], %fd378;
	.param .b64 retval0;
	call.uni (retval0), 
	__internal_accurate_pow, 
	(
	param0
	);
	ld.param.f64 	%fd379, [retval0];
	} // callseq 8
	setp.lt.s32 	%p45, %r37, 0;
	neg.f64 	%fd381, %fd379;
	selp.f64 	%fd382, %fd381, %fd379, %p37;
	selp.f64 	%fd383, %fd382, %fd379, %p45;
	setp.eq.f64 	%p46, %fd378, 0d0000000000000000;
	selp.b32 	%r38, %r37, 0, %p37;
	or.b32  	%r39, %r38, 2146435072;
	selp.b32 	%r40, %r39, %r38, %p36;
	mov.b64 	%fd384, {%r30, %r40};
	selp.f64 	%fd385, %fd384, %fd383, %p46;
	add.f64 	%fd386, %fd378, 0d4024000000000000;
	{
	.reg .b32 %temp; 
	mov.b64 	{%temp, %r41}, %fd386;
	}
	and.b32  	%r42, %r41, 2146435072;
	setp.eq.s32 	%p47, %r42, 2146435072;
	setp.eq.f64 	%p48, %fd378, 0d7FF0000000000000;
	selp.b32 	%r43, %r6, %r5, %p1;
	selp.b32 	%r44, %r43, %r5, %p45;
	mov.b64 	%fd387, {%r30, %r44};
	selp.f64 	%fd388, %fd387, %fd385, %p47;
	selp.f64 	%fd389, %fd388, %fd385, %p48;
	setp.eq.f64 	%p49, %fd378, 0d3FF0000000000000;
	selp.f64 	%fd390, 0d3FF0000000000000, %fd389, %p49;
	fma.rn.f64 	%fd391, %fd374, 0d0000000000000000, %fd390;
	fma.rn.f64 	%fd392, %fd374, 0d3FE0000000000000, %fd390;
	fma.rn.f64 	%fd393, %fd368, 0d3F1A36E2EB1C432D, %fd262;
	fma.rn.f64 	%fd394, %fd369, 0d3F1A36E2EB1C432D, %fd263;
	fma.rn.f64 	%fd395, %fd370, 0d3F1A36E2EB1C432D, %fd264;
	st.local.f64 	[%rd4], %fd393;
	st.local.f64 	[%rd4+8], %fd394;
	st.local.f64 	[%rd4+16], %fd395;
	add.u64 	%rd16, %SP, 96;
	{ // callseq 9, 0
	.param .b64 param0;
	st.param.b64 	[param0], %rd16;
	.param .b64 param1;
	st.param.b64 	[param1], %rd14;
	.param .b32 param2;
	st.param.b32 	[param2], 3;
	.param .align 16 .b8 retval0[32];
	call.uni (retval0), 
	_Z8RayColorRK7double3S1_i, 
	(
	param0, 
	param1, 
	param2
	);
	ld.param.v2.f64 	{%fd396, %fd397}, [retval0];
	ld.param.v2.f64 	{%fd398, %fd399}, [retval0+16];
	} // callseq 9
	fma.rn.f64 	%fd903, %fd396, 0d3FE0000000000000, %fd391;
	fma.rn.f64 	%fd904, %fd397, 0d3FE0000000000000, %fd392;
	fma.rn.f64 	%fd905, %fd398, 0d3FE0000000000000, %fd391;
	mov.f64 	%fd906, 0d3FF0000000000000;
	not.pred 	%p50, %p2;
	@%p50 bra 	$L__BB1_20;
$L__BB1_19:
	setp.lt.s32 	%p51, %r3, 0;
	setp.eq.s32 	%p52, %r4, 1074790400;
	fma.rn.f64 	%fd405, %fd29, %fd32, %fd26;
	fma.rn.f64 	%fd406, %fd30, %fd32, %fd27;
	fma.rn.f64 	%fd407, %fd31, %fd32, %fd28;
	mov.f64 	%fd408, 0d4024000000000000;
	sub.f64 	%fd409, %fd408, %fd405;
	sub.f64 	%fd410, %fd408, %fd406;
	mov.f64 	%fd411, 0dC024000000000000;
	sub.f64 	%fd412, %fd411, %fd407;
	abs.f64 	%fd413, %fd409;
	abs.f64 	%fd414, %fd410;
	abs.f64 	%fd415, %fd412;
	add.f64 	%fd416, %fd413, %fd414;
	add.f64 	%fd417, %fd415, %fd416;
	min.f64 	%fd418, %fd413, %fd414;
	max.f64 	%fd419, %fd413, %fd414;
	min.f64 	%fd420, %fd419, %fd415;
	max.f64 	%fd421, %fd419, %fd415;
	{
	.reg .b32 %temp; 
	mov.b64 	{%temp, %r45}, %fd421;
	}
	and.b32  	%r46, %r45, -4194304;
	xor.b32  	%r47, %r46, 2144337920;
	mov.b32 	%r48, 0;
	mov.b64 	%fd422, {%r48, %r47};
	mul.f64 	%fd423, %fd420, %fd422;
	mul.f64 	%fd424, %fd418, %fd422;
	mul.f64 	%fd425, %fd421, %fd422;
	mul.f64 	%fd426, %fd423, %fd423;
	fma.rn.f64 	%fd427, %fd424, %fd424, %fd426;
	fma.rn.f64 	%fd428, %fd425, %fd425, %fd427;
	rsqrt.approx.ftz.f64 	%fd429, %fd428;
	mul.rn.f64 	%fd430, %fd429, %fd429;
	neg.f64 	%fd431, %fd430;
	fma.rn.f64 	%fd432, %fd428, %fd431, 0d3FF0000000000000;
	fma.rn.f64 	%fd433, %fd432, 0d3FD8000000000000, 0d3FE0000000000000;
	mul.rn.f64 	%fd434, %fd432, %fd429;
	fma.rn.f64 	%fd435, %fd433, %fd434, %fd429;
	mul.f64 	%fd436, %fd422, %fd435;
	setp.gt.f64 	%p54, %fd417, 0d0000000000000000;
	add.f64 	%fd437, %fd417, 0d7FF0000000000000;
	selp.f64 	%fd438, %fd436, %fd437, %p54;
	setp.eq.f64 	%p55, %fd421, 0d7FF0000000000000;
	selp.f64 	%fd439, 0d0000000000000000, %fd438, %p55;
	mul.f64 	%fd440, %fd409, %fd439;
	mul.f64 	%fd441, %fd410, %fd439;
	mul.f64 	%fd442, %fd412, %fd439;
	add.f64 	%fd443, %fd405, 0dC000000000000000;
	add.f64 	%fd444, %fd406, 0dBFF0000000000000;
	abs.f64 	%fd445, %fd443;
	abs.f64 	%fd446, %fd444;
	abs.f64 	%fd447, %fd407;
	add.f64 	%fd448, %fd445, %fd446;
	add.f64 	%fd449, %fd447, %fd448;
	min.f64 	%fd450, %fd445, %fd446;
	max.f64 	%fd451, %fd445, %fd446;
	min.f64 	%fd452, %fd451, %fd447;
	max.f64 	%fd453, %fd451, %fd447;
	{
	.reg .b32 %temp; 
	mov.b64 	{%temp, %r49}, %fd453;
	}
	and.b32  	%r50, %r49, -4194304;
	xor.b32  	%r51, %r50, 2144337920;
	mov.b64 	%fd454, {%r48, %r51};
	mul.f64 	%fd455, %fd452, %fd454;
	mul.f64 	%fd456, %fd450, %fd454;
	mul.f64 	%fd457, %fd453, %fd454;
	mul.f64 	%fd458, %fd455, %fd455;
	fma.rn.f64 	%fd459, %fd456, %fd456, %fd458;
	fma.rn.f64 	%fd460, %fd457, %fd457, %fd459;
	rsqrt.approx.ftz.f64 	%fd461, %fd460;
	mul.rn.f64 	%fd462, %fd461, %fd461;
	neg.f64 	%fd463, %fd462;
	fma.rn.f64 	%fd464, %fd460, %fd463, 0d3FF0000000000000;
	fma.rn.f64 	%fd465, %fd464, 0d3FD8000000000000, 0d3FE0000000000000;
	mul.rn.f64 	%fd466, %fd464, %fd461;
	fma.rn.f64 	%fd467, %fd465, %fd466, %fd461;
	mul.f64 	%fd468, %fd454, %fd467;
	setp.gt.f64 	%p56, %fd449, 0d0000000000000000;
	add.f64 	%fd469, %fd449, 0d7FF0000000000000;
	selp.f64 	%fd470, %fd468, %fd469, %p56;
	setp.eq.f64 	%p57, %fd453, 0d7FF0000000000000;
	selp.f64 	%fd471, 0d0000000000000000, %fd470, %p57;
	mul.f64 	%fd472, %fd443, %fd471;
	mul.f64 	%fd473, %fd444, %fd471;
	mul.f64 	%fd474, %fd407, %fd471;
	abs.f64 	%fd475, %fd29;
	abs.f64 	%fd476, %fd30;
	abs.f64 	%fd477, %fd31;
	add.f64 	%fd478, %fd475, %fd476;
	add.f64 	%fd479, %fd477, %fd478;
	min.f64 	%fd480, %fd475, %fd476;
	max.f64 	%fd481, %fd475, %fd476;
	min.f64 	%fd482, %fd481, %fd477;
	max.f64 	%fd483, %fd481, %fd477;
	{
	.reg .b32 %temp; 
	mov.b64 	{%temp, %r52}, %fd483;
	}
	and.b32  	%r53, %r52, -4194304;
	xor.b32  	%r54, %r53, 2144337920;
	mov.b64 	%fd484, {%r48, %r54};
	mul.f64 	%fd485, %fd482, %fd484;
	mul.f64 	%fd486, %fd480, %fd484;
	mul.f64 	%fd487, %fd483, %fd484;
	mul.f64 	%fd488, %fd485, %fd485;
	fma.rn.f64 	%fd489, %fd486, %fd486, %fd488;
	fma.rn.f64 	%fd490, %fd487, %fd487, %fd489;
	rsqrt.approx.ftz.f64 	%fd491, %fd490;
	mul.rn.f64 	%fd492, %fd491, %fd491;
	neg.f64 	%fd493, %fd492;
	fma.rn.f64 	%fd494, %fd490, %fd493, 0d3FF0000000000000;
	fma.rn.f64 	%fd495, %fd494, 0d3FD8000000000000, 0d3FE0000000000000;
	mul.rn.f64 	%fd496, %fd494, %fd491;
	fma.rn.f64 	%fd497, %fd495, %fd496, %fd491;
	mul.f64 	%fd498, %fd484, %fd497;
	setp.gt.f64 	%p58, %fd479, 0d0000000000000000;
	add.f64 	%fd499, %fd479, 0d7FF0000000000000;
	selp.f64 	%fd500, %fd498, %fd499, %p58;
	setp.eq.f64 	%p59, %fd483, 0d7FF0000000000000;
	selp.f64 	%fd501, 0d0000000000000000, %fd500, %p59;
	mul.f64 	%fd502, %fd29, %fd501;
	mul.f64 	%fd503, %fd30, %fd501;
	mul.f64 	%fd504, %fd31, %fd501;
	mul.f64 	%fd505, %fd473, %fd503;
	fma.rn.f64 	%fd506, %fd472, %fd502, %fd505;
	fma.rn.f64 	%fd507, %fd474, %fd504, %fd506;
	add.f64 	%fd508, %fd507, %fd507;
	mul.f64 	%fd509, %fd472, %fd508;
	mul.f64 	%fd510, %fd473, %fd508;
	mul.f64 	%fd511, %fd474, %fd508;
	sub.f64 	%fd512, %fd502, %fd509;
	sub.f64 	%fd513, %fd503, %fd510;
	sub.f64 	%fd514, %fd504, %fd511;
	st.local.f64 	[%rd5], %fd512;
	st.local.f64 	[%rd5+8], %fd513;
	st.local.f64 	[%rd5+16], %fd514;
	mul.f64 	%fd515, %fd441, %fd473;
	fma.rn.f64 	%fd516, %fd440, %fd472, %fd515;
	fma.rn.f64 	%fd517, %fd442, %fd474, %fd516;
	max.f64 	%fd518, %fd517, 0d0000000000000000;
	mul.f64 	%fd519, %fd513, %fd441;
	fma.rn.f64 	%fd520, %fd512, %fd440, %fd519;
	fma.rn.f64 	%fd521, %fd442, %fd514, %fd520;
	max.f64 	%fd522, %fd521, 0d0000000000000000;
	{
	.reg .b32 %temp; 
	mov.b64 	{%temp, %r55}, %fd522;
	}
	{ // callseq 10, 0
	.param .b64 param0;
	st.param.f64 	[param0], %fd522;
	.param .b64 retval0;
	call.uni (retval0), 
	__internal_accurate_pow, 
	(
	param0
	);
	ld.param.f64 	%fd523, [retval0];
	} // callseq 10
	setp.lt.s32 	%p60, %r55, 0;
	neg.f64 	%fd525, %fd523;
	selp.f64 	%fd526, %fd525, %fd523, %p52;
	selp.f64 	%fd527, %fd526, %fd523, %p60;
	setp.eq.f64 	%p61, %fd522, 0d0000000000000000;
	selp.b32 	%r56, %r55, 0, %p52;
	or.b32  	%r57, %r56, 2146435072;
	selp.b32 	%r58, %r57, %r56, %p51;
	mov.b64 	%fd528, {%r48, %r58};
	selp.f64 	%fd529, %fd528, %fd527, %p61;
	add.f64 	%fd530, %fd522, 0d4024000000000000;
	{
	.reg .b32 %temp; 
	mov.b64 	{%temp, %r59}, %fd530;
	}
	and.b32  	%r60, %r59, 2146435072;
	setp.eq.s32 	%p62, %r60, 2146435072;
	setp.eq.f64 	%p63, %fd522, 0d7FF0000000000000;
	selp.b32 	%r61, %r6, %r5, %p1;
	selp.b32 	%r62, %r61, %r5, %p60;
	mov.b64 	%fd531, {%r48, %r62};
	selp.f64 	%fd532, %fd531, %fd529, %p62;
	selp.f64 	%fd533, %fd532, %fd529, %p63;
	setp.eq.f64 	%p64, %fd522, 0d3FF0000000000000;
	selp.f64 	%fd534, 0d3FF0000000000000, %fd533, %p64;
	fma.rn.f64 	%fd535, %fd518, 0d0000000000000000, %fd534;
	add.f64 	%fd536, %fd518, %fd534;
	fma.rn.f64 	%fd537, %fd512, 0d3F1A36E2EB1C432D, %fd405;
	fma.rn.f64 	%fd538, %fd513, 0d3F1A36E2EB1C432D, %fd406;
	fma.rn.f64 	%fd539, %fd514, 0d3F1A36E2EB1C432D, %fd407;
	st.local.f64 	[%rd6], %fd537;
	st.local.f64 	[%rd6+8], %fd538;
	st.local.f64 	[%rd6+16], %fd539;
	add.u64 	%rd17, %SP, 144;
	add.u64 	%rd18, %SP, 120;
	{ // callseq 11, 0
	.param .b64 param0;
	st.param.b64 	[param0], %rd17;
	.param .b64 param1;
	st.param.b64 	[param1], %rd18;
	.param .b32 param2;
	st.param.b32 	[param2], 3;
	.param .align 16 .b8 retval0[32];
	call.uni (retval0), 
	_Z8RayColorRK7double3S1_i, 
	(
	param0, 
	param1, 
	param2
	);
	ld.param.v2.f64 	{%fd540, %fd541}, [retval0];
	ld.param.v2.f64 	{%fd542, %fd543}, [retval0+16];
	} // callseq 11
	fma.rn.f64 	%fd903, %fd540, 0d3FE0000000000000, %fd535;
	fma.rn.f64 	%fd904, %fd541, 0d3FE0000000000000, %fd535;
	fma.rn.f64 	%fd905, %fd542, 0d3FE0000000000000, %fd536;
	mov.f64 	%fd906, 0d3FF0000000000000;
$L__BB1_20:
	add.f64 	%fd891, %fd891, %fd903;
	add.f64 	%fd892, %fd892, %fd904;
	add.f64 	%fd893, %fd893, %fd905;
	add.f64 	%fd894, %fd894, %fd906;
	add.f64 	%fd890, %fd890, 0d3FF0000000000000;
	add.s32 	%r115, %r115, 1;
	setp.ne.s32 	%p124, %r115, 2;
	@%p124 bra 	$L__BB1_2;
	add.s32 	%r114, %r114, 1;
	setp.ne.s32 	%p125, %r114, 3;
	@%p125 bra 	$L__BB1_1;
	cvta.to.global.u64 	%rd25, %rd7;
	mul.f64 	%fd870, %fd891, 0d3FD0000000000000;
	mul.f64 	%fd871, %fd892, 0d3FD0000000000000;
	mul.f64 	%fd872, %fd893, 0d3FD0000000000000;
	mul.f64 	%fd873, %fd894, 0d3FD0000000000000;
	mul.lo.s32 	%r99, %r11, %r2;
	cvt.s64.s32 	%rd26, %r99;
	shl.b32 	%r100, %r1, 2;
	cvt.s64.s32 	%rd27, %r100;
	add.s64 	%rd28, %rd26, %rd27;
	add.s64 	%rd29, %rd25, %rd28;
	setp.lt.f64 	%p126, %fd870, 0d0000000000000000;
	setp.gt.f64 	%p127, %fd870, 0d3FF0000000000000;
	mul.f64 	%fd874, %fd870, 0d406FE00000000000;
	selp.f64 	%fd875, 0d406FE00000000000, %fd874, %p127;
	selp.f64 	%fd876, 0d0000000000000000, %fd875, %p126;
	setp.lt.f64 	%p128, %fd871, 0d0000000000000000;
	setp.gt.f64 	%p129, %fd871, 0d3FF0000000000000;
	mul.f64 	%fd877, %fd871, 0d406FE00000000000;
	selp.f64 	%fd878, 0d406FE00000000000, %fd877, %p129;
	selp.f64 	%fd879, 0d0000000000000000, %fd878, %p128;
	setp.lt.f64 	%p130, %fd872, 0d0000000000000000;
	setp.gt.f64 	%p131, %fd872, 0d3FF0000000000000;
	mul.f64 	%fd880, %fd872, 0d406FE00000000000;
	selp.f64 	%fd881, 0d406FE00000000000, %fd880, %p131;
	selp.f64 	%fd882, 0d0000000000000000, %fd881, %p130;
	setp.lt.f64 	%p132, %fd873, 0d0000000000000000;
	setp.gt.f64 	%p133, %fd873, 0d3FF0000000000000;
	mul.f64 	%fd883, %fd873, 0d406FE00000000000;
	selp.f64 	%fd884, 0d406FE00000000000, %fd883, %p133;
	selp.f64 	%fd885, 0d0000000000000000, %fd884, %p132;
	cvt.rzi.u32.f64 	%r101, %fd882;
	cvt.rzi.u32.f64 	%r102, %fd879;
	cvt.rzi.u32.f64 	%r103, %fd876;
	cvt.rzi.u32.f64 	%r104, %fd885;
	shl.b32 	%r105, %r104, 24;
	shl.b32 	%r106, %r103, 16;
	and.b32  	%r107, %r106, 16711680;
	or.b32  	%r108, %r107, %r105;
	shl.b32 	%r109, %r102, 8;
	and.b32  	%r110, %r109, 65280;
	or.b32  	%r111, %r108, %r110;
	and.b32  	%r112, %r101, 255;
	or.b32  	%r113, %r111, %r112;
	st.global.u32 	[%rd29], %r113;
	ret;

}
.func  (.param .b64 func_retval0) __internal_accurate_pow(
	.param .b64 __internal_accurate_pow_param_0
)
{
	.reg .pred 	%p<8>;
	.reg .b32 	%r<49>;
	.reg .b32 	%f<3>;
	.reg .b64 	%fd<109>;

	ld.param.f64 	%fd10, [__internal_accurate_pow_param_0];
	{
	.reg .b32 %temp; 
	mov.b64 	{%temp, %r46}, %fd10;
	}
	{
	.reg .b32 %temp; 
	mov.b64 	{%r45, %temp}, %fd10;
	}
	shr.u32 	%r47, %r46, 20;
	setp.gt.u32 	%p1, %r46, 1048575;
	@%p1 bra 	$L__BB2_2;
	mul.f64 	%fd11, %fd10, 0d4350000000000000;
	{
	.reg .b32 %temp; 
	mov.b64 	{%temp, %r46}, %fd11;
	}
	{
	.reg .b32 %temp; 
	mov.b64 	{%r45, %temp}, %fd11;
	}
	shr.u32 	%r16, %r46, 20;
	add.s32 	%r47, %r16, -54;
$L__BB2_2:
	add.s32 	%r48, %r47, -1023;
	and.b32  	%r17, %r46, -2146435073;
	or.b32  	%r18, %r17, 1072693248;
	mov.b64 	%fd107, {%r45, %r18};
	setp.lt.u32 	%p2, %r18, 1073127583;
	@%p2 bra 	$L__BB2_4;
	{
	.reg .b32 %temp; 
	mov.b64 	{%r19, %temp}, %fd107;
	}
	{
	.reg .b32 %temp; 
	mov.b64 	{%temp, %r20}, %fd107;
	}
	add.s32 	%r21, %r20, -1048576;
	mov.b64 	%fd107, {%r19, %r21};
	add.s32 	%r48, %r47, -1022;
$L__BB2_4:
	add.f64 	%fd12, %fd107, 0dBFF0000000000000;
	add.f64 	%fd13, %fd107, 0d3FF0000000000000;
	rcp.approx.ftz.f64 	%fd14, %fd13;
	neg.f64 	%fd15, %fd13;
	fma.rn.f64 	%fd16, %fd15, %fd14, 0d3FF0000000000000;
	fma.rn.f64 	%fd17, %fd16, %fd16, %fd16;
	fma.rn.f64 	%fd18, %fd17, %fd14, %fd14;
	mul.f64 	%fd19, %fd12, %fd18;
	fma.rn.f64 	%fd20, %fd12, %fd18, %fd19;
	mul.f64 	%fd21, %fd20, %fd20;
	fma.rn.f64 	%fd22, %fd21, 0d3EB0F5FF7D2CAFE2, 0d3ED0F5D241AD3B5A;
	fma.rn.f64 	%fd23, %fd22, %fd21, 0d3EF3B20A75488A3F;
	fma.rn.f64 	%fd24, %fd23, %fd21, 0d3F1745CDE4FAECD5;
	fma.rn.f64 	%fd25, %fd24, %fd21, 0d3F3C71C7258A578B;
	fma.rn.f64 	%fd26, %fd25, %fd21, 0d3F6249249242B910;
	fma.rn.f64 	%fd27, %fd26, %fd21, 0d3F89999999999DFB;
	sub.f64 	%fd28, %fd12, %fd20;
	add.f64 	%fd29, %fd28, %fd28;
	neg.f64 	%fd30, %fd20;
	fma.rn.f64 	%fd31, %fd30, %fd12, %fd29;
	mul.f64 	%fd32, %fd18, %fd31;
	fma.rn.f64 	%fd33, %fd21, %fd27, 0d3FB5555555555555;
	mov.f64 	%fd34, 0d3FB5555555555555;
	sub.f64 	%fd35, %fd34, %fd33;
	fma.rn.f64 	%fd36, %fd21, %fd27, %fd35;
	add.f64 	%fd37, %fd36, 0dBC46A4CB00B9E7B0;
	add.f64 	%fd38, %fd33, %fd37;
	sub.f64 	%fd39, %fd33, %fd38;
	add.f64 	%fd40, %fd37, %fd39;
	mul.rn.f64 	%fd41, %fd20, %fd20;
	neg.f64 	%fd42, %fd41;
	fma.rn.f64 	%fd43, %fd20, %fd20, %fd42;
	{
	.reg .b32 %temp; 
	mov.b64 	{%r22, %temp}, %fd32;
	}
	{
	.reg .b32 %temp; 
	mov.b64 	{%temp, %r23}, %fd32;
	}
	add.s32 	%r24, %r23, 1048576;
	mov.b64 	%fd44, {%r22, %r24};
	fma.rn.f64 	%fd45, %fd20, %fd44, %fd43;
	mul.rn.f64 	%fd46, %fd41, %fd20;
	neg.f64 	%fd47, %fd46;
	fma.rn.f64 	%fd48, %fd41, %fd20, %fd47;
	fma.rn.f64 	%fd49, %fd41, %fd32, %fd48;
	fma.rn.f64 	%fd50, %fd45, %fd20, %fd49;
	mul.rn.f64 	%fd51, %fd38, %fd46;
	neg.f64 	%fd52, %fd51;
	fma.rn.f64 	%fd53, %fd38, %fd46, %fd52;
	fma.rn.f64 	%fd54, %fd38, %fd50, %fd53;
	fma.rn.f64 	%fd55, %fd40, %fd46, %fd54;
	add.f64 	%fd56, %fd51, %fd55;
	sub.f64 	%fd57, %fd51, %fd56;
	add.f64 	%fd58, %fd55, %fd57;
	add.f64 	%fd59, %fd20, %fd56;
	sub.f64 	%fd60, %fd20, %fd59;
	add.f64 	%fd61, %fd56, %fd60;
	add.f64 	%fd62, %fd58, %fd61;
	add.f64 	%fd63, %fd32, %fd62;
	add.f64 	%fd64, %fd59, %fd63;
	sub.f64 	%fd65, %fd59, %fd64;
	add.f64 	%fd66, %fd63, %fd65;
	xor.b32  	%r25, %r48, -2147483648;
	mov.b32 	%r26, 1127219200;
	mov.b64 	%fd67, {%r25, %r26};
	mov.b32 	%r27, -2147483648;
	mov.b64 	%fd68, {%r27, %r26};
	sub.f64 	%fd69, %fd67, %fd68;
	fma.rn.f64 	%fd70, %fd69, 0d3FE62E42FEFA39EF, %fd64;
	fma.rn.f64 	%fd71, %fd69, 0dBFE62E42FEFA39EF, %fd70;
	sub.f64 	%fd72, %fd71, %fd64;
	sub.f64 	%fd73, %fd66, %fd72;
	fma.rn.f64 	%fd74, %fd69, 0d3C7ABC9E3B39803F, %fd73;
	add.f64 	%fd75, %fd70, %fd74;
	sub.f64 	%fd76, %fd70, %fd75;
	add.f64 	%fd77, %fd74, %fd76;
	mov.f64 	%fd78, 0d4024000000000000;
	{
	.reg .b32 %temp; 
	mov.b64 	{%temp, %r28}, %fd78;
	}
	{
	.reg .b32 %temp; 
	mov.b64 	{%r29, %temp}, %fd78;
	}
	shl.b32 	%r30, %r28, 1;
	setp.gt.u32 	%p3, %r30, -33554433;
	and.b32  	%r31, %r28, -15728641;
	selp.b32 	%r32, %r31, %r28, %p3;
	mov.b64 	%fd79, {%r29, %r32};
	mul.rn.f64 	%fd80, %fd75, %fd79;
	neg.f64 	%fd81, %fd80;
	fma.rn.f64 	%fd82, %fd75, %fd79, %fd81;
	fma.rn.f64 	%fd83, %fd77, %fd79, %fd82;
	add.f64 	%fd4, %fd80, %fd83;
	sub.f64 	%fd84, %fd80, %fd4;
	add.f64 	%fd5, %fd83, %fd84;
	fma.rn.f64 	%fd85, %fd4, 0d3FF71547652B82FE, 0d4338000000000000;
	{
	.reg .b32 %temp; 
	mov.b64 	{%r13, %temp}, %fd85;
	}
	mov.f64 	%fd86, 0dC338000000000000;
	add.rn.f64 	%fd87, %fd85, %fd86;
	fma.rn.f64 	%fd88, %fd87, 0dBFE62E42FEFA39EF, %fd4;
	fma.rn.f64 	%fd89, %fd87, 0dBC7ABC9E3B39803F, %fd88;
	fma.rn.f64 	%fd90, %fd89, 0d3E5ADE1569CE2BDF, 0d3E928AF3FCA213EA;
	fma.rn.f64 	%fd91, %fd90, %fd89, 0d3EC71DEE62401315;
	fma.rn.f64 	%fd92, %fd91, %fd89, 0d3EFA01997C89EB71;
	fma.rn.f64 	%fd93, %fd92, %fd89, 0d3F2A01A014761F65;
	fma.rn.f64 	%fd94, %fd93, %fd89, 0d3F56C16C1852B7AF;
	fma.rn.f64 	%fd95, %fd94, %fd89, 0d3F81111111122322;
	fma.rn.f64 	%fd96, %fd95, %fd89, 0d3FA55555555502A1;
	fma.rn.f64 	%fd97, %fd96, %fd89, 0d3FC5555555555511;
	fma.rn.f64 	%fd98, %fd97, %fd89, 0d3FE000000000000B;
	fma.rn.f64 	%fd99, %fd98, %fd89, 0d3FF0000000000000;
	fma.rn.f64 	%fd100, %fd99, %fd89, 0d3FF0000000000000;
	{
	.reg .b32 %temp; 
	mov.b64 	{%r14, %temp}, %fd100;
	}
	{
	.reg .b32 %temp; 
	mov.b64 	{%temp, %r15}, %fd100;
	}
	shl.b32 	%r33, %r13, 20;
	add.s32 	%r34, %r33, %r15;
	mov.b64 	%fd108, {%r14, %r34};
	{
	.reg .b32 %temp; 
	mov.b64 	{%temp, %r35}, %fd4;
	}
	mov.b32 	%f2, %r35;
	abs.f32 	%f1, %f2;
	setp.lt.f32 	%p4, %f1, 0f4086232B;
	@%p4 bra 	$L__BB2_7;
	setp.lt.f64 	%p5, %fd4, 0d0000000000000000;
	add.f64 	%fd101, %fd4, 0d7FF0000000000000;
	selp.f64 	%fd108, 0d0000000000000000, %fd101, %p5;
	setp.geu.f32 	%p6, %f1, 0f40874800;
	@%p6 bra 	$L__BB2_7;
	shr.u32 	%r36, %r13, 31;
	add.s32 	%r37, %r13, %r36;
	shr.s32 	%r38, %r37, 1;
	shl.b32 	%r39, %r38, 20;
	add.s32 	%r40, %r15, %r39;
	mov.b64 	%fd102, {%r14, %r40};
	sub.s32 	%r41, %r13, %r38;
	shl.b32 	%r42, %r41, 20;
	add.s32 	%r43, %r42, 1072693248;
	mov.b32 	%r44, 0;
	mov.b64 	%fd103, {%r44, %r43};
	mul.f64 	%fd108, %fd103, %fd102;
$L__BB2_7:
	abs.f64 	%fd104, %fd108;
	setp.eq.f64 	%p7, %fd104, 0d7FF0000000000000;
	fma.rn.f64 	%fd105, %fd108, %fd5, %fd108;
	selp.f64 	%fd106, %fd108, %fd105, %p7;
	st.param.f64 	[func_retval0], %fd106;
	ret;

}


// ===== COMPILED SASS (sm_100) =====

	.target	sm_100

	.elftype	@"ET_EXEC"


//--------------------- .note.nv.tkinfo           --------------------------
	.section	.note.nv.tkinfo,"",@"SHT_NOTE"
	.sectionflags	@"SHF_NOTE_NV_TKINFO"
	.tkinfo
        /*0018*/ 	.word	0x00000002
        /*0030*/ 	.string	""
        /*0030*/ 	.string	"ptxas"
        /*0030*/ 	.string	"Cuda compilation tools, release 13.0, V13.0.88"
        /*0030*/ 	.string	"Build cuda_13.0.r13.0/compiler.36424714_0"
        /*0030*/ 	.string	"-arch sm_100 -m 64 "



//--------------------- .note.nv.cuinfo           --------------------------
	.section	.note.nv.cuinfo,"",@"SHT_NOTE"
	.sectionflags	@"SHF_NOTE_NV_CUINFO"
        /*0018*/ 	.short	0x0002
        /*001a*/ 	.short	0x0064
        /*001c*/ 	.short	0x0082
	.zero		2


//--------------------- .nv.info                  --------------------------
	.section	.nv.info,"",@"SHT_CUDA_INFO"
	.align	4


	//----- nvinfo : EIATTR_REGCOUNT
	.align		4
        /*0000*/ 	.byte	0x04, 0x2f
        /*0002*/ 	.short	(.L_1 - .L_0)
	.align		4
.L_0:
        /*0004*/ 	.word	index@(_Z18cudaRaytraceKernel8Matrix4DPviii)
        /*0008*/ 	.word	0x00000092


	//----- nvinfo : EIATTR_FRAME_SIZE
	.align		4
.L_1:
        /*000c*/ 	.byte	0x04, 0x11
        /*000e*/ 	.short	(.L_3 - .L_2)
	.align		4
.L_2:
        /*0010*/ 	.word	index@($_Z18cudaRaytraceKernel8Matrix4DPviii$__internal_accurate_pow)
        /*0014*/ 	.word	0x000000a8


	//----- nvinfo : EIATTR_FRAME_SIZE
	.align		4
.L_3:
        /*0018*/ 	.byte	0x04, 0x11
        /*001a*/ 	.short	(.L_5 - .L_4)
	.align		4
.L_4:
        /*001c*/ 	.word	index@($__internal_1_$__cuda_sm20_dsqrt_rn_f64_mediumpath_v1)
        /*0020*/ 	.word	0x000000a8


	//----- nvinfo : EIATTR_FRAME_SIZE
	.align		4
.L_5:
        /*0024*/ 	.byte	0x04, 0x11
        /*0026*/ 	.short	(.L_7 - .L_6)
	.align		4
.L_6:
        /*0028*/ 	.word	index@($__internal_0_$__cuda_sm20_div_rn_f64_full)
        /*002c*/ 	.word	0x000000a8


	//----- nvinfo : EIATTR_FRAME_SIZE
	.align		4
.L_7:
        /*0030*/ 	.byte	0x04, 0x11
        /*0032*/ 	.short	(.L_9 - .L_8)
	.align		4
.L_8:
        /*0034*/ 	.word	index@($_Z18cudaRaytraceKernel8Matrix4DPviii$_Z8RayColorRK7double3S1_i)
        /*0038*/ 	.word	0x000000a8


	//----- nvinfo : EIATTR_FRAME_SIZE
	.align		4
.L_9:
        /*003c*/ 	.byte	0x04, 0x11
        /*003e*/ 	.short	(.L_11 - .L_10)
	.align		4
.L_10:
        /*0040*/ 	.word	index@(_Z18cudaRaytraceKernel8Matrix4DPviii)
        /*0044*/ 	.word	0x000000a8


	//----- nvinfo : EIATTR_MIN_STACK_SIZE
	.align		4
.L_11:
        /*0048*/ 	.byte	0x04, 0x12
        /*004a*/ 	.short	(.L_13 - .L_12)
	.align		4
.L_12:
        /*004c*/ 	.word	index@(_Z18cudaRaytraceKernel8Matrix4DPviii)
        /*0050*/ 	.word	0x000000a8
.L_13:


//--------------------- .nv.compat                --------------------------
	.section	.nv.compat,"",@"SHT_CUDA_COMPAT_INFO"
	.align	4
        /*0000*/ 	.byte	0x02, 0x09, 0x00, 0x00, 0x02, 0x02, 0x01, 0x00, 0x02, 0x05, 0x05, 0x00, 0x03, 0x07, 0x01, 0x01
        /*0010*/ 	.byte	0x02, 0x03, 0x00, 0x00, 0x02, 0x06, 0x01, 0x00, 0x04, 0x0b, 0x08, 0x00, 0x01, 0x00, 0x00, 0x00
        /*0020*/ 	.byte	0x00, 0x00, 0x00, 0x00


//--------------------- .nv.info._Z18cudaRaytraceKernel8Matrix4DPviii --------------------------
	.section	.nv.info._Z18cudaRaytraceKernel8Matrix4DPviii,"",@"SHT_CUDA_INFO"
	.sectionflags	@""
	.align	4


	//----- nvinfo : EIATTR_CUDA_API_VERSION
	.align		4
        /*0000*/ 	.byte	0x04, 0x37
        /*0002*/ 	.short	(.L_15 - .L_14)
.L_14:
        /*0004*/ 	.word	0x00000082


	//----- nvinfo : EIATTR_KPARAM_INFO
	.align		4
.L_15:
        /*0008*/ 	.byte	0x04, 0x17
        /*000a*/ 	.short	(.L_17 - .L_16)
.L_16:
        /*000c*/ 	.word	0x00000000
        /*0010*/ 	.short	0x0004
        /*0012*/ 	.short	0x0090
        /*0014*/ 	.byte	0x00, 0xf0, 0x11, 0x00


	//----- nvinfo : EIATTR_KPARAM_INFO
	.align		4
.L_17:
        /*0018*/ 	.byte	0x04, 0x17
        /*001a*/ 	.short	(.L_19 - .L_18)
.L_18:
        /*001c*/ 	.word	0x00000000
        /*0020*/ 	.short	0x0003
        /*0022*/ 	.short	0x008c
        /*0024*/ 	.byte	0x00, 0xf0, 0x11, 0x00


	//----- nvinfo : EIATTR_KPARAM_INFO
	.align		4
.L_19:
        /*0028*/ 	.byte	0x04, 0x17
        /*002a*/ 	.short	(.L_21 - .L_20)
.L_20:
        /*002c*/ 	.word	0x00000000
        /*0030*/ 	.short	0x0002
        /*0032*/ 	.short	0x0088
        /*0034*/ 	.byte	0x00, 0xf0, 0x11, 0x00


	//----- nvinfo : EIATTR_KPARAM_INFO
	.align		4
.L_21:
        /*0038*/ 	.byte	0x04, 0x17
        /*003a*/ 	.short	(.L_23 - .L_22)
.L_22:
        /*003c*/ 	.word	0x00000000
        /*0040*/ 	.short	0x0001
        /*0042*/ 	.short	0x0080
        /*0044*/ 	.byte	0x00, 0xf5, 0x21, 0x00


	//----- nvinfo : EIATTR_KPARAM_INFO
	.align		4
.L_23:
        /*0048*/ 	.byte	0x04, 0x17
        /*004a*/ 	.short	(.L_25 - .L_24)
.L_24:
        /*004c*/ 	.word	0x00000000
        /*0050*/ 	.short	0x0000
        /*0052*/ 	.short	0x0000
        /*0054*/ 	.byte	0x00, 0xf0, 0x01, 0x02


	//----- nvinfo : EIATTR_SPARSE_MMA_MASK
	.align		4
.L_25:
        /*0058*/ 	.byte	0x03, 0x50
        /*005a*/ 	.short	0x0000


	//----- nvinfo : EIATTR_MAXREG_COUNT
	.align		4
        /*005c*/ 	.byte	0x03, 0x1b
        /*005e*/ 	.short	0x00ff


	//----- nvinfo : EIATTR_MERCURY_ISA_VERSION
	.align		4
        /*0060*/ 	.byte	0x03, 0x5f
        /*0062*/ 	.short	0x0101


	//----- nvinfo : EIATTR_VRC_CTA_INIT_COUNT
	.align		4
        /*0064*/ 	.byte	0x02, 0x4a
	.zero		1
	.zero		1


	//----- nvinfo : EIATTR_EXIT_INSTR_OFFSETS
	.align		4
        /*0068*/ 	.byte	0x04, 0x1c
        /*006a*/ 	.short	(.L_27 - .L_26)


	//   ....[0]....
.L_26:
        /*006c*/ 	.word	0x00008790


	//----- nvinfo : EIATTR_CRS_STACK_SIZE
	.align		4
.L_27:
        /*0070*/ 	.byte	0x04, 0x1e
        /*0072*/ 	.short	(.L_29 - .L_28)
.L_28:
        /*0074*/ 	.word	0x00000000


	//----- nvinfo : EIATTR_CBANK_PARAM_SIZE
	.align		4
.L_29:
        /*0078*/ 	.byte	0x03, 0x19
        /*007a*/ 	.short	0x0094


	//----- nvinfo : EIATTR_PARAM_CBANK
	.align		4
        /*007c*/ 	.byte	0x04, 0x0a
        /*007e*/ 	.short	(.L_31 - .L_30)
	.align		4
.L_30:
        /*0080*/ 	.word	index@(.nv.constant0._Z18cudaRaytraceKernel8Matrix4DPviii)
        /*0084*/ 	.short	0x0380
        /*0086*/ 	.short	0x0094


	//----- nvinfo : EIATTR_SW_WAR
	.align		4
.L_31:
        /*0088*/ 	.byte	0x04, 0x36
        /*008a*/ 	.short	(.L_33 - .L_32)
.L_32:
        /*008c*/ 	.word	0x00000008
.L_33:


//--------------------- .nv.callgraph             --------------------------
	.section	.nv.callgraph,"",@"SHT_CUDA_CALLGRAPH"
	.align	4
	.sectionentsize	8
	.align		4
        /*0000*/ 	.word	0x00000000
	.align		4
        /*0004*/ 	.word	0xffffffff
	.align		4
        /*0008*/ 	.word	0x00000000
	.align		4
        /*000c*/ 	.word	0xfffffffe
	.align		4
        /*0010*/ 	.word	0x00000000
	.align		4
        /*0014*/ 	.word	0xfffffffd
	.align		4
        /*0018*/ 	.word	0x00000000
	.align		4
        /*001c*/ 	.word	0xfffffffc


//--------------------- .text._Z18cudaRaytraceKernel8Matrix4DPviii --------------------------
	.section	.text._Z18cudaRaytraceKernel8Matrix4DPviii,"ax",@progbits
	.align	128
        .global         _Z18cudaRaytraceKernel8Matrix4DPviii
        .type           _Z18cudaRaytraceKernel8Matrix4DPviii,@function
        .size           _Z18cudaRaytraceKernel8Matrix4DPviii,(.L_x_143 - _Z18cudaRaytraceKernel8Matrix4DPviii)
        .other          _Z18cudaRaytraceKernel8Matrix4DPviii,@"STO_CUDA_ENTRY STV_DEFAULT"
_Z18cudaRaytraceKernel8Matrix4DPviii:
.text._Z18cudaRaytraceKernel8Matrix4DPviii:
[----:B------:R-:W0:Y:S01]  /*0000*/  LDC R1, c[0x0][0x37c] ;  /* 0x0000df00ff017b82 */ /* 0x000e220000000800 */
[----:B------:R-:W1:Y:S01]  /*0010*/  S2R R76, SR_CTAID.X ;  /* 0x00000000004c7919 */ /* 0x000e620000002500 */
[----:B------:R-:W2:Y:S01]  /*0020*/  LDCU UR5, c[0x0][0x2fc] ;  /* 0x00005f80ff0577ac */ /* 0x000ea20008000800 */
[----:B0-----:R-:W-:Y:S01]  /*0030*/  VIADD R1, R1, 0xffffff58 ;  /* 0xffffff5801017836 */ /* 0x001fe20000000000 */
[----:B------:R-:W-:Y:S01]  /*0040*/  CS2R R124, SRZ ;  /* 0x00000000007c7805 */ /* 0x000fe2000001ff00 */
[----:B------:R-:W1:Y:S01]  /*0050*/  S2R R3, SR_TID.X ;  /* 0x0000000000037919 */ /* 0x000e620000002100 */
[----:B------:R-:W1:Y:S01]  /*0060*/  LDCU UR6, c[0x0][0x360] ;  /* 0x00006c00ff0677ac */ /* 0x000e620008000800 */
[----:B------:R-:W-:Y:S02]  /*0070*/  CS2R R118, SRZ ;  /* 0x0000000000767805 */ /* 0x000fe4000001ff00 */
[----:B------:R-:W-:Y:S01]  /*0080*/  CS2R R116, SRZ ;  /* 0x0000000000747805 */ /* 0x000fe2000001ff00 */
[----:B------:R-:W0:Y:S01]  /*0090*/  S2R R71, SR_CTAID.Y ;  /* 0x0000000000477919 */ /* 0x000e220000002600 */
[----:B------:R-:W0:Y:S01]  /*00a0*/  LDCU UR7, c[0x0][0x364] ;  /* 0x00006c80ff0777ac */ /* 0x000e220008000800 */
[----:B------:R-:W-:Y:S01]  /*00b0*/  CS2R R110, SRZ ;  /* 0x00000000006e7805 */ /* 0x000fe2000001ff00 */
[----:B------:R-:W0:Y:S01]  /*00c0*/  S2R R0, SR_TID.Y ;  /* 0x0000000000007919 */ /* 0x000e220000002200 */
[----:B------:R-:W3:Y:S01]  /*00d0*/  LDCU.64 UR8, c[0x0][0x408] ;  /* 0x00008100ff0877ac */ /* 0x000ee20008000a00 */
[----:B------:R-:W4:Y:S01]  /*00e0*/  LDCU UR4, c[0x0][0x2f8] ;  /* 0x00005f00ff0477ac */ /* 0x000f220008000800 */
[----:B------:R-:W-:Y:S01]  /*00f0*/  UMOV UR61, 0x1 ;  /* 0x00000001003d7882 */ /* 0x000fe20000000000 */
[----:B---3--:R-:W3:Y:S01]  /*0100*/  I2F.F64 R134, UR8 ;  /* 0x0000000800867d12 */ /* 0x008ee20008201c00 */
[----:B----4-:R-:W-:Y:S01]  /*0110*/  IADD3 R70, P0, PT, R1, UR4, RZ ;  /* 0x0000000401467c10 */ /* 0x010fe2000ff1e0ff */
[----:B-1----:R-:W-:-:S06]  /*0120*/  IMAD R76, R76, UR6, R3 ;  /* 0x000000064c4c7c24 */ /* 0x002fcc000f8e0203 */
[----:B------:R-:W1:Y:S01]  /*0130*/  I2F.F64 R126, UR9 ;  /* 0x00000009007e7d12 */ /* 0x000e620008201c00 */
[----:B--2---:R-:W-:Y:S02]  /*0140*/  IMAD.X R2, RZ, RZ, UR5, P0 ;  /* 0x00000005ff027e24 */ /* 0x004fe400080e06ff */
[----:B0-----:R-:W-:-:S05]  /*0150*/  IMAD R71, R71, UR7, R0 ;  /* 0x0000000747477c24 */ /* 0x001fca000f8e0200 */
[----:B------:R0:W2:Y:S08]  /*0160*/  I2F.F64 R140, R76 ;  /* 0x0000004c008c7312 */ /* 0x0000b00000201c00 */
[----:B-1-3--:R0:W4:Y:S02]  /*0170*/  I2F.F64.U32 R132, R71 ;  /* 0x0000004700847312 */ /* 0x00a1240000201800 */
.L_x_72:
[----:B------:R-:W1:Y:S01]  /*0180*/  MUFU.RCP64H R5, 3 ;  /* 0x4008000000057908 */ /* 0x000e620000001800 */
[----:B------:R-:W-:Y:S02]  /*0190*/  IMAD.MOV.U32 R8, RZ, RZ, 0x0 ;  /* 0x00000000ff087424 */ /* 0x000fe400078e00ff */
[----:B------:R-:W-:Y:S02]  /*01a0*/  IMAD.MOV.U32 R9, RZ, RZ, 0x40080000 ;  /* 0x40080000ff097424 */ /* 0x000fe400078e00ff */
[----:B------:R-:W-:-:S06]  /*01b0*/  IMAD.MOV.U32 R4, RZ, RZ, 0x1 ;  /* 0x00000001ff047424 */ /* 0x000fcc00078e00ff */
[----:B-1----:R-:W-:-:S08]  /*01c0*/  DFMA R6, R4, -R8, 1 ;  /* 0x3ff000000406742b */ /* 0x002fd00000000808 */
[----:B------:R-:W-:-:S08]  /*01d0*/  DFMA R6, R6, R6, R6 ;  /* 0x000000060606722b */ /* 0x000fd00000000006 */
[----:B------:R-:W-:Y:S02]  /*01e0*/  DFMA R4, R4, R6, R4 ;  /* 0x000000060404722b */ /* 0x000fe40000000004 */
[----:B------:R-:W1:Y:S01]  /*01f0*/  I2F.F64.U32 R6, UR61 ;  /* 0x0000003d00067d12 */ /* 0x000e620008201800 */
[----:B------:R-:W-:-:S04]  /*0200*/  UIADD3 UR61, UPT, UPT, UR61, 0x1, URZ ;  /* 0x000000013d3d7890 */ /* 0x000fc8000fffe0ff */
[----:B------:R-:W-:Y:S01]  /*0210*/  UISETP.NE.AND UP0, UPT, UR61, 0x3, UPT ;  /* 0x000000033d00788c */ /* 0x000fe2000bf05270 */
[----:B------:R-:W-:-:S03]  /*0220*/  DFMA R8, R4, -R8, 1 ;  /* 0x3ff000000408742b */ /* 0x000fc60000000808 */
[----:B------:R-:W-:-:S05]  /*0230*/  UP2UR UR62, UPR, URZ, 0x1 ;  /* 0x00000001ff3e7883 */ /* 0x000fca0008000000 */
[----:B------:R-:W-:Y:S01]  /*0240*/  DFMA R4, R4, R8, R4 ;  /* 0x000000080404722b */ /* 0x000fe20000000004 */
[----:B-1----:R-:W-:-:S07]  /*0250*/  FSETP.GEU.AND P1, PT, |R7|, 6.5827683646048100446e-37, PT ;  /* 0x036000000700780b */ /* 0x002fce0003f2e200 */
[----:B------:R-:W-:-:S08]  /*0260*/  DMUL R8, R6, R4 ;  /* 0x0000000406087228 */ /* 0x000fd00000000000 */
[----:B------:R-:W-:-:S08]  /*0270*/  DFMA R10, R8, -3, R6 ;  /* 0xc0080000080a782b */ /* 0x000fd00000000006 */
[----:B------:R-:W-:-:S10]  /*0280*/  DFMA R4, R4, R10, R8 ;  /* 0x0000000a0404722b */ /* 0x000fd40000000008 */
[----:B------:R-:W-:-:S05]  /*0290*/  FFMA R0, RZ, 2.125, R5 ;  /* 0x40080000ff007823 */ /* 0x000fca0000000005 */
[----:B------:R-:W-:-:S13]  /*02a0*/  FSETP.GT.AND P0, PT, |R0|, 1.469367938527859385e-39, PT ;  /* 0x001000000000780b */ /* 0x000fda0003f04200 */
[----:B------:R-:W-:Y:S05]  /*02b0*/  @P0 BRA P1, `(.L_x_0) ;  /* 0x00000000001c0947 */ /* 0x000fea0000800000 */
[----:B------:R-:W-:Y:S01]  /*02c0*/  IMAD.MOV.U32 R4, RZ, RZ, R6 ;  /* 0x000000ffff047224 */ /* 0x000fe200078e0006 */
[----:B------:R-:W-:Y:S01]  /*02d0*/  MOV R20, 0x330 ;  /* 0x0000033000147802 */ /* 0x000fe20000000f00 */
[----:B------:R-:W-:Y:S01]  /*02e0*/  IMAD.MOV.U32 R5, RZ, RZ, R7 ;  /* 0x000000ffff057224 */ /* 0x000fe200078e0007 */
[----:B------:R-:W-:Y:S01]  /*02f0*/  MOV R21, 0x0 ;  /* 0x0000000000157802 */ /* 0x000fe20000000f00 */
[----:B------:R-:W-:Y:S02]  /*0300*/  IMAD.MOV.U32 R6, RZ, RZ, RZ ;  /* 0x000000ffff067224 */ /* 0x000fe400078e00ff */
[----:B------:R-:W-:-:S07]  /*0310*/  IMAD.MOV.U32 R7, RZ, RZ, 0x40080000 ;  /* 0x40080000ff077424 */ /* 0x000fce00078e00ff */
[----:B0-2-4-:R-:W-:Y:S05]  /*0320*/  CALL.REL.NOINC `($__internal_0_$__cuda_sm20_div_rn_f64_full) ;  /* 0x000000fc00e87944 */ /* 0x015fea0003c00000 */
.L_x_0:
[----:B------:R-:W1:Y:S01]  /*0330*/  MUFU.RCP64H R7, R127 ;  /* 0x0000007f00077308 */ /* 0x000e620000001800 */
[----:B------:R-:W-:Y:S01]  /*0340*/  IMAD.MOV.U32 R6, RZ, RZ, 0x1 ;  /* 0x00000001ff067424 */ /* 0x000fe200078e00ff */
[----:B------:R-:W-:Y:S05]  /*0350*/  BSSY.RECONVERGENT B6, `(.L_x_1) ;  /* 0x0000015000067945 */ /* 0x000fea0003800200 */
[----:B-1----:R-:W-:-:S08]  /*0360*/  DFMA R8, -R126, R6, 1 ;  /* 0x3ff000007e08742b */ /* 0x002fd00000000106 */
[----:B------:R-:W-:-:S08]  /*0370*/  DFMA R8, R8, R8, R8 ;  /* 0x000000080808722b */ /* 0x000fd00000000008 */
[----:B------:R-:W-:Y:S02]  /*0380*/  DFMA R8, R6, R8, R6 ;  /* 0x000000080608722b */ /* 0x000fe40000000006 */
[----:B----4-:R-:W-:-:S06]  /*0390*/  DADD R6, R132, R4 ;  /* 0x0000000084067229 */ /* 0x010fcc0000000004 */
[----:B------:R-:W-:-:S04]  /*03a0*/  DFMA R10, -R126, R8, 1 ;  /* 0x3ff000007e0a742b */ /* 0x000fc80000000108 */
[----:B------:R-:W-:-:S04]  /*03b0*/  FSETP.GEU.AND P1, PT, |R7|, 6.5827683646048100446e-37, PT ;  /* 0x036000000700780b */ /* 0x000fc80003f2e200 */
[----:B------:R-:W-:-:S08]  /*03c0*/  DFMA R10, R8, R10, R8 ;  /* 0x0000000a080a722b */ /* 0x000fd00000000008 */
[----:B------:R-:W-:-:S08]  /*03d0*/  DMUL R4, R6, R10 ;  /* 0x0000000a06047228 */ /* 0x000fd00000000000 */
[----:B------:R-:W-:-:S08]  /*03e0*/  DFMA R8, -R126, R4, R6 ;  /* 0x000000047e08722b */ /* 0x000fd00000000106 */
[----:B------:R-:W-:-:S10]  /*03f0*/  DFMA R4, R10, R8, R4 ;  /* 0x000000080a04722b */ /* 0x000fd40000000004 */
[----:B------:R-:W-:-:S05]  /*0400*/  FFMA R0, RZ, R127, R5 ;  /* 0x0000007fff007223 */ /* 0x000fca0000000005 */
[----:B------:R-:W-:-:S13]  /*0410*/  FSETP.GT.AND P0, PT, |R0|, 1.469367938527859385e-39, PT ;  /* 0x001000000000780b */ /* 0x000fda0003f04200 */
[----:B------:R-:W-:Y:S05]  /*0420*/  @P0 BRA P1, `(.L_x_2) ;  /* 0x00000000001c0947 */ /* 0x000fea0000800000 */
[----:B------:R-:W-:Y:S01]  /*0430*/  IMAD.MOV.U32 R4, RZ, RZ, R6 ;  /* 0x000000ffff047224 */ /* 0x000fe200078e0006 */
[----:B------:R-:W-:Y:S01]  /*0440*/  MOV R20, 0x4a0 ;  /* 0x000004a000147802 */ /* 0x000fe20000000f00 */
[----:B------:R-:W-:Y:S02]  /*0450*/  IMAD.MOV.U32 R5, RZ, RZ, R7 ;  /* 0x000000ffff057224 */ /* 0x000fe400078e0007 */
[----:B------:R-:W-:Y:S02]  /*0460*/  IMAD.MOV.U32 R6, RZ, RZ, R126 ;  /* 0x000000ffff067224 */ /* 0x000fe400078e007e */
[----:B------:R-:W-:Y:S02]  /*0470*/  IMAD.MOV.U32 R7, RZ, RZ, R127 ;  /* 0x000000ffff077224 */ /* 0x000fe400078e007f */
[----:B------:R-:W-:-:S07]  /*0480*/  IMAD.MOV.U32 R21, RZ, RZ, 0x0 ;  /* 0x00000000ff157424 */ /* 0x000fce00078e00ff */
[----:B0-2---:R-:W-:Y:S05]  /*0490*/  CALL.REL.NOINC `($__internal_0_$__cuda_sm20_div_rn_f64_full) ;  /* 0x000000fc008c7944 */ /* 0x005fea0003c00000 */
.L_x_2:
[----:B------:R-:W-:Y:S05]  /*04a0*/  BSYNC.RECONVERGENT B6 ;  /* 0x0000000000067941 */ /* 0x000fea0003800200 */
.L_x_1:
[----:B------:R-:W1:Y:S01]  /*04b0*/  LDCU.128 UR4, c[0x0][0x3a0] ;  /* 0x00007400ff0477ac */ /* 0x000e620008000c00 */
[----:B------:R-:W-:Y:S01]  /*04c0*/  DADD R4, R4, R4 ;  /* 0x0000000004047229 */ /* 0x000fe20000000004 */
[----:B------:R-:W-:Y:S01]  /*04d0*/  IMAD.MOV.U32 R108, RZ, RZ, 0x0 ;  /* 0x00000000ff6c7424 */ /* 0x000fe200078e00ff */
[----:B------:R-:W3:Y:S01]  /*04e0*/  LDCU.128 UR8, c[0x0][0x3b0] ;  /* 0x00007600ff0877ac */ /* 0x000ee20008000c00 */
[----:B------:R-:W-:Y:S01]  /*04f0*/  IMAD.MOV.U32 R109, RZ, RZ, 0x3ff00000 ;  /* 0x3ff00000ff6d7424 */ /* 0x000fe200078e00ff */
[----:B------:R-:W4:Y:S04]  /*0500*/  LDCU.128 UR56, c[0x0][0x380] ;  /* 0x00007000ff3877ac */ /* 0x000f280008000c00 */
[----:B------:R-:W-:Y:S01]  /*0510*/  DADD R4, -R4, 1 ;  /* 0x3ff0000004047429 */ /* 0x000fe20000000100 */
[----:B------:R-:W0:Y:S01]  /*0520*/  LDCU.128 UR52, c[0x0][0x3c0] ;  /* 0x00007800ff3477ac */ /* 0x000e220008000c00 */
[----:B------:R-:W0:Y:S06]  /*0530*/  LDCU.128 UR48, c[0x0][0x3e0] ;  /* 0x00007c00ff3077ac */ /* 0x000e2c0008000c00 */
[----:B-1----:R-:W-:-:S02]  /*0540*/  DMUL R94, R4, UR4 ;  /* 0x00000004045e7c28 */ /* 0x002fc40008000000 */
[C---:B------:R-:W-:Y:S01]  /*0550*/  DMUL R92, R4.reuse, UR6 ;  /* 0x00000006045c7c28 */ /* 0x040fe20008000000 */
[----:B------:R-:W1:Y:S01]  /*0560*/  LDCU.128 UR44, c[0x0][0x390] ;  /* 0x00007200ff2c77ac */ /* 0x000e620008000c00 */
[C---:B---3--:R-:W-:Y:S02]  /*0570*/  DMUL R86, R4.reuse, UR8 ;  /* 0x0000000804567c28 */ /* 0x048fe40008000000 */
[----:B------:R-:W-:Y:S01]  /*0580*/  DMUL R84, R4, UR10 ;  /* 0x0000000a04547c28 */ /* 0x000fe20008000000 */
[----:B------:R-:W3:Y:S01]  /*0590*/  LDCU.128 UR40, c[0x0][0x3d0] ;  /* 0x00007a00ff2877ac */ /* 0x000ee20008000c00 */
[----:B------:R-:W0:Y:S01]  /*05a0*/  LDCU.128 UR36, c[0x0][0x3f0] ;  /* 0x00007e00ff2477ac */ /* 0x000e220008000c00 */
[----:B----4-:R-:W-:-:S08]  /*05b0*/  UMOV UR60, URZ ;  /* 0x000000ff003c7c82 */ /* 0x010fd00008000000 */
.L_x_71:
[----:B------:R-:W4:Y:S01]  /*05c0*/  MUFU.RCP64H R5, 3 ;  /* 0x4008000000057908 */ /* 0x000f220000001800 */
[----:B------:R-:W-:Y:S01]  /*05d0*/  IMAD.MOV.U32 R6, RZ, RZ, 0x0 ;  /* 0x00000000ff067424 */ /* 0x000fe200078e00ff */
[----:B------:R-:W-:Y:S01]  /*05e0*/  MOV R7, 0x40080000 ;  /* 0x4008000000077802 */ /* 0x000fe20000000f00 */
[----:B------:R-:W-:Y:S01]  /*05f0*/  IMAD.MOV.U32 R4, RZ, RZ, 0x1 ;  /* 0x00000001ff047424 */ /* 0x000fe200078e00ff */
[----:B------:R-:W-:-:S05]  /*0600*/  FSETP.GEU.AND P1, PT, |R109|, 6.5827683646048100446e-37, PT ;  /* 0x036000006d00780b */ /* 0x000fca0003f2e200 */
[----:B----4-:R-:W-:-:S08]  /*0610*/  DFMA R8, R4, -R6, 1 ;  /* 0x3ff000000408742b */ /* 0x010fd00000000806 */
[----:B------:R-:W-:-:S08]  /*0620*/  DFMA R8, R8, R8, R8 ;  /* 0x000000080808722b */ /* 0x000fd00000000008 */
[----:B------:R-:W-:-:S08]  /*0630*/  DFMA R8, R4, R8, R4 ;  /* 0x000000080408722b */ /* 0x000fd00000000004 */
[----:B------:R-:W-:-:S08]  /*0640*/  DFMA R6, R8, -R6, 1 ;  /* 0x3ff000000806742b */ /* 0x000fd00000000806 */
[----:B------:R-:W-:-:S08]  /*0650*/  DFMA R8, R8, R6, R8 ;  /* 0x000000060808722b */ /* 0x000fd00000000008 */
        /* <DEDUP_REMOVED lines=8> */
[----:B------:R-:W-:Y:S02]  /*06e0*/  IMAD.MOV.U32 R5, RZ, RZ, R109 ;  /* 0x000000ffff057224 */ /* 0x000fe400078e006d */
[----:B------:R-:W-:Y:S02]  /*06f0*/  IMAD.MOV.U32 R6, RZ, RZ, RZ ;  /* 0x000000ffff067224 */ /* 0x000fe400078e00ff */
[----:B------:R-:W-:Y:S02]  /*0700*/  IMAD.MOV.U32 R7, RZ, RZ, 0x40080000 ;  /* 0x40080000ff077424 */ /* 0x000fe400078e00ff */
[----:B------:R-:W-:-:S07]  /*0710*/  IMAD.MOV.U32 R21, RZ, RZ, 0x0 ;  /* 0x00000000ff157424 */ /* 0x000fce00078e00ff */
[----:B0123--:R-:W-:Y:S05]  /*0720*/  CALL.REL.NOINC `($__internal_0_$__cuda_sm20_div_rn_f64_full) ;  /* 0x000000f800e87944 */ /* 0x00ffea0003c00000 */
.L_x_3:
[----:B------:R-:W4:Y:S01]  /*0730*/  MUFU.RCP64H R7, R135 ;  /* 0x0000008700077308 */ /* 0x000f220000001800 */
[----:B------:R-:W-:Y:S01]  /*0740*/  IMAD.MOV.U32 R6, RZ, RZ, 0x1 ;  /* 0x00000001ff067424 */ /* 0x000fe200078e00ff */
[----:B------:R-:W-:Y:S05]  /*0750*/  BSSY.RECONVERGENT B6, `(.L_x_4) ;  /* 0x0000015000067945 */ /* 0x000fea0003800200 */
[----:B----4-:R-:W-:-:S08]  /*0760*/  DFMA R8, -R134, R6, 1 ;  /* 0x3ff000008608742b */ /* 0x010fd00000000106 */
[----:B------:R-:W-:-:S08]  /*0770*/  DFMA R8, R8, R8, R8 ;  /* 0x000000080808722b */ /* 0x000fd00000000008 */
[----:B------:R-:W-:Y:S02]  /*0780*/  DFMA R8, R6, R8, R6 ;  /* 0x000000080608722b */ /* 0x000fe40000000006 */
[----:B--2---:R-:W-:-:S06]  /*0790*/  DADD R6, R140, R4 ;  /* 0x000000008c067229 */ /* 0x004fcc0000000004 */
        /* <DEDUP_REMOVED lines=10> */
[----:B------:R-:W-:Y:S01]  /*0840*/  MOV R6, R134 ;  /* 0x0000008600067202 */ /* 0x000fe20000000f00 */
[----:B------:R-:W-:Y:S01]  /*0850*/  IMAD.MOV.U32 R5, RZ, RZ, R7 ;  /* 0x000000ffff057224 */ /* 0x000fe200078e0007 */
[----:B------:R-:W-:Y:S01]  /*0860*/  MOV R20, 0x8a0 ;  /* 0x000008a000147802 */ /* 0x000fe20000000f00 */
[----:B------:R-:W-:Y:S02]  /*0870*/  IMAD.MOV.U32 R7, RZ, RZ, R135 ;  /* 0x000000ffff077224 */ /* 0x000fe400078e0087 */
[----:B------:R-:W-:-:S07]  /*0880*/  IMAD.MOV.U32 R21, RZ, RZ, 0x0 ;  /* 0x00000000ff157424 */ /* 0x000fce00078e00ff */
[----:B01-3--:R-:W-:Y:S05]  /*0890*/  CALL.REL.NOINC `($__internal_0_$__cuda_sm20_div_rn_f64_full) ;  /* 0x000000f8008c7944 */ /* 0x00bfea0003c00000 */
.L_x_5:
[----:B01-3--:R-:W-:Y:S05]  /*08a0*/  BSYNC.RECONVERGENT B6 ;  /* 0x0000000000067941 */ /* 0x00bfea0003800200 */
.L_x_4:
[----:B------:R-:W-:Y:S01]  /*08b0*/  IMAD.MOV.U32 R6, RZ, RZ, 0x0 ;  /* 0x00000000ff067424 */ /* 0x000fe200078e00ff */
[----:B------:R-:W-:Y:S01]  /*08c0*/  BSSY.RECONVERGENT B6, `(.L_x_6) ;  /* 0x000002c000067945 */ /* 0x000fe20003800200 */
[----:B------:R-:W-:-:S06]  /*08d0*/  IMAD.MOV.U32 R7, RZ, RZ, 0x3ff00000 ;  /* 0x3ff00000ff077424 */ /* 0x000fcc00078e00ff */
[----:B------:R-:W-:Y:S01]  /*08e0*/  DFMA R6, R4, 2, -R6 ;  /* 0x400000000406782b */ /* 0x000fe20000000806 */
[----:B------:R-:W-:-:S07]  /*08f0*/  IMAD.MOV.U32 R4, RZ, RZ, 0x1 ;  /* 0x00000001ff047424 */ /* 0x000fce00078e00ff */
[----:B------:R-:W-:-:S08]  /*0900*/  DFMA R12, R6, UR46, R84 ;  /* 0x0000002e060c7c2b */ /* 0x000fd00008000054 */
[----:B------:R-:W-:-:S08]  /*0910*/  DFMA R36, RZ, UR42, R12 ;  /* 0x0000002aff247c2b */ /* 0x000fd0000800000c */
[----:B------:R-:W-:-:S06]  /*0920*/  DADD R36, R36, UR38 ;  /* 0x0000002624247e29 */ /* 0x000fcc0008000000 */
[----:B------:R-:W0:Y:S02]  /*0930*/  MUFU.RCP64H R5, R37 ;  /* 0x0000002500057308 */ /* 0x000e240000001800 */
[----:B0-----:R-:W-:-:S08]  /*0940*/  DFMA R8, -R36, R4, 1 ;  /* 0x3ff000002408742b */ /* 0x001fd00000000104 */
[----:B------:R-:W-:Y:S02]  /*0950*/  DFMA R10, R8, R8, R8 ;  /* 0x00000008080a722b */ /* 0x000fe40000000008 */
[----:B------:R-:W-:-:S06]  /*0960*/  DFMA R8, R6, UR56, R94 ;  /* 0x0000003806087c2b */ /* 0x000fcc000800005e */
[----:B------:R-:W-:Y:S02]  /*0970*/  DFMA R10, R4, R10, R4 ;  /* 0x0000000a040a722b */ /* 0x000fe40000000004 */
[----:B------:R-:W-:Y:S02]  /*0980*/  DFMA R4, RZ, UR52, R8 ;  /* 0x00000034ff047c2b */ /* 0x000fe40008000008 */
[----:B------:R-:W-:-:S04]  /*0990*/  DADD R30, R8, UR52 ;  /* 0x00000034081e7e29 */ /* 0x000fc80008000000 */
[----:B------:R-:W-:Y:S02]  /*09a0*/  DFMA R14, -R36, R10, 1 ;  /* 0x3ff00000240e742b */ /* 0x000fe4000000010a */
[----:B------:R-:W-:Y:S02]  /*09b0*/  DADD R4, R4, UR48 ;  /* 0x0000003004047e29 */ /* 0x000fe40008000000 */
[----:B------:R-:W-:-:S04]  /*09c0*/  DADD R30, R30, UR48 ;  /* 0x000000301e1e7e29 */ /* 0x000fc80008000000 */
[----:B------:R-:W-:Y:S02]  /*09d0*/  DFMA R14, R10, R14, R10 ;  /* 0x0000000e0a0e722b */ /* 0x000fe4000000000a */
[C---:B------:R-:W-:Y:S02]  /*09e0*/  DFMA R10, R6.reuse, UR58, R92 ;  /* 0x0000003a060a7c2b */ /* 0x040fe4000800005c */
[----:B------:R-:W-:Y:S01]  /*09f0*/  DFMA R6, R6, UR44, R86 ;  /* 0x0000002c06067c2b */ /* 0x000fe20008000056 */
[----:B------:R-:W-:-:S03]  /*0a00*/  FSETP.GEU.AND P1, PT, |R5|, 6.5827683646048100446e-37, PT ;  /* 0x036000000500780b */ /* 0x000fc60003f2e200 */
[----:B------:R-:W-:Y:S02]  /*0a10*/  DMUL R26, R4, R14 ;  /* 0x0000000e041a7228 */ /* 0x000fe40000000000 */
[----:B------:R-:W-:Y:S02]  /*0a20*/  DFMA R24, RZ, UR54, R10 ;  /* 0x00000036ff187c2b */ /* 0x000fe4000800000a */
[----:B------:R-:W-:Y:S02]  /*0a30*/  DADD R28, R10, UR54 ;  /* 0x000000360a1c7e29 */ /* 0x000fe40008000000 */
[----:B------:R-:W-:Y:S02]  /*0a40*/  DFMA R38, RZ, UR40, R6 ;  /* 0x00000028ff267c2b */ /* 0x000fe40008000006 */
[----:B------:R-:W-:Y:S02]  /*0a50*/  DFMA R16, -R36, R26, R4 ;  /* 0x0000001a2410722b */ /* 0x000fe40000000104 */
[----:B------:R-:W-:-:S02]  /*0a60*/  DADD R22, R6, UR40 ;  /* 0x0000002806167e29 */ /* 0x000fc40008000000 */
[----:B------:R-:W-:Y:S02]  /*0a70*/  DADD R24, R24, UR50 ;  /* 0x0000003218187e29 */ /* 0x000fe40008000000 */
[----:B------:R-:W-:Y:S02]  /*0a80*/  DADD R28, R28, UR50 ;  /* 0x000000321c1c7e29 */ /* 0x000fe40008000000 */
[----:B------:R-:W-:Y:S02]  /*0a90*/  DFMA R26, R14, R16, R26 ;  /* 0x000000100e1a722b */ /* 0x000fe4000000001a */
[----:B------:R-:W-:Y:S02]  /*0aa0*/  DADD R16, R12, UR42 ;  /* 0x0000002a0c107e29 */ /* 0x000fe40008000000 */
[----:B------:R-:W-:Y:S02]  /*0ab0*/  DADD R38, R38, UR36 ;  /* 0x0000002426267e29 */ /* 0x000fe40008000000 */
[----:B------:R-:W-:-:S04]  /*0ac0*/  DADD R22, R22, UR36 ;  /* 0x0000002416167e29 */ /* 0x000fc80008000000 */
[----:B------:R-:W-:Y:S01]  /*0ad0*/  FFMA R0, RZ, R37, R27 ;  /* 0x00000025ff007223 */ /* 0x000fe2000000001b */
[----:B------:R-:W-:-:S04]  /*0ae0*/  DADD R16, R16, UR38 ;  /* 0x0000002610107e29 */ /* 0x000fc80008000000 */
[----:B------:R-:W-:-:S13]  /*0af0*/  FSETP.GT.AND P0, PT, |R0|, 1.469367938527859385e-39, PT ;  /* 0x001000000000780b */ /* 0x000fda0003f04200 */
[----:B------:R-:W-:Y:S05]  /*0b00*/  @P0 BRA P1, `(.L_x_7) ;  /* 0x00000000001c0947 */ /* 0x000fea0000800000 */
[----:B------:R-:W-:Y:S01]  /*0b10*/  IMAD.MOV.U32 R6, RZ, RZ, R36 ;  /* 0x000000ffff067224 */ /* 0x000fe200078e0024 */
[----:B------:R-:W-:Y:S01]  /*0b20*/  MOV R20, 0xb60 ;  /* 0x00000b6000147802 */ /* 0x000fe20000000f00 */
[----:B------:R-:W-:Y:S02]  /*0b30*/  IMAD.MOV.U32 R7, RZ, RZ, R37 ;  /* 0x000000ffff077224 */ /* 0x000fe400078e0025 */
[----:B------:R-:W-:-:S07]  /*0b40*/  IMAD.MOV.U32 R21, RZ, RZ, 0x0 ;  /* 0x00000000ff157424 */ /* 0x000fce00078e00ff */
[----:B------:R-:W-:Y:S05]  /*0b50*/  CALL.REL.NOINC `($__internal_0_$__cuda_sm20_div_rn_f64_full) ;  /* 0x000000f400dc7944 */ /* 0x000fea0003c00000 */
[----:B------:R-:W-:Y:S01]  /*0b60*/  IMAD.MOV.U32 R26, RZ, RZ, R4 ;  /* 0x000000ffff1a7224 */ /* 0x000fe200078e0004 */
[----:B------:R-:W-:-:S07]  /*0b70*/  MOV R27, R5 ;  /* 0x00000005001b7202 */ /* 0x000fce0000000f00 */
.L_x_7:
[----:B------:R-:W-:Y:S05]  /*0b80*/  BSYNC.RECONVERGENT B6 ;  /* 0x0000000000067941 */ /* 0x000fea0003800200 */
.L_x_6:
[----:B------:R-:W0:Y:S01]  /*0b90*/  MUFU.RCP64H R5, R37 ;  /* 0x0000002500057308 */ /* 0x000e220000001800 */
[----:B------:R-:W-:Y:S01]  /*0ba0*/  IMAD.MOV.U32 R4, RZ, RZ, 0x1 ;  /* 0x00000001ff047424 */ /* 0x000fe200078e00ff */
[----:B------:R-:W-:Y:S01]  /*0bb0*/  FSETP.GEU.AND P1, PT, |R25|, 6.5827683646048100446e-37, PT ;  /* 0x036000001900780b */ /* 0x000fe20003f2e200 */
[----:B------:R-:W-:Y:S04]  /*0bc0*/  BSSY.RECONVERGENT B6, `(.L_x_8) ;  /* 0x0000015000067945 */ /* 0x000fe80003800200 */
[----:B0-----:R-:W-:-:S08]  /*0bd0*/  DFMA R6, -R36, R4, 1 ;  /* 0x3ff000002406742b */ /* 0x001fd00000000104 */
[----:B------:R-:W-:-:S08]  /*0be0*/  DFMA R6, R6, R6, R6 ;  /* 0x000000060606722b */ /* 0x000fd00000000006 */
[----:B------:R-:W-:-:S08]  /*0bf0*/  DFMA R6, R4, R6, R4 ;  /* 0x000000060406722b */ /* 0x000fd00000000004 */
[----:B------:R-:W-:-:S08]  /*0c00*/  DFMA R4, -R36, R6, 1 ;  /* 0x3ff000002404742b */ /* 0x000fd00000000106 */
        /* <DEDUP_REMOVED lines=13> */
[----:B------:R-:W-:Y:S05]  /*0ce0*/  CALL.REL.NOINC `($__internal_0_$__cuda_sm20_div_rn_f64_full) ;  /* 0x000000f400787944 */ /* 0x000fea0003c00000 */
[----:B------:R-:W-:Y:S02]  /*0cf0*/  IMAD.MOV.U32 R18, RZ, RZ, R4 ;  /* 0x000000ffff127224 */ /* 0x000fe400078e0004 */
[----:B------:R-:W-:-:S07]  /*0d00*/  IMAD.MOV.U32 R19, RZ, RZ, R5 ;  /* 0x000000ffff137224 */ /* 0x000fce00078e0005 */
.L_x_9:
[----:B------:R-:W-:Y:S05]  /*0d10*/  BSYNC.RECONVERGENT B6 ;  /* 0x0000000000067941 */ /* 0x000fea0003800200 */
.L_x_8:
        /* <DEDUP_REMOVED lines=15> */
[----:B------:R-:W-:Y:S01]  /*0e10*/  MOV R4, R38 ;  /* 0x0000002600047202 */ /* 0x000fe20000000f00 */
[----:B------:R-:W-:Y:S01]  /*0e20*/  IMAD.MOV.U32 R5, RZ, RZ, R39 ;  /* 0x000000ffff057224 */ /* 0x000fe200078e0027 */
[----:B------:R-:W-:Y:S01]  /*0e30*/  MOV R20, 0xe80 ;  /* 0x00000e8000147802 */ /* 0x000fe20000000f00 */
[----:B------:R-:W-:Y:S02]  /*0e40*/  IMAD.MOV.U32 R6, RZ, RZ, R36 ;  /* 0x000000ffff067224 */ /* 0x000fe400078e0024 */
[----:B------:R-:W-:Y:S02]  /*0e50*/  IMAD.MOV.U32 R7, RZ, RZ, R37 ;  /* 0x000000ffff077224 */ /* 0x000fe400078e0025 */
[----:B------:R-:W-:-:S07]  /*0e60*/  IMAD.MOV.U32 R21, RZ, RZ, 0x0 ;  /* 0x00000000ff157424 */ /* 0x000fce00078e00ff */
[----:B------:R-:W-:Y:S05]  /*0e70*/  CALL.REL.NOINC `($__internal_0_$__cuda_sm20_div_rn_f64_full) ;  /* 0x000000f400147944 */ /* 0x000fea0003c00000 */
[----:B------:R-:W-:Y:S02]  /*0e80*/  IMAD.MOV.U32 R24, RZ, RZ, R4 ;  /* 0x000000ffff187224 */ /* 0x000fe400078e0004 */
[----:B------:R-:W-:-:S07]  /*0e90*/  IMAD.MOV.U32 R25, RZ, RZ, R5 ;  /* 0x000000ffff197224 */ /* 0x000fce00078e0005 */
.L_x_11:
[----:B------:R-:W-:Y:S05]  /*0ea0*/  BSYNC.RECONVERGENT B6 ;  /* 0x0000000000067941 */ /* 0x000fea0003800200 */
.L_x_10:
        /* <DEDUP_REMOVED lines=21> */
[----:B------:R-:W-:Y:S05]  /*1000*/  CALL.REL.NOINC `($__internal_0_$__cuda_sm20_div_rn_f64_full) ;  /* 0x000000f000b07944 */ /* 0x000fea0003c00000 */
[----:B------:R-:W-:Y:S02]  /*1010*/  IMAD.MOV.U32 R68, RZ, RZ, R4 ;  /* 0x000000ffff447224 */ /* 0x000fe400078e0004 */
[----:B------:R-:W-:-:S07]  /*1020*/  IMAD.MOV.U32 R69, RZ, RZ, R5 ;  /* 0x000000ffff457224 */ /* 0x000fce00078e0005 */
.L_x_13:
[----:B------:R-:W-:Y:S05]  /*1030*/  BSYNC.RECONVERGENT B6 ;  /* 0x0000000000067941 */ /* 0x000fea0003800200 */
.L_x_12:
        /* <DEDUP_REMOVED lines=17> */
[----:B------:R-:W-:Y:S01]  /*1150*/  IMAD.MOV.U32 R5, RZ, RZ, R29 ;  /* 0x000000ffff057224 */ /* 0x000fe200078e001d */
[----:B------:R-:W-:Y:S01]  /*1160*/  MOV R21, 0x0 ;  /* 0x0000000000157802 */ /* 0x000fe20000000f00 */
[----:B------:R-:W-:Y:S02]  /*1170*/  IMAD.MOV.U32 R6, RZ, RZ, R16 ;  /* 0x000000ffff067224 */ /* 0x000fe400078e0010 */
[----:B------:R-:W-:-:S07]  /*1180*/  IMAD.MOV.U32 R7, RZ, RZ, R17 ;  /* 0x000000ffff077224 */ /* 0x000fce00078e0011 */
[----:B------:R-:W-:Y:S05]  /*1190*/  CALL.REL.NOINC `($__internal_0_$__cuda_sm20_div_rn_f64_full) ;  /* 0x000000f0004c7944 */ /* 0x000fea0003c00000 */
[----:B------:R-:W-:Y:S02]  /*11a0*/  IMAD.MOV.U32 R62, RZ, RZ, R4 ;  /* 0x000000ffff3e7224 */ /* 0x000fe400078e0004 */
[----:B------:R-:W-:-:S07]  /*11b0*/  IMAD.MOV.U32 R63, RZ, RZ, R5 ;  /* 0x000000ffff3f7224 */ /* 0x000fce00078e0005 */
.L_x_15:
[----:B------:R-:W-:Y:S05]  /*11c0*/  BSYNC.RECONVERGENT B6 ;  /* 0x0000000000067941 */ /* 0x000fea0003800200 */
.L_x_14:
        /* <DEDUP_REMOVED lines=22> */
.L_x_17:
[----:B------:R-:W-:Y:S05]  /*1330*/  BSYNC.RECONVERGENT B6 ;  /* 0x0000000000067941 */ /* 0x000fea0003800200 */
.L_x_16:
[----:B------:R-:W-:Y:S01]  /*1340*/  DADD R68, R68, -R26 ;  /* 0x0000000044447229 */ /* 0x000fe2000000081a */
[----:B------:R-:W-:Y:S01]  /*1350*/  BSSY.RECONVERGENT B6, `(.L_x_18) ;  /* 0x000001e000067945 */ /* 0x000fe20003800200 */
[----:B------:R-:W-:Y:S01]  /*1360*/  DADD R62, R62, -R18 ;  /* 0x000000003e3e7229 */ /* 0x000fe20000000812 */
[----:B------:R-:W-:Y:S01]  /*1370*/  CS2R R22, SRZ ;  /* 0x0000000000167805 */ /* 0x000fe2000001ff00 */
[----:B------:R-:W-:Y:S01]  /*1380*/  DADD R54, R4, -R24 ;  /* 0x0000000004367229 */ /* 0x000fe20000000818 */
[----:B------:R-:W-:Y:S01]  /*1390*/  IMAD.MOV.U32 R4, RZ, RZ, 0x1 ;  /* 0x00000001ff047424 */ /* 0x000fe200078e00ff */
[----:B------:R-:W-:-:S04]  /*13a0*/  DFMA R16, RZ, R26, R18 ;  /* 0x0000001aff10722b */ /* 0x000fc80000000012 */
[----:B------:R-:W-:-:S04]  /*13b0*/  DFMA R44, RZ, R68, R62 ;  /* 0x00000044ff2c722b */ /* 0x000fc8000000003e */
[----:B------:R-:W-:-:S04]  /*13c0*/  DFMA R16, RZ, R24, R16 ;  /* 0x00000018ff10722b */ /* 0x000fc80000000010 */
[----:B------:R-:W-:-:S06]  /*13d0*/  DFMA R44, RZ, R54, R44 ;  /* 0x00000036ff2c722b */ /* 0x000fcc000000002c */
[----:B------:R-:W0:Y:S02]  /*13e0*/  MUFU.RCP64H R5, R45 ;  /* 0x0000002d00057308 */ /* 0x000e240000001800 */
[----:B0-----:R-:W-:-:S08]  /*13f0*/  DFMA R6, -R44, R4, 1 ;  /* 0x3ff000002c06742b */ /* 0x001fd00000000104 */
[----:B------:R-:W-:-:S08]  /*1400*/  DFMA R6, R6, R6, R6 ;  /* 0x000000060606722b */ /* 0x000fd00000000006 */
[----:B------:R-:W-:Y:S02]  /*1410*/  DFMA R4, R4, R6, R4 ;  /* 0x000000060404722b */ /* 0x000fe40000000004 */
[----:B------:R-:W-:-:S06]  /*1420*/  DADD R6, RZ, -R16 ;  /* 0x00000000ff067229 */ /* 0x000fcc0000000810 */
        /* <DEDUP_REMOVED lines=16> */
.L_x_19:
[----:B------:R-:W-:Y:S05]  /*1530*/  BSYNC.RECONVERGENT B6 ;  /* 0x0000000000067941 */ /* 0x000fea0003800200 */
.L_x_18:
[----:B------:R-:W-:Y:S01]  /*1540*/  DMUL R6, RZ, R18 ;  /* 0x00000012ff067228 */ /* 0x000fe20000000000 */
[----:B------:R-:W-:Y:S01]  /*1550*/  IMAD.MOV.U32 R12, RZ, RZ, 0x0 ;  /* 0x00000000ff0c7424 */ /* 0x000fe200078e00ff */
[----:B------:R-:W-:Y:S01]  /*1560*/  DMUL R8, RZ, R62 ;  /* 0x0000003eff087228 */ /* 0x000fe20000000000 */
[----:B------:R-:W-:Y:S01]  /*1570*/  IMAD.MOV.U32 R13, RZ, RZ, 0x3fd80000 ;  /* 0x3fd80000ff0d7424 */ /* 0x000fe200078e00ff */
[----:B------:R-:W-:Y:S01]  /*1580*/  DADD R16, R16, -1 ;  /* 0xbff0000010107429 */ /* 0x000fe20000000000 */
[----:B------:R-:W-:Y:S01]  /*1590*/  BSSY.RECONVERGENT B6, `(.L_x_20) ;  /* 0x0000038000067945 */ /* 0x000fe20003800200 */
[----:B------:R-:W-:Y:S02]  /*15a0*/  DMUL R10, R44, R44 ;  /* 0x0000002c2c0a7228 */ /* 0x000fe40000000000 */
[----:B------:R-:W-:Y:S02]  /*15b0*/  DADD R78, R6, R26 ;  /* 0x00000000064e7229 */ /* 0x000fe4000000001a */
[----:B------:R-:W-:-:S02]  /*15c0*/  DFMA R6, RZ, R26, R6 ;  /* 0x0000001aff06722b */ /* 0x000fc40000000006 */
[--C-:B------:R-:W-:Y:S02]  /*15d0*/  DADD R52, R68, R8.reuse ;  /* 0x0000000044347229 */ /* 0x100fe40000000008 */
[----:B------:R-:W-:Y:S02]  /*15e0*/  DFMA R46, RZ, R68, R8 ;  /* 0x00000044ff2e722b */ /* 0x000fe40000000008 */
[----:B------:R-:W-:Y:S02]  /*15f0*/  DFMA R78, RZ, R24, R78 ;  /* 0x00000018ff4e722b */ /* 0x000fe4000000004e */
[----:B------:R-:W-:Y:S02]  /*1600*/  DADD R60, R6, R24 ;  /* 0x00000000063c7229 */ /* 0x000fe40000000018 */
[----:B------:R-:W-:Y:S02]  /*1610*/  DMUL R38, R16, R16 ;  /* 0x0000001010267228 */ /* 0x000fe40000000000 */
[----:B------:R-:W-:-:S02]  /*1620*/  DFMA R52, RZ, R54, R52 ;  /* 0x00000036ff34722b */ /* 0x000fc40000000034 */
[----:B------:R-:W-:Y:S02]  /*1630*/  DADD R6, R78, 2 ;  /* 0x400000004e067429 */ /* 0x000fe40000000000 */
[----:B------:R-:W-:Y:S02]  /*1640*/  DMUL R44, R44, R16 ;  /* 0x000000102c2c7228 */ /* 0x000fe40000000000 */
[----:B------:R-:W-:Y:S02]  /*1650*/  DADD R46, R54, R46 ;  /* 0x00000000362e7229 */ /* 0x000fe4000000002e */
[----:B------:R-:W-:Y:S02]  /*1660*/  DFMA R10, R52, R52, R10 ;  /* 0x00000034340a722b */ /* 0x000fe4000000000a */
[----:B------:R-:W-:Y:S02]  /*1670*/  DADD R60, RZ, R60 ;  /* 0x00000000ff3c7229 */ /* 0x000fe4000000003c */
[----:B------:R-:W-:-:S02]  /*1680*/  DFMA R8, R6, R6, R38 ;  /* 0x000000060608722b */ /* 0x000fc40000000026 */
[----:B------:R-:W-:Y:S02]  /*1690*/  DFMA R6, R6, R52, R44 ;  /* 0x000000340606722b */ /* 0x000fe4000000002c */
[----:B------:R-:W-:Y:S02]  /*16a0*/  DFMA R28, R46, R46, R10 ;  /* 0x0000002e2e1c722b */ /* 0x000fe4000000000a */
[----:B------:R-:W-:Y:S02]  /*16b0*/  DSETP.GEU.AND P0, PT, R4, 1000000, PT ;  /* 0x412e84800400742a */ /* 0x000fe40003f0e000 */
[C---:B------:R-:W-:Y:S02]  /*16c0*/  DFMA R8, R60.reuse, R60, R8 ;  /* 0x0000003c3c08722b */ /* 0x040fe40000000008 */
[----:B------:R-:W-:Y:S02]  /*16d0*/  DFMA R6, R60, R46, R6 ;  /* 0x0000002e3c06722b */ /* 0x000fe40000000006 */
[----:B------:R-:W-:-:S02]  /*16e0*/  DMUL R36, R28, 4 ;  /* 0x401000001c247828 */ /* 0x000fc40000000000 */
[----:B------:R-:W-:Y:S02]  /*16f0*/  DSETP.GE.AND P0, PT, R4, RZ, !P0 ;  /* 0x000000ff0400722a */ /* 0x000fe40004706000 */
[----:B------:R-:W-:Y:S02]  /*1700*/  DADD R8, R8, -1 ;  /* 0xbff0000008087429 */ /* 0x000fe40000000000 */
[----:B------:R-:W-:Y:S02]  /*1710*/  DADD R30, R6, R6 ;  /* 0x00000000061e7229 */ /* 0x000fe40000000006 */
[----:B------:R-:W-:Y:S02]  /*1720*/  FSEL R100, R4, RZ, P0 ;  /* 0x000000ff04647208 */ /* 0x000fe40000000000 */
[----:B------:R-:W-:Y:S02]  /*1730*/  FSEL R101, R5, 10.9073486328125, P0 ;  /* 0x412e848005657808 */ /* 0x000fe40000000000 */
[----:B------:R-:W-:Y:S01]  /*1740*/  DMUL R8, R8, R36 ;  /* 0x0000002408087228 */ /* 0x000fe20000000000 */
[----:B------:R-:W-:-:S07]  /*1750*/  SEL R16, RZ, 0x1, !P0 ;  /* 0x00000001ff107807 */ /* 0x000fce0004000000 */
[----:B------:R-:W-:-:S06]  /*1760*/  DFMA R8, R30, R30, -R8 ;  /* 0x0000001e1e08722b */ /* 0x000fcc0000000808 */
[----:B------:R-:W0:Y:S04]  /*1770*/  MUFU.RSQ64H R7, R9 ;  /* 0x0000000900077308 */ /* 0x000e280000001c00 */
[----:B------:R-:W-:-:S05]  /*1780*/  VIADD R6, R9, 0xfcb00000 ;  /* 0xfcb0000009067836 */ /* 0x000fca0000000000 */
[----:B------:R-:W-:Y:S01]  /*1790*/  ISETP.GE.U32.AND P1, PT, R6, 0x7ca00000, PT ;  /* 0x7ca000000600780c */ /* 0x000fe20003f26070 */
[----:B0-----:R-:W-:-:S08]  /*17a0*/  DMUL R10, R6, R6 ;  /* 0x00000006060a7228 */ /* 0x001fd00000000000 */
[----:B------:R-:W-:-:S08]  /*17b0*/  DFMA R10, R8, -R10, 1 ;  /* 0x3ff00000080a742b */ /* 0x000fd0000000080a */
[----:B------:R-:W-:Y:S02]  /*17c0*/  DFMA R12, R10, R12, 0.5 ;  /* 0x3fe000000a0c742b */ /* 0x000fe4000000000c */
[----:B------:R-:W-:-:S08]  /*17d0*/  DMUL R10, R6, R10 ;  /* 0x0000000a060a7228 */ /* 0x000fd00000000000 */
[----:B------:R-:W-:-:S08]  /*17e0*/  DFMA R12, R12, R10, R6 ;  /* 0x0000000a0c0c722b */ /* 0x000fd00000000006 */
[----:B------:R-:W-:Y:S02]  /*17f0*/  DMUL R14, R8, R12 ;  /* 0x0000000c080e7228 */ /* 0x000fe40000000000 */
[----:B------:R-:W-:Y:S02]  /*1800*/  VIADD R11, R13, 0xfff00000 ;  /* 0xfff000000d0b7836 */ /* 0x000fe40000000000 */
[----:B------:R-:W-:-:S04]  /*1810*/  IMAD.MOV.U32 R10, RZ, RZ, R12 ;  /* 0x000000ffff0a7224 */ /* 0x000fc800078e000c */
[----:B------:R-:W-:-:S08]  /*1820*/  DFMA R20, R14, -R14, R8 ;  /* 0x8000000e0e14722b */ /* 0x000fd00000000008 */
[----:B------:R-:W-:Y:S01]  /*1830*/  DFMA R142, R20, R10, R14 ;  /* 0x0000000a148e722b */ /* 0x000fe2000000000e */
[----:B------:R-:W-:Y:S10]  /*1840*/  @!P1 BRA `(.L_x_21) ;  /* 0x0000000000309947 */ /* 0x000ff40003800000 */
[----:B------:R-:W-:Y:S01]  /*1850*/  IMAD.MOV.U32 R4, RZ, RZ, R8 ;  /* 0x000000ffff047224 */ /* 0x000fe200078e0008 */
[----:B------:R-:W-:Y:S01]  /*1860*/  MOV R10, R12 ;  /* 0x0000000c000a7202 */ /* 0x000fe20000000f00 */
[----:B------:R-:W-:Y:S02]  /*1870*/  IMAD.MOV.U32 R5, RZ, RZ, R9 ;  /* 0x000000ffff057224 */ /* 0x000fe400078e0009 */
[----:B------:R-:W-:Y:S01]  /*1880*/  IMAD.MOV.U32 R8, RZ, RZ, R20 ;  /* 0x000000ffff087224 */ /* 0x000fe200078e0014 */
[----:B------:R-:W-:Y:S01]  /*1890*/  MOV R20, 0x18f0 ;  /* 0x000018f000147802 */ /* 0x000fe20000000f00 */
[----:B------:R-:W-:Y:S02]  /*18a0*/  IMAD.MOV.U32 R9, RZ, RZ, R21 ;  /* 0x000000ffff097224 */ /* 0x000fe400078e0015 */
[----:B------:R-:W-:Y:S02]  /*18b0*/  IMAD.MOV.U32 R12, RZ, RZ, R14 ;  /* 0x000000ffff0c7224 */ /* 0x000fe400078e000e */
[----:B------:R-:W-:-:S02]  /*18c0*/  IMAD.MOV.U32 R13, RZ, RZ, R15 ;  /* 0x000000ffff0d7224 */ /* 0x000fc400078e000f */
[----:B------:R-:W-:-:S07]  /*18d0*/  IMAD.MOV.U32 R21, RZ, RZ, 0x0 ;  /* 0x00000000ff157424 */ /* 0x000fce00078e00ff */
[----:B------:R-:W-:Y:S05]  /*18e0*/  CALL.REL.NOINC `($__internal_1_$__cuda_sm20_dsqrt_rn_f64_mediumpath_v1) ;  /* 0x000000f000187944 */ /* 0x000fea0003c00000 */
[----:B------:R-:W-:Y:S01]  /*18f0*/  IMAD.MOV.U32 R142, RZ, RZ, R4 ;  /* 0x000000ffff8e7224 */ /* 0x000fe200078e0004 */
[----:B------:R-:W-:-:S07]  /*1900*/  MOV R143, R5 ;  /* 0x00000005008f7202 */ /* 0x000fce0000000f00 */
.L_x_21:
[----:B------:R-:W-:Y:S05]  /*1910*/  BSYNC.RECONVERGENT B6 ;  /* 0x0000000000067941 */ /* 0x000fea0003800200 */
.L_x_20:
[----:B------:R-:W-:Y:S01]  /*1920*/  DADD R28, R28, R28 ;  /* 0x000000001c1c7229 */ /* 0x000fe2000000001c */
[----:B------:R-:W-:Y:S01]  /*1930*/  IMAD.MOV.U32 R4, RZ, RZ, 0x1 ;  /* 0x00000001ff047424 */ /* 0x000fe200078e00ff */
[----:B------:R-:W-:Y:S04]  /*1940*/  BSSY.RECONVERGENT B6, `(.L_x_22) ;  /* 0x0000016000067945 */ /* 0x000fe80003800200 */
[----:B------:R-:W0:Y:S02]  /*1950*/  MUFU.RCP64H R5, R29 ;  /* 0x0000001d00057308 */ /* 0x000e240000001800 */
[----:B0-----:R-:W-:-:S08]  /*1960*/  DFMA R6, -R28, R4, 1 ;  /* 0x3ff000001c06742b */ /* 0x001fd00000000104 */
[----:B------:R-:W-:-:S08]  /*1970*/  DFMA R6, R6, R6, R6 ;  /* 0x000000060606722b */ /* 0x000fd00000000006 */
[----:B------:R-:W-:-:S08]  /*1980*/  DFMA R6, R4, R6, R4 ;  /* 0x000000060406722b */ /* 0x000fd00000000004 */
[----:B------:R-:W-:-:S08]  /*1990*/  DFMA R4, -R28, R6, 1 ;  /* 0x3ff000001c04742b */ /* 0x000fd00000000106 */
[----:B------:R-:W-:Y:S02]  /*19a0*/  DFMA R6, R6, R4, R6 ;  /* 0x000000040606722b */ /* 0x000fe40000000006 */
[----:B------:R-:W-:-:S08]  /*19b0*/  DADD R4, -R30, -R142 ;  /* 0x000000001e047229 */ /* 0x000fd0000000098e */
[----:B------:R-:W-:Y:S02]  /*19c0*/  DMUL R102, R4, R6 ;  /* 0x0000000604667228 */ /* 0x000fe40000000000 */
[----:B------:R-:W-:-:S06]  /*19d0*/  FSETP.GEU.AND P1, PT, |R5|, 6.5827683646048100446e-37, PT ;  /* 0x036000000500780b */ /* 0x000fcc0003f2e200 */
        /* <DEDUP_REMOVED lines=8> */
[----:B------:R-:W-:-:S07]  /*1a60*/  IMAD.MOV.U32 R21, RZ, RZ, 0x0 ;  /* 0x00000000ff157424 */ /* 0x000fce00078e00ff */
[----:B------:R-:W-:Y:S05]  /*1a70*/  CALL.REL.NOINC `($__internal_0_$__cuda_sm20_div_rn_f64_full) ;  /* 0x000000e800147944 */ /* 0x000fea0003c00000 */
[----:B------:R-:W-:Y:S02]  /*1a80*/  IMAD.MOV.U32 R102, RZ, RZ, R4 ;  /* 0x000000ffff667224 */ /* 0x000fe400078e0004 */
[----:B------:R-:W-:-:S07]  /*1a90*/  IMAD.MOV.U32 R103, RZ, RZ, R5 ;  /* 0x000000ffff677224 */ /* 0x000fce00078e0005 */
.L_x_23:
[----:B------:R-:W-:Y:S05]  /*1aa0*/  BSYNC.RECONVERGENT B6 ;  /* 0x0000000000067941 */ /* 0x000fea0003800200 */
.L_x_22:
[----:B------:R-:W0:Y:S01]  /*1ab0*/  MUFU.RCP64H R5, R29 ;  /* 0x0000001d00057308 */ /* 0x000e220000001800 */
[----:B------:R-:W-:Y:S01]  /*1ac0*/  IMAD.MOV.U32 R4, RZ, RZ, 0x1 ;  /* 0x00000001ff047424 */ /* 0x000fe200078e00ff */
[----:B------:R-:W-:Y:S01]  /*1ad0*/  DADD R30, -R30, R142 ;  /* 0x000000001e1e7229 */ /* 0x000fe2000000018e */
[----:B------:R-:W-:Y:S09]  /*1ae0*/  BSSY.RECONVERGENT B6, `(.L_x_24) ;  /* 0x0000014000067945 */ /* 0x000ff20003800200 */
[----:B------:R-:W-:Y:S01]  /*1af0*/  FSETP.GEU.AND P1, PT, |R31|, 6.5827683646048100446e-37, PT ;  /* 0x036000001f00780b */ /* 0x000fe20003f2e200 */
        /* <DEDUP_REMOVED lines=18> */
.L_x_25:
[----:B------:R-:W-:Y:S05]  /*1c20*/  BSYNC.RECONVERGENT B6 ;  /* 0x0000000000067941 */ /* 0x000fea0003800200 */
.L_x_24:
[----:B------:R-:W-:Y:S01]  /*1c30*/  DADD R6, RZ, R78 ;  /* 0x00000000ff067229 */ /* 0x000fe2000000004e */
[----:B------:R-:W-:Y:S01]  /*1c40*/  BSSY.RECONVERGENT B6, `(.L_x_26) ;  /* 0x0000032000067945 */ /* 0x000fe20003800200 */
[C---:B------:R-:W-:Y:S02]  /*1c50*/  DSETP.GEU.AND P1, PT, R102.reuse, 1000000, PT ;  /* 0x412e84806600742a */ /* 0x040fe40003f2e000 */
[----:B------:R-:W-:-:S04]  /*1c60*/  DSETP.GE.AND P0, PT, R102, RZ, PT ;  /* 0x000000ff6600722a */ /* 0x000fc80003f06000 */
[-C--:B------:R-:W-:Y:S01]  /*1c70*/  DFMA R8, R6, R6.reuse, R38 ;  /* 0x000000060608722b */ /* 0x080fe20000000026 */
[----:B------:R-:W-:Y:S01]  /*1c80*/  FSEL R10, R102, RZ, !P1 ;  /* 0x000000ff660a7208 */ /* 0x000fe20004800000 */
[----:B------:R-:W-:Y:S01]  /*1c90*/  DFMA R6, R52, R6, R44 ;  /* 0x000000063406722b */ /* 0x000fe2000000002c */
[----:B------:R-:W-:Y:S01]  /*1ca0*/  FSEL R11, R103, 10.9073486328125, !P1 ;  /* 0x412e8480670b7808 */ /* 0x000fe20004800000 */
[----:B------:R-:W-:Y:S01]  /*1cb0*/  DSETP.GE.AND P1, PT, R4, RZ, PT ;  /* 0x000000ff0400722a */ /* 0x000fe20003f26000 */
[----:B------:R-:W-:Y:S02]  /*1cc0*/  FSEL R10, R10, RZ, P0 ;  /* 0x000000ff0a0a7208 */ /* 0x000fe40000000000 */
[----:B------:R-:W-:Y:S01]  /*1cd0*/  FSEL R11, R11, 10.9073486328125, P0 ;  /* 0x412e84800b0b7808 */ /* 0x000fe20000000000 */
[C---:B------:R-:W-:Y:S02]  /*1ce0*/  DFMA R8, R60.reuse, R60, R8 ;  /* 0x0000003c3c08722b */ /* 0x040fe40000000008 */
[----:B------:R-:W-:-:S03]  /*1cf0*/  DFMA R6, R60, R46, R6 ;  /* 0x0000002e3c06722b */ /* 0x000fc60000000006 */
[----:B------:R-:W-:-:S03]  /*1d00*/  DSETP.GEU.AND P0, PT, R4, R10, PT ;  /* 0x0000000a0400722a */ /* 0x000fc60003f0e000 */
[----:B------:R-:W-:Y:S02]  /*1d10*/  DADD R8, R8, -1 ;  /* 0xbff0000008087429 */ /* 0x000fe40000000000 */
[----:B------:R-:W-:Y:S01]  /*1d20*/  DADD R30, R6, R6 ;  /* 0x00000000061e7229 */ /* 0x000fe20000000006 */
[----:B------:R-:W-:Y:S02]  /*1d30*/  @P1 FSEL R10, R4, R10, !P0 ;  /* 0x0000000a040a1208 */ /* 0x000fe40004000000 */
[----:B------:R-:W-:-:S03]  /*1d40*/  @P1 FSEL R11, R5, R11, !P0 ;  /* 0x0000000b050b1208 */ /* 0x000fc60004000000 */
[----:B------:R-:W-:Y:S01]  /*1d50*/  DMUL R4, R36, R8 ;  /* 0x0000000824047228 */ /* 0x000fe20000000000 */
[----:B------:R-:W-:Y:S02]  /*1d60*/  IMAD.MOV.U32 R6, RZ, RZ, R10 ;  /* 0x000000ffff067224 */ /* 0x000fe400078e000a */
[----:B------:R-:W-:-:S05]  /*1d70*/  IMAD.MOV.U32 R7, RZ, RZ, R11 ;  /* 0x000000ffff077224 */ /* 0x000fca00078e000b */
[----:B------:R-:W-:Y:S02]  /*1d80*/  DFMA R4, R30, R30, -R4 ;  /* 0x0000001e1e04722b */ /* 0x000fe40000000804 */
[----:B------:R-:W-:-:S06]  /*1d90*/  DSETP.GEU.AND P0, PT, R6, R100, PT ;  /* 0x000000640600722a */ /* 0x000fcc0003f0e000 */
[----:B------:R-:W-:Y:S01]  /*1da0*/  DSETP.GE.AND P0, PT, R6, RZ, !P0 ;  /* 0x000000ff0600722a */ /* 0x000fe20004706000 */
[----:B------:R-:W0:Y:S01]  /*1db0*/  MUFU.RSQ64H R7, R5 ;  /* 0x0000000500077308 */ /* 0x000e220000001c00 */
[----:B------:R-:W-:-:S04]  /*1dc0*/  VIADD R6, R5, 0xfcb00000 ;  /* 0xfcb0000005067836 */ /* 0x000fc80000000000 */
[----:B------:R-:W-:Y:S01]  /*1dd0*/  FSEL R100, R10, R100, P0 ;  /* 0x000000640a647208 */ /* 0x000fe20000000000 */
[----:B------:R-:W-:Y:S01]  /*1de0*/  IMAD.MOV.U32 R10, RZ, RZ, 0x0 ;  /* 0x00000000ff0a7424 */ /* 0x000fe200078e00ff */
[----:B------:R-:W-:Y:S01]  /*1df0*/  FSEL R101, R11, R101, P0 ;  /* 0x000000650b657208 */ /* 0x000fe20000000000 */
[----:B------:R-:W-:Y:S01]  /*1e00*/  IMAD.MOV.U32 R11, RZ, RZ, 0x3fd80000 ;  /* 0x3fd80000ff0b7424 */ /* 0x000fe200078e00ff */
[----:B------:R-:W-:Y:S02]  /*1e10*/  ISETP.GE.U32.AND P1, PT, R6, 0x7ca00000, PT ;  /* 0x7ca000000600780c */ /* 0x000fe40003f26070 */
[----:B------:R-:W-:Y:S01]  /*1e20*/  SEL R16, R16, 0x2, !P0 ;  /* 0x0000000210107807 */ /* 0x000fe20004000000 */
[----:B0-----:R-:W-:-:S08]  /*1e30*/  DMUL R8, R6, R6 ;  /* 0x0000000606087228 */ /* 0x001fd00000000000 */
[----:B------:R-:W-:-:S08]  /*1e40*/  DFMA R8, R4, -R8, 1 ;  /* 0x3ff000000408742b */ /* 0x000fd00000000808 */
[----:B------:R-:W-:Y:S02]  /*1e50*/  DFMA R10, R8, R10, 0.5 ;  /* 0x3fe00000080a742b */ /* 0x000fe4000000000a */
[----:B------:R-:W-:-:S08]  /*1e60*/  DMUL R8, R6, R8 ;  /* 0x0000000806087228 */ /* 0x000fd00000000000 */
[----:B------:R-:W-:-:S08]  /*1e70*/  DFMA R8, R10, R8, R6 ;  /* 0x000000080a08722b */ /* 0x000fd00000000006 */
[----:B------:R-:W-:Y:S02]  /*1e80*/  DMUL R12, R4, R8 ;  /* 0x00000008040c7228 */ /* 0x000fe40000000000 */
[----:B------:R-:W-:Y:S01]  /*1e90*/  IADD3 R11, PT, PT, R9, -0x100000, RZ ;  /* 0xfff00000090b7810 */ /* 0x000fe20007ffe0ff */
[----:B------:R-:W-:-:S05]  /*1ea0*/  IMAD.MOV.U32 R10, RZ, RZ, R8 ;  /* 0x000000ffff0a7224 */ /* 0x000fca00078e0008 */
[----:B------:R-:W-:-:S08]  /*1eb0*/  DFMA R14, R12, -R12, R4 ;  /* 0x8000000c0c0e722b */ /* 0x000fd00000000004 */
[----:B------:R-:W-:Y:S01]  /*1ec0*/  DFMA R142, R14, R10, R12 ;  /* 0x0000000a0e8e722b */ /* 0x000fe2000000000c */
[----:B------:R-:W-:Y:S10]  /*1ed0*/  @!P1 BRA `(.L_x_27) ;  /* 0x0000000000209947 */ /* 0x000ff40003800000 */
[----:B------:R-:W-:Y:S01]  /*1ee0*/  IMAD.MOV.U32 R10, RZ, RZ, R8 ;  /* 0x000000ffff0a7224 */ /* 0x000fe200078e0008 */
[----:B------:R-:W-:Y:S01]  /*1ef0*/  MOV R20, 0x1f40 ;  /* 0x00001f4000147802 */ /* 0x000fe20000000f00 */
[----:B------:R-:W-:Y:S02]  /*1f00*/  IMAD.MOV.U32 R8, RZ, RZ, R14 ;  /* 0x000000ffff087224 */ /* 0x000fe400078e000e */
[----:B------:R-:W-:Y:S02]  /*1f10*/  IMAD.MOV.U32 R9, RZ, RZ, R15 ;  /* 0x000000ffff097224 */ /* 0x000fe400078e000f */
[----:B------:R-:W-:-:S07]  /*1f20*/  IMAD.MOV.U32 R21, RZ, RZ, 0x0 ;  /* 0x00000000ff157424 */ /* 0x000fce00078e00ff */
[----:B------:R-:W-:Y:S05]  /*1f30*/  CALL.REL.NOINC `($__internal_1_$__cuda_sm20_dsqrt_rn_f64_mediumpath_v1) ;  /* 0x000000e800847944 */ /* 0x000fea0003c00000 */
[----:B------:R-:W-:Y:S02]  /*1f40*/  IMAD.MOV.U32 R142, RZ, RZ, R4 ;  /* 0x000000ffff8e7224 */ /* 0x000fe400078e0004 */
[----:B------:R-:W-:-:S07]  /*1f50*/  IMAD.MOV.U32 R143, RZ, RZ, R5 ;  /* 0x000000ffff8f7224 */ /* 0x000fce00078e0005 */
.L_x_27:
[----:B------:R-:W-:Y:S05]  /*1f60*/  BSYNC.RECONVERGENT B6 ;  /* 0x0000000000067941 */ /* 0x000fea0003800200 */
.L_x_26:
[----:B------:R-:W0:Y:S01]  /*1f70*/  MUFU.RCP64H R5, R29 ;  /* 0x0000001d00057308 */ /* 0x000e220000001800 */
[----:B------:R-:W-:Y:S01]  /*1f80*/  IMAD.MOV.U32 R4, RZ, RZ, 0x1 ;  /* 0x00000001ff047424 */ /* 0x000fe200078e00ff */
[----:B------:R-:W-:Y:S05]  /*1f90*/  BSSY.RECONVERGENT B6, `(.L_x_28) ;  /* 0x0000015000067945 */ /* 0x000fea0003800200 */
        /* <DEDUP_REMOVED lines=16> */
[----:B------:R-:W-:-:S07]  /*20a0*/  IMAD.MOV.U32 R21, RZ, RZ, 0x0 ;  /* 0x00000000ff157424 */ /* 0x000fce00078e00ff */
[----:B------:R-:W-:Y:S05]  /*20b0*/  CALL.REL.NOINC `($__internal_0_$__cuda_sm20_div_rn_f64_full) ;  /* 0x000000e000847944 */ /* 0x000fea0003c00000 */
[----:B------:R-:W-:Y:S02]  /*20c0*/  IMAD.MOV.U32 R102, RZ, RZ, R4 ;  /* 0x000000ffff667224 */ /* 0x000fe400078e0004 */
[----:B------:R-:W-:-:S07]  /*20d0*/  IMAD.MOV.U32 R103, RZ, RZ, R5 ;  /* 0x000000ffff677224 */ /* 0x000fce00078e0005 */
.L_x_29:
[----:B------:R-:W-:Y:S05]  /*20e0*/  BSYNC.RECONVERGENT B6 ;  /* 0x0000000000067941 */ /* 0x000fea0003800200 */
.L_x_28:
        /* <DEDUP_REMOVED lines=23> */
.L_x_31:
[----:B------:R-:W-:Y:S05]  /*2260*/  BSYNC.RECONVERGENT B6 ;  /* 0x0000000000067941 */ /* 0x000fea0003800200 */
.L_x_30:
[----:B------:R-:W-:Y:S01]  /*2270*/  DADD R78, R78, -2 ;  /* 0xc00000004e4e7429 */ /* 0x000fe20000000000 */
[----:B------:R-:W-:Y:S01]  /*2280*/  IMAD.MOV.U32 R12, RZ, RZ, 0x0 ;  /* 0x00000000ff0c7424 */ /* 0x000fe200078e00ff */
[C---:B------:R-:W-:Y:S01]  /*2290*/  DSETP.GEU.AND P2, PT, R102.reuse, 1000000, PT ;  /* 0x412e84806600742a */ /* 0x040fe20003f4e000 */
[----:B------:R-:W-:Y:S01]  /*22a0*/  IMAD.MOV.U32 R13, RZ, RZ, 0x3fd80000 ;  /* 0x3fd80000ff0d7424 */ /* 0x000fe200078e00ff */
[----:B------:R-:W-:Y:S01]  /*22b0*/  DSETP.GE.AND P0, PT, R102, RZ, PT ;  /* 0x000000ff6600722a */ /* 0x000fe20003f06000 */
[----:B------:R-:W-:Y:S01]  /*22c0*/  BSSY.RECONVERGENT B6, `(.L_x_32) ;  /* 0x0000034000067945 */ /* 0x000fe20003800200 */
[----:B------:R-:W-:Y:S02]  /*22d0*/  DSETP.GE.AND P1, PT, R4, RZ, PT ;  /* 0x000000ff0400722a */ /* 0x000fe40003f26000 */
[-C--:B------:R-:W-:Y:S01]  /*22e0*/  DFMA R38, R78, R78.reuse, R38 ;  /* 0x0000004e4e26722b */ /* 0x080fe20000000026 */
[----:B------:R-:W-:Y:S01]  /*22f0*/  FSEL R0, R103, 10.9073486328125, !P2 ;  /* 0x412e848067007808 */ /* 0x000fe20005000000 */
[----:B------:R-:W-:-:S03]  /*2300*/  DFMA R44, R52, R78, R44 ;  /* 0x0000004e342c722b */ /* 0x000fc6000000002c */
[----:B------:R-:W-:-:S03]  /*2310*/  FSEL R0, R0, 10.9073486328125, P0 ;  /* 0x412e848000007808 */ /* 0x000fc60000000000 */
[C---:B------:R-:W-:Y:S02]  /*2320*/  DFMA R38, R60.reuse, R60, R38 ;  /* 0x0000003c3c26722b */ /* 0x040fe40000000026 */
[----:B------:R-:W-:Y:S01]  /*2330*/  DFMA R44, R60, R46, R44 ;  /* 0x0000002e3c2c722b */ /* 0x000fe2000000002c */
[----:B------:R-:W-:-:S05]  /*2340*/  IMAD.MOV.U32 R15, RZ, RZ, R0 ;  /* 0x000000ffff0f7224 */ /* 0x000fca00078e0000 */
[----:B------:R-:W-:Y:S02]  /*2350*/  DADD R38, R38, -1 ;  /* 0xbff0000026267429 */ /* 0x000fe40000000000 */
[----:B------:R-:W-:-:S06]  /*2360*/  DADD R30, R44, R44 ;  /* 0x000000002c1e7229 */ /* 0x000fcc000000002c */
[----:B------:R-:W-:Y:S01]  /*2370*/  DMUL R8, R36, R38 ;  /* 0x0000002624087228 */ /* 0x000fe20000000000 */
[----:B------:R-:W-:-:S04]  /*2380*/  FSEL R37, R102, RZ, !P2 ;  /* 0x000000ff66257208 */ /* 0x000fc80005000000 */
[----:B------:R-:W-:-:S03]  /*2390*/  FSEL R37, R37, RZ, P0 ;  /* 0x000000ff25257208 */ /* 0x000fc60000000000 */
[----:B------:R-:W-:Y:S02]  /*23a0*/  DFMA R8, R30, R30, -R8 ;  /* 0x0000001e1e08722b */ /* 0x000fe40000000808 */
[----:B------:R-:W-:-:S04]  /*23b0*/  IMAD.MOV.U32 R14, RZ, RZ, R37 ;  /* 0x000000ffff0e7224 */ /* 0x000fc800078e0025 */
[----:B------:R-:W0:Y:S02]  /*23c0*/  MUFU.RSQ64H R7, R9 ;  /* 0x0000000900077308 */ /* 0x000e240000001c00 */
[----:B------:R-:W-:Y:S02]  /*23d0*/  DSETP.GEU.AND P0, PT, R4, R14, PT ;  /* 0x0000000e0400722a */ /* 0x000fe40003f0e000 */
[----:B------:R-:W-:-:S04]  /*23e0*/  VIADD R6, R9, 0xfcb00000 ;  /* 0xfcb0000009067836 */ /* 0x000fc80000000000 */
[----:B------:R-:W-:Y:S02]  /*23f0*/  @P1 FSEL R37, R4, R37, !P0 ;  /* 0x0000002504251208 */ /* 0x000fe40004000000 */
[----:B------:R-:W-:Y:S02]  /*2400*/  @P1 FSEL R0, R5, R0, !P0 ;  /* 0x0000000005001208 */ /* 0x000fe40004000000 */
[----:B------:R-:W-:Y:S01]  /*2410*/  ISETP.GE.U32.AND P1, PT, R6, 0x7ca00000, PT ;  /* 0x7ca000000600780c */ /* 0x000fe20003f26070 */
[----:B------:R-:W-:Y:S02]  /*2420*/  IMAD.MOV.U32 R4, RZ, RZ, R37 ;  /* 0x000000ffff047224 */ /* 0x000fe400078e0025 */
[----:B------:R-:W-:Y:S01]  /*2430*/  IMAD.MOV.U32 R5, RZ, RZ, R0 ;  /* 0x000000ffff057224 */ /* 0x000fe200078e0000 */
[----:B0-----:R-:W-:-:S05]  /*2440*/  DMUL R10, R6, R6 ;  /* 0x00000006060a7228 */ /* 0x001fca0000000000 */
[----:B------:R-:W-:-:S03]  /*2450*/  DSETP.GEU.AND P0, PT, R4, R100, PT ;  /* 0x000000640400722a */ /* 0x000fc60003f0e000 */
[----:B------:R-:W-:-:S03]  /*2460*/  DFMA R10, R8, -R10, 1 ;  /* 0x3ff00000080a742b */ /* 0x000fc6000000080a */
[----:B------:R-:W-:-:S05]  /*2470*/  DSETP.GE.AND P0, PT, R4, RZ, !P0 ;  /* 0x000000ff0400722a */ /* 0x000fca0004706000 */
[----:B------:R-:W-:Y:S01]  /*2480*/  DFMA R12, R10, R12, 0.5 ;  /* 0x3fe000000a0c742b */ /* 0x000fe2000000000c */
[----:B------:R-:W-:Y:S01]  /*2490*/  FSEL R36, R37, R100, P0 ;  /* 0x0000006425247208 */ /* 0x000fe20000000000 */
[----:B------:R-:W-:Y:S01]  /*24a0*/  DMUL R10, R6, R10 ;  /* 0x0000000a060a7228 */ /* 0x000fe20000000000 */
[----:B------:R-:W-:Y:S02]  /*24b0*/  FSEL R37, R0, R101, P0 ;  /* 0x0000006500257208 */ /* 0x000fe40000000000 */
[----:B------:R-:W-:-:S05]  /*24c0*/  SEL R16, R16, 0x3, !P0 ;  /* 0x0000000310107807 */ /* 0x000fca0004000000 */
[----:B------:R-:W-:-:S08]  /*24d0*/  DFMA R12, R12, R10, R6 ;  /* 0x0000000a0c0c722b */ /* 0x000fd00000000006 */
[----:B------:R-:W-:Y:S02]  /*24e0*/  DMUL R14, R8, R12 ;  /* 0x0000000c080e7228 */ /* 0x000fe40000000000 */
[----:B------:R-:W-:Y:S01]  /*24f0*/  IADD3 R11, PT, PT, R13, -0x100000, RZ ;  /* 0xfff000000d0b7810 */ /* 0x000fe20007ffe0ff */
[----:B------:R-:W-:-:S05]  /*2500*/  IMAD.MOV.U32 R10, RZ, RZ, R12 ;  /* 0x000000ffff0a7224 */ /* 0x000fca00078e000c */
[----:B------:R-:W-:-:S08]  /*2510*/  DFMA R20, R14, -R14, R8 ;  /* 0x8000000e0e14722b */ /* 0x000fd00000000008 */
[----:B------:R-:W-:Y:S01]  /*2520*/  DFMA R38, R20, R10, R14 ;  /* 0x0000000a1426722b */ /* 0x000fe2000000000e */
[----:B------:R-:W-:Y:S10]  /*2530*/  @!P1 BRA `(.L_x_33) ;  /* 0x0000000000309947 */ /* 0x000ff40003800000 */
[----:B------:R-:W-:Y:S02]  /*2540*/  IMAD.MOV.U32 R4, RZ, RZ, R8 ;  /* 0x000000ffff047224 */ /* 0x000fe400078e0008 */
[----:B------:R-:W-:Y:S02]  /*2550*/  IMAD.MOV.U32 R5, RZ, RZ, R9 ;  /* 0x000000ffff057224 */ /* 0x000fe400078e0009 */
[----:B------:R-:W-:Y:S02]  /*2560*/  IMAD.MOV.U32 R10, RZ, RZ, R12 ;  /* 0x000000ffff0a7224 */ /* 0x000fe400078e000c */
[----:B------:R-:W-:Y:S01]  /*2570*/  IMAD.MOV.U32 R8, RZ, RZ, R20 ;  /* 0x000000ffff087224 */ /* 0x000fe200078e0014 */
[----:B------:R-:W-:Y:S01]  /*2580*/  MOV R20, 0x25e0 ;  /* 0x000025e000147802 */ /* 0x000fe20000000f00 */
[----:B------:R-:W-:Y:S01]  /*2590*/  IMAD.MOV.U32 R9, RZ, RZ, R21 ;  /* 0x000000ffff097224 */ /* 0x000fe200078e0015 */
[----:B------:R-:W-:Y:S01]  /*25a0*/  MOV R21, 0x0 ;  /* 0x0000000000157802 */ /* 0x000fe20000000f00 */
[----:B------:R-:W-:-:S02]  /*25b0*/  IMAD.MOV.U32 R12, RZ, RZ, R14 ;  /* 0x000000ffff0c7224 */ /* 0x000fc400078e000e */
[----:B------:R-:W-:-:S07]  /*25c0*/  IMAD.MOV.U32 R13, RZ, RZ, R15 ;  /* 0x000000ffff0d7224 */ /* 0x000fce00078e000f */
[----:B------:R-:W-:Y:S05]  /*25d0*/  CALL.REL.NOINC `($__internal_1_$__cuda_sm20_dsqrt_rn_f64_mediumpath_v1) ;  /* 0x000000e000dc7944 */ /* 0x000fea0003c00000 */
[----:B------:R-:W-:Y:S02]  /*25e0*/  IMAD.MOV.U32 R38, RZ, RZ, R4 ;  /* 0x000000ffff267224 */ /* 0x000fe400078e0004 */
[----:B------:R-:W-:-:S07]  /*25f0*/  IMAD.MOV.U32 R39, RZ, RZ, R5 ;  /* 0x000000ffff277224 */ /* 0x000fce00078e0005 */
.L_x_33:
[----:B------:R-:W-:Y:S05]  /*2600*/  BSYNC.RECONVERGENT B6 ;  /* 0x0000000000067941 */ /* 0x000fea0003800200 */
.L_x_32:
[----:B------:R-:W0:Y:S01]  /*2610*/  MUFU.RCP64H R5, R29 ;  /* 0x0000001d00057308 */ /* 0x000e220000001800 */
[----:B------:R-:W-:Y:S01]  /*2620*/  IMAD.MOV.U32 R4, RZ, RZ, 0x1 ;  /* 0x00000001ff047424 */ /* 0x000fe200078e00ff */
[----:B------:R-:W-:Y:S05]  /*2630*/  BSSY.RECONVERGENT B6, `(.L_x_34) ;  /* 0x0000015000067945 */ /* 0x000fea0003800200 */
[----:B0-----:R-:W-:-:S08]  /*2640*/  DFMA R6, -R28, R4, 1 ;  /* 0x3ff000001c06742b */ /* 0x001fd00000000104 */
[----:B------:R-:W-:-:S08]  /*2650*/  DFMA R6, R6, R6, R6 ;  /* 0x000000060606722b */ /* 0x000fd00000000006 */
[----:B------:R-:W-:Y:S02]  /*2660*/  DFMA R6, R4, R6, R4 ;  /* 0x000000060406722b */ /* 0x000fe40000000004 */
[----:B------:R-:W-:-:S06]  /*2670*/  DADD R4, -R30, -R38 ;  /* 0x000000001e047229 */ /* 0x000fcc0000000926 */
        /* <DEDUP_REMOVED lines=16> */
.L_x_35:
[----:B------:R-:W-:Y:S05]  /*2780*/  BSYNC.RECONVERGENT B6 ;  /* 0x0000000000067941 */ /* 0x000fea0003800200 */
.L_x_34:
[----:B------:R-:W0:Y:S01]  /*2790*/  MUFU.RCP64H R5, R29 ;  /* 0x0000001d00057308 */ /* 0x000e220000001800 */
[----:B------:R-:W-:Y:S01]  /*27a0*/  MOV R4, 0x1 ;  /* 0x0000000100047802 */ /* 0x000fe20000000f00 */
        /* <DEDUP_REMOVED lines=21> */
.L_x_37:
[----:B------:R-:W-:Y:S05]  /*2900*/  BSYNC.RECONVERGENT B6 ;  /* 0x0000000000067941 */ /* 0x000fea0003800200 */
.L_x_36:
[C---:B------:R-:W-:Y:S01]  /*2910*/  DSETP.GEU.AND P1, PT, R44.reuse, 1000000, PT ;  /* 0x412e84802c00742a */ /* 0x040fe20003f2e000 */
[----:B------:R-:W-:Y:S01]  /*2920*/  BSSY.RECONVERGENT B8, `(.L_x_38) ;  /* 0x00005a6000087945 */ /* 0x000fe20003800200 */
[----:B------:R-:W-:-:S04]  /*2930*/  DSETP.GE.AND P0, PT, R44, RZ, PT ;  /* 0x000000ff2c00722a */ /* 0x000fc80003f06000 */
[----:B------:R-:W-:Y:S02]  /*2940*/  FSEL R6, R44, RZ, !P1 ;  /* 0x000000ff2c067208 */ /* 0x000fe40004800000 */
[----:B------:R-:W-:Y:S01]  /*2950*/  FSEL R7, R45, 10.9073486328125, !P1 ;  /* 0x412e84802d077808 */ /* 0x000fe20004800000 */
[----:B------:R-:W-:Y:S01]  /*2960*/  DSETP.GE.AND P1, PT, R4, RZ, PT ;  /* 0x000000ff0400722a */ /* 0x000fe20003f26000 */
[----:B------:R-:W-:Y:S02]  /*2970*/  FSEL R6, R6, RZ, P0 ;  /* 0x000000ff06067208 */ /* 0x000fe40000000000 */
[----:B------:R-:W-:-:S06]  /*2980*/  FSEL R7, R7, 10.9073486328125, P0 ;  /* 0x412e848007077808 */ /* 0x000fcc0000000000 */
[----:B------:R-:W-:-:S06]  /*2990*/  DSETP.GEU.AND P0, PT, R4, R6, PT ;  /* 0x000000060400722a */ /* 0x000fcc0003f0e000 */
[----:B------:R-:W-:Y:S02]  /*29a0*/  @P1 FSEL R6, R4, R6, !P0 ;  /* 0x0000000604061208 */ /* 0x000fe40004000000 */
[----:B------:R-:W-:-:S03]  /*29b0*/  @P1 FSEL R7, R5, R7, !P0 ;  /* 0x0000000705071208 */ /* 0x000fc60004000000 */
[----:B------:R-:W-:Y:S02]  /*29c0*/  IMAD.MOV.U32 R4, RZ, RZ, R6 ;  /* 0x000000ffff047224 */ /* 0x000fe400078e0006 */
[----:B------:R-:W-:-:S06]  /*29d0*/  IMAD.MOV.U32 R5, RZ, RZ, R7 ;  /* 0x000000ffff057224 */ /* 0x000fcc00078e0007 */
[----:B------:R-:W-:-:S06]  /*29e0*/  DSETP.GEU.AND P0, PT, R4, R36, PT ;  /* 0x000000240400722a */ /* 0x000fcc0003f0e000 */
[----:B------:R-:W-:-:S06]  /*29f0*/  DSETP.GE.AND P2, PT, R4, RZ, !P0 ;  /* 0x000000ff0400722a */ /* 0x000fcc0004746000 */
[----:B------:R-:W-:Y:S02]  /*2a00*/  SEL R16, R16, 0x4, !P2 ;  /* 0x0000000410107807 */ /* 0x000fe40005000000 */
[----:B------:R-:W-:Y:S02]  /*2a10*/  P2R R17, PR, RZ, 0x4 ;  /* 0x00000004ff117803 */ /* 0x000fe40000000000 */
[----:B------:R-:W-:Y:S02]  /*2a20*/  ISETP.GT.AND P0, PT, R16, 0x2, PT ;  /* 0x000000021000780c */ /* 0x000fe40003f04270 */
[----:B------:R-:W-:Y:S02]  /*2a30*/  FSEL R28, R6, R36, P2 ;  /* 0x00000024061c7208 */ /* 0x000fe40001000000 */
[----:B------:R-:W-:-:S09]  /*2a40*/  FSEL R29, R7, R37, P2 ;  /* 0x00000025071d7208 */ /* 0x000fd20001000000 */
[----:B------:R-:W-:Y:S05]  /*2a50*/  @P0 BRA `(.L_x_39) ;  /* 0x0000003400d00947 */ /* 0x000fea0003800000 */
[----:B------:R-:W-:-:S13]  /*2a60*/  ISETP.NE.AND P0, PT, R16, 0x1, PT ;  /* 0x000000011000780c */ /* 0x000fda0003f05270 */
[----:B------:R-:W-:Y:S05]  /*2a70*/  @!P0 BRA `(.L_x_40) ;  /* 0x0000001400188947 */ /* 0x000fea0003800000 */
[----:B------:R-:W-:Y:S02]  /*2a80*/  ISETP.NE.AND P0, PT, R16, 0x2, PT ;  /* 0x000000021000780c */ /* 0x000fe40003f05270 */
[----:B------:R-:W-:Y:S02]  /*2a90*/  CS2R R6, SRZ ;  /* 0x0000000000067805 */ /* 0x000fe4000001ff00 */
[----:B------:R-:W-:Y:S02]  /*2aa0*/  CS2R R8, SRZ ;  /* 0x0000000000087805 */ /* 0x000fe4000001ff00 */
[----:B------:R-:W-:-:S07]  /*2ab0*/  CS2R R4, SRZ ;  /* 0x0000000000047805 */ /* 0x000fce000001ff00 */
[----:B------:R-:W-:Y:S05]  /*2ac0*/  @P0 BRA `(.L_x_41) ;  /* 0x00000058002c0947 */ /* 0x000fea0003800000 */
[-C--:B------:R-:W-:Y:S01]  /*2ad0*/  DFMA R26, R68, R28.reuse, R26 ;  /* 0x0000001c441a722b */ /* 0x080fe2000000001a */
[--C-:B------:R-:W-:Y:S01]  /*2ae0*/  IMAD.MOV.U32 R0, RZ, RZ, R68.reuse ;  /* 0x000000ffff007224 */ /* 0x100fe200078e0044 */
[-C--:B------:R-:W-:Y:S01]  /*2af0*/  DFMA R18, R62, R28.reuse, R18 ;  /* 0x0000001c3e12722b */ /* 0x080fe20000000012 */
[----:B------:R-:W-:Y:S01]  /*2b00*/  MOV R3, R62 ;  /* 0x0000003e00037202 */ /* 0x000fe20000000f00 */
[C-C-:B------:R-:W-:Y:S01]  /*2b10*/  DSETP.MAX.AND P4, P5, |R68|.reuse, |R62|.reuse, PT ;  /* 0x4000003e4400722a */ /* 0x140fe20003d8f200 */
[----:B------:R-:W-:Y:S01]  /*2b20*/  IMAD.MOV.U32 R5, RZ, RZ, R69 ;  /* 0x000000ffff057224 */ /* 0x000fe200078e0045 */
[----:B------:R-:W-:Y:S01]  /*2b30*/  DSETP.MIN.AND P0, P1, |R68|, |R62|, PT ;  /* 0x4000003e4400722a */ /* 0x000fe20003900200 */
[----:B------:R-:W-:Y:S01]  /*2b40*/  IMAD.MOV.U32 R8, RZ, RZ, R63 ;  /* 0x000000ffff087224 */ /* 0x000fe200078e003f */
[----:B------:R-:W-:Y:S01]  /*2b50*/  DADD R22, R26, 2 ;  /* 0x400000001a167429 */ /* 0x000fe20000000000 */
[----:B------:R-:W-:Y:S01]  /*2b60*/  IMAD.MOV.U32 R4, RZ, RZ, R68 ;  /* 0x000000ffff047224 */ /* 0x000fe200078e0044 */
[----:B------:R-:W-:Y:S01]  /*2b70*/  DADD R16, R18, -1 ;  /* 0xbff0000012107429 */ /* 0x000fe20000000000 */
[----:B------:R-:W-:Y:S01]  /*2b80*/  IMAD.MOV.U32 R7, RZ, RZ, R62 ;  /* 0x000000ffff077224 */ /* 0x000fe200078e003e */
[----:B------:R-:W-:Y:S01]  /*2b90*/  SEL R14, R0, R3, P0 ;  /* 0x00000003000e7207 */ /* 0x000fe20000000000 */
[----:B------:R-:W-:Y:S01]  /*2ba0*/  IMAD.MOV.U32 R0, RZ, RZ, R69 ;  /* 0x000000ffff007224 */ /* 0x000fe200078e0045 */
[----:B------:R-:W-:Y:S01]  /*2bb0*/  FSEL R11, |R5|, |R8|, P4 ;  /* 0x40000008050b7208 */ /* 0x000fe20002000200 */
[----:B------:R-:W-:Y:S01]  /*2bc0*/  IMAD.MOV.U32 R3, RZ, RZ, R63 ;  /* 0x000000ffff037224 */ /* 0x000fe200078e003f */
[----:B------:R-:W-:Y:S01]  /*2bd0*/  SEL R6, R4, R7, P4 ;  /* 0x0000000704067207 */ /* 0x000fe20002000000 */
[----:B------:R-:W-:Y:S01]  /*2be0*/  DFMA R24, R54, R28, R24 ;  /* 0x0000001c3618722b */ /* 0x000fe20000000018 */
[----:B------:R-:W-:Y:S01]  /*2bf0*/  @P5 LOP3.LUT R11, R8, 0x80000, RZ, 0xfc, !PT ;  /* 0x00080000080b5812 */ /* 0x000fe200078efcff */
[C-C-:B------:R-:W-:Y:S01]  /*2c00*/  DSETP.MAX.AND P3, P2, |R22|.reuse, |R16|.reuse, PT ;  /* 0x400000101600722a */ /* 0x140fe20003a6f200 */
[----:B------:R-:W-:Y:S01]  /*2c10*/  FSEL R15, |R0|, |R3|, P0 ;  /* 0x40000003000f7208 */ /* 0x000fe20000000200 */
[----:B------:R-:W-:Y:S01]  /*2c20*/  IMAD.MOV.U32 R0, RZ, RZ, R22 ;  /* 0x000000ffff007224 */ /* 0x000fe200078e0016 */
[----:B------:R-:W-:Y:S01]  /*2c30*/  @P1 LOP3.LUT R15, R3, 0x80000, RZ, 0xfc, !PT ;  /* 0x00080000030f1812 */ /* 0x000fe200078efcff */
[----:B------:R-:W-:Y:S01]  /*2c40*/  IMAD.MOV.U32 R3, RZ, RZ, R16 ;  /* 0x000000ffff037224 */ /* 0x000fe200078e0010 */
[----:B------:R-:W-:Y:S01]  /*2c50*/  MOV R4, R23 ;  /* 0x0000001700047202 */ /* 0x000fe20000000f00 */
[----:B------:R-:W-:Y:S01]  /*2c60*/  IMAD.MOV.U32 R5, RZ, RZ, R17 ;  /* 0x000000ffff057224 */ /* 0x000fe200078e0011 */
[----:B------:R-:W-:Y:S01]  /*2c70*/  DSETP.MIN.AND P0, P1, |R22|, |R16|, PT ;  /* 0x400000101600722a */ /* 0x000fe20003900200 */
[----:B------:R-:W-:Y:S01]  /*2c80*/  IMAD.MOV.U32 R7, RZ, RZ, R11 ;  /* 0x000000ffff077224 */ /* 0x000fe200078e000b */
[----:B------:R-:W-:Y:S01]  /*2c90*/  SEL R8, R0, R3, P3 ;  /* 0x0000000300087207 */ /* 0x000fe20001800000 */
[--C-:B------:R-:W-:Y:S01]  /*2ca0*/  IMAD.MOV.U32 R13, RZ, RZ, R6.reuse ;  /* 0x000000ffff0d7224 */ /* 0x100fe200078e0006 */
[----:B------:R-:W-:Y:S01]  /*2cb0*/  FSEL R9, |R4|, |R5|, P3 ;  /* 0x4000000504097208 */ /* 0x000fe20001800200 */
[----:B------:R-:W-:Y:S01]  /*2cc0*/  IMAD.MOV.U32 R10, RZ, RZ, R7 ;  /* 0x000000ffff0a7224 */ /* 0x000fe200078e0007 */
[----:B------:R-:W-:Y:S01]  /*2cd0*/  SEL R4, R0, R3, P0 ;  /* 0x0000000300047207 */ /* 0x000fe20000000000 */
[C-C-:B------:R-:W-:Y:S01]  /*2ce0*/  DSETP.MIN.AND P3, P6, |R54|.reuse, R6.reuse, PT ;  /* 0x000000063600722a */ /* 0x140fe20003e60200 */
[----:B------:R-:W-:Y:S01]  /*2cf0*/  @P2 LOP3.LUT R9, R5, 0x80000, RZ, 0xfc, !PT ;  /* 0x0008000005092812 */ /* 0x000fe200078efcff */
[----:B------:R-:W-:Y:S01]  /*2d00*/  DSETP.MAX.AND P5, P4, |R54|, R6, PT ;  /* 0x000000063600722a */ /* 0x000fe20003caf200 */
[----:B------:R-:W-:Y:S01]  /*2d10*/  IMAD.MOV.U32 R5, RZ, RZ, R6 ;  /* 0x000000ffff057224 */ /* 0x000fe200078e0006 */
[----:B------:R-:W-:Y:S01]  /*2d20*/  BSSY.RECONVERGENT B7, `(.L_x_42) ;  /* 0x000009c000077945 */ /* 0x000fe20003800200 */
[----:B------:R-:W-:Y:S01]  /*2d30*/  IMAD.MOV.U32 R0, RZ, RZ, R54 ;  /* 0x000000ffff007224 */ /* 0x000fe200078e0036 */
[----:B------:R-:W-:Y:S01]  /*2d40*/  CS2R R46, SRZ ;  /* 0x00000000002e7805 */ /* 0x000fe2000001ff00 */
[--C-:B------:R-:W-:Y:S01]  /*2d50*/  IMAD.MOV.U32 R3, RZ, RZ, R55.reuse ;  /* 0x000000ffff037224 */ /* 0x100fe200078e0037 */
[----:B------:R-:W-:Y:S01]  /*2d60*/  CS2R R44, SRZ ;  /* 0x00000000002c7805 */ /* 0x000fe2000001ff00 */
[----:B------:R-:W-:Y:S01]  /*2d70*/  IMAD.MOV.U32 R11, RZ, RZ, R8 ;  /* 0x000000ffff0b7224 */ /* 0x000fe200078e0008 */
[C---:B------:R-:W-:Y:S01]  /*2d80*/  SEL R12, R0.reuse, R13, P3 ;  /* 0x0000000d000c7207 */ /* 0x040fe20001800000 */
[----:B------:R-:W-:Y:S01]  /*2d90*/  IMAD.MOV.U32 R30, RZ, RZ, RZ ;  /* 0x000000ffff1e7224 */ /* 0x000fe200078e00ff */
[----:B------:R-:W-:Y:S01]  /*2da0*/  SEL R6, R0, R5, P5 ;  /* 0x0000000500067207 */ /* 0x000fe20002800000 */
[----:B------:R-:W-:Y:S01]  /*2db0*/  IMAD.MOV.U32 R0, RZ, RZ, R55 ;  /* 0x000000ffff007224 */ /* 0x000fe200078e0037 */
[----:B------:R-:W-:Y:S01]  /*2dc0*/  FSEL R21, |R3|, R10, P3 ;  /* 0x0000000a03157208 */ /* 0x000fe20001800200 */
[C-C-:B------:R-:W-:Y:S01]  /*2dd0*/  DSETP.MIN.AND P3, P2, |R24|.reuse, R8.reuse, PT ;  /* 0x000000081800722a */ /* 0x140fe20003a60200 */
[----:B------:R-:W-:Y:S01]  /*2de0*/  @P6 LOP3.LUT R21, R10, 0x80000, RZ, 0xfc, !PT ;  /* 0x000800000a156812 */ /* 0x000fe200078efcff */
[----:B------:R-:W-:Y:S01]  /*2df0*/  IMAD.MOV.U32 R5, RZ, RZ, R9 ;  /* 0x000000ffff057224 */ /* 0x000fe200078e0009 */
[----:B------:R-:W-:Y:S01]  /*2e00*/  FSEL R13, |R0|, R7, P5 ;  /* 0x00000007000d7208 */ /* 0x000fe20002800200 */
[----:B------:R-:W-:Y:S01]  /*2e10*/  DSETP.MAX.AND P5, P6, |R24|, R8, PT ;  /* 0x000000081800722a */ /* 0x000fe20003eaf200 */
[----:B------:R-:W-:Y:S01]  /*2e20*/  @P4 LOP3.LUT R13, R7, 0x80000, RZ, 0xfc, !PT ;  /* 0x00080000070d4812 */ /* 0x000fe200078efcff */
[----:B------:R-:W-:Y:S01]  /*2e30*/  IMAD.MOV.U32 R0, RZ, RZ, R24 ;  /* 0x000000ffff007224 */ /* 0x000fe200078e0018 */
[----:B------:R-:W-:-:S02]  /*2e40*/  MOV R3, R8 ;  /* 0x0000000800037202 */ /* 0x000fc40000000f00 */
[----:B------:R-:W-:Y:S01]  /*2e50*/  CS2R R38, SRZ ;  /* 0x0000000000267805 */ /* 0x000fe2000001ff00 */
[----:B------:R-:W-:Y:S01]  /*2e60*/  IMAD.MOV.U32 R7, RZ, RZ, R13 ;  /* 0x000000ffff077224 */ /* 0x000fe200078e000d */
[----:B------:R-:W-:Y:S01]  /*2e70*/  SEL R8, R0, R3, P3 ;  /* 0x0000000300087207 */ /* 0x000fe20001800000 */
[----:B------:R-:W-:Y:S02]  /*2e80*/  IMAD.MOV.U32 R0, RZ, RZ, R25 ;  /* 0x000000ffff007224 */ /* 0x000fe400078e0019 */
[----:B------:R-:W-:Y:S01]  /*2e90*/  IMAD.MOV.U32 R13, RZ, RZ, R21 ;  /* 0x000000ffff0d7224 */ /* 0x000fe200078e0015 */
[----:B------:R-:W-:Y:S02]  /*2ea0*/  LOP3.LUT R32, R7, 0xffc00000, RZ, 0xc0, !PT ;  /* 0xffc0000007207812 */ /* 0x000fe400078ec0ff */
[----:B------:R-:W-:Y:S01]  /*2eb0*/  FSEL R3, |R0|, R9, P5 ;  /* 0x0000000900037208 */ /* 0x000fe20002800200 */
[----:B------:R-:W-:Y:S01]  /*2ec0*/  IMAD.MOV.U32 R0, RZ, RZ, R24 ;  /* 0x000000ffff007224 */ /* 0x000fe200078e0018 */
[----:B------:R-:W-:-:S02]  /*2ed0*/  @P6 LOP3.LUT R3, R9, 0x80000, RZ, 0xfc, !PT ;  /* 0x0008000009036812 */ /* 0x000fc400078efcff */
[----:B------:R-:W-:Y:S01]  /*2ee0*/  LOP3.LUT R33, R32, 0x7fd00000, RZ, 0x3c, !PT ;  /* 0x7fd0000020217812 */ /* 0x000fe200078e3cff */
[----:B------:R-:W-:Y:S01]  /*2ef0*/  IMAD.MOV.U32 R32, RZ, RZ, RZ ;  /* 0x000000ffff207224 */ /* 0x000fe200078e00ff */
[----:B------:R-:W-:Y:S01]  /*2f00*/  SEL R10, R0, R11, P5 ;  /* 0x0000000b000a7207 */ /* 0x000fe20002800000 */
[----:B------:R-:W-:Y:S01]  /*2f10*/  IMAD.MOV.U32 R0, RZ, RZ, R25 ;  /* 0x000000ffff007224 */ /* 0x000fe200078e0019 */
[----:B------:R-:W-:Y:S01]  /*2f20*/  MOV R11, R3 ;  /* 0x00000003000b7202 */ /* 0x000fe20000000f00 */
[----:B------:R-:W-:Y:S02]  /*2f30*/  IMAD.MOV.U32 R3, RZ, RZ, R17 ;  /* 0x000000ffff037224 */ /* 0x000fe400078e0011 */
[-C--:B------:R-:W-:Y:S01]  /*2f40*/  DMUL R20, R12, R32.reuse ;  /* 0x000000200c147228 */ /* 0x080fe20000000000 */
[----:B------:R-:W-:Y:S01]  /*2f50*/  FSEL R9, |R0|, R5, P3 ;  /* 0x0000000500097208 */ /* 0x000fe20001800200 */
[----:B------:R-:W-:Y:S01]  /*2f60*/  IMAD.MOV.U32 R0, RZ, RZ, R23 ;  /* 0x000000ffff007224 */ /* 0x000fe200078e0017 */
[----:B------:R-:W-:Y:S01]  /*2f70*/  LOP3.LUT R12, R11, 0xffc00000, RZ, 0xc0, !PT ;  /* 0xffc000000b0c7812 */ /* 0x000fe200078ec0ff */
[----:B------:R-:W-:Y:S01]  /*2f80*/  DMUL R14, R14, R32 ;  /* 0x000000200e0e7228 */ /* 0x000fe20000000000 */
[----:B------:R-:W-:Y:S01]  /*2f90*/  @P2 LOP3.LUT R9, R5, 0x80000, RZ, 0xfc, !PT ;  /* 0x0008000005092812 */ /* 0x000fe200078efcff */
[----:B------:R-:W-:Y:S01]  /*2fa0*/  DSETP.NEU.AND P3, PT, R6, +INF , PT ;  /* 0x7ff000000600742a */ /* 0x000fe20003f6d000 */
[----:B------:R-:W-:Y:S01]  /*2fb0*/  LOP3.LUT R13, R12, 0x7fd00000, RZ, 0x3c, !PT ;  /* 0x7fd000000c0d7812 */ /* 0x000fe200078e3cff */
[----:B------:R-:W-:Y:S01]  /*2fc0*/  IMAD.MOV.U32 R12, RZ, RZ, RZ ;  /* 0x000000ffff0c7224 */ /* 0x000fe200078e00ff */
[----:B------:R-:W-:Y:S01]  /*2fd0*/  DMUL R20, R20, R20 ;  /* 0x0000001414147228 */ /* 0x000fe20000000000 */
[----:B------:R-:W-:Y:S01]  /*2fe0*/  FSEL R5, |R0|, |R3|, P0 ;  /* 0x4000000300057208 */ /* 0x000fe20000000200 */
[----:B------:R-:W-:Y:S01]  /*2ff0*/  DSETP.NEU.AND P2, PT, R10, +INF , PT ;  /* 0x7ff000000a00742a */ /* 0x000fe20003f4d000 */
[----:B------:R-:W-:-:S02]  /*3000*/  @P1 LOP3.LUT R5, R3, 0x80000, RZ, 0xfc, !PT ;  /* 0x0008000003051812 */ /* 0x000fc400078efcff */
[----:B------:R-:W-:-:S03]  /*3010*/  DMUL R8, R8, R12 ;  /* 0x0000000c08087228 */ /* 0x000fc60000000000 */
[----:B------:R-:W-:Y:S02]  /*3020*/  DFMA R28, R14, R14, R20 ;  /* 0x0000000e0e1c722b */ /* 0x000fe40000000014 */
[----:B------:R-:W-:Y:S02]  /*3030*/  DMUL R20, R6, R32 ;  /* 0x0000002006147228 */ /* 0x000fe40000000000 */
[----:B------:R-:W-:Y:S02]  /*3040*/  DMUL R4, R4, R12 ;  /* 0x0000000c04047228 */ /* 0x000fe40000000000 */
[----:B------:R-:W-:Y:S02]  /*3050*/  DMUL R14, R8, R8 ;  /* 0x00000008080e7228 */ /* 0x000fe40000000000 */
[----:B------:R-:W-:Y:S02]  /*3060*/  DMUL R8, R10, R12 ;  /* 0x0000000c0a087228 */ /* 0x000fe40000000000 */
[----:B------:R-:W-:Y:S01]  /*3070*/  DFMA R28, R20, R20, R28 ;  /* 0x00000014141c722b */ /* 0x000fe2000000001c */
[----:B------:R-:W-:-:S03]  /*3080*/  IMAD.MOV.U32 R20, RZ, RZ, RZ ;  /* 0x000000ffff147224 */ /* 0x000fc600078e00ff */
[----:B------:R-:W-:Y:S02]  /*3090*/  DFMA R14, R4, R4, R14 ;  /* 0x00000004040e722b */ /* 0x000fe4000000000e */
[----:B------:R-:W0:Y:S01]  /*30a0*/  MUFU.RSQ64H R31, R29 ;  /* 0x0000001d001f7308 */ /* 0x000e220000001c00 */
[----:B------:R-:W-:Y:S02]  /*30b0*/  IMAD.MOV.U32 R4, RZ, RZ, 0x0 ;  /* 0x00000000ff047424 */ /* 0x000fe400078e00ff */
[----:B------:R-:W-:-:S03]  /*30c0*/  IMAD.MOV.U32 R5, RZ, RZ, 0x3fd80000 ;  /* 0x3fd80000ff057424 */ /* 0x000fc600078e00ff */
[----:B------:R-:W-:-:S06]  /*30d0*/  DFMA R14, R8, R8, R14 ;  /* 0x00000008080e722b */ /* 0x000fcc000000000e */
[----:B------:R-:W1:Y:S01]  /*30e0*/  MUFU.RSQ64H R21, R15 ;  /* 0x0000000f00157308 */ /* 0x000e620000001c00 */
[----:B0-----:R-:W-:-:S08]  /*30f0*/  DMUL R8, R30, R30 ;  /* 0x0000001e1e087228 */ /* 0x001fd00000000000 */
[----:B------:R-:W-:Y:S02]  /*3100*/  DFMA R34, R28, -R8, 1 ;  /* 0x3ff000001c22742b */ /* 0x000fe40000000808 */
[----:B-1----:R-:W-:-:S06]  /*3110*/  DMUL R8, R20, R20 ;  /* 0x0000001414087228 */ /* 0x002fcc0000000000 */
[----:B------:R-:W-:Y:S02]  /*3120*/  DFMA R36, R34, R4, 0.5 ;  /* 0x3fe000002224742b */ /* 0x000fe40000000004 */
[----:B------:R-:W-:Y:S02]  /*3130*/  DMUL R34, R30, R34 ;  /* 0x000000221e227228 */ /* 0x000fe40000000000 */
[----:B------:R-:W-:-:S06]  /*3140*/  DFMA R8, R14, -R8, 1 ;  /* 0x3ff000000e08742b */ /* 0x000fcc0000000808 */
[----:B------:R-:W-:Y:S02]  /*3150*/  DFMA R34, R36, R34, R30 ;  /* 0x000000222422722b */ /* 0x000fe4000000001e */
[----:B------:R-:W-:Y:S02]  /*3160*/  DMUL R28, R20, R8 ;  /* 0x00000008141c7228 */ /* 0x000fe40000000000 */
[----:B------:R-:W-:Y:S02]  /*3170*/  DFMA R14, R8, R4, 0.5 ;  /* 0x3fe00000080e742b */ /* 0x000fe40000000004 */
[----:B------:R-:W-:Y:S02]  /*3180*/  DADD R30, |R68|, |R62| ;  /* 0x00000000441e7229 */ /* 0x000fe4000000063e */
[----:B------:R-:W-:Y:S02]  /*3190*/  DADD R8, |R22|, |R16| ;  /* 0x0000000016087229 */ /* 0x000fe40000000610 */
[----:B------:R-:W-:-:S02]  /*31a0*/  DMUL R34, R32, R34 ;  /* 0x0000002220227228 */ /* 0x000fc40000000000 */
[----:B------:R-:W-:Y:S02]  /*31b0*/  DFMA R14, R14, R28, R20 ;  /* 0x0000001c0e0e722b */ /* 0x000fe40000000014 */
[----:B------:R-:W-:Y:S02]  /*31c0*/  DADD R30, |R54|, R30 ;  /* 0x00000000361e7229 */ /* 0x000fe4000000021e */
[----:B------:R-:W-:-:S04]  /*31d0*/  DADD R8, |R24|, R8 ;  /* 0x0000000018087229 */ /* 0x000fc80000000208 */
[----:B------:R-:W-:Y:S02]  /*31e0*/  DMUL R14, R12, R14 ;  /* 0x0000000e0c0e7228 */ /* 0x000fe40000000000 */
[----:B------:R-:W-:Y:S02]  /*31f0*/  DADD R20, R30, +INF ;  /* 0x7ff000001e147429 */ /* 0x000fe40000000000 */
[----:B------:R-:W-:Y:S02]  /*3200*/  DADD R12, R8, +INF ;  /* 0x7ff00000080c7429 */ /* 0x000fe40000000000 */
[----:B------:R-:W-:Y:S02]  /*3210*/  DSETP.GT.AND P1, PT, R30, RZ, PT ;  /* 0x000000ff1e00722a */ /* 0x000fe40003f24000 */
[----:B------:R-:W-:-:S04]  /*3220*/  DSETP.GT.AND P0, PT, R8, RZ, PT ;  /* 0x000000ff0800722a */ /* 0x000fc80003f04000 */
[----:B------:R-:W-:Y:S02]  /*3230*/  FSEL R6, R34, R20, P1 ;  /* 0x0000001422067208 */ /* 0x000fe40000800000 */
[----:B------:R-:W-:Y:S02]  /*3240*/  FSEL R60, R14, R12, P0 ;  /* 0x0000000c0e3c7208 */ /* 0x000fe40000000000 */
[----:B------:R-:W-:Y:S02]  /*3250*/  FSEL R20, R35, R21, P1 ;  /* 0x0000001523147208 */ /* 0x000fe40000800000 */
[----:B------:R-:W-:Y:S02]  /*3260*/  FSEL R12, R15, R13, P0 ;  /* 0x0000000d0f0c7208 */ /* 0x000fe40000000000 */
[----:B------:R-:W-:Y:S02]  /*3270*/  FSEL R6, R6, RZ, P3 ;  /* 0x000000ff06067208 */ /* 0x000fe40001800000 */
[----:B------:R-:W-:-:S02]  /*3280*/  FSEL R7, R20, RZ, P3 ;  /* 0x000000ff14077208 */ /* 0x000fc40001800000 */
[----:B------:R-:W-:Y:S02]  /*3290*/  FSEL R60, R60, RZ, P2 ;  /* 0x000000ff3c3c7208 */ /* 0x000fe40001000000 */
[----:B------:R-:W-:Y:S02]  /*32a0*/  FSEL R61, R12, RZ, P2 ;  /* 0x000000ff0c3d7208 */ /* 0x000fe40001000000 */
[-C--:B------:R-:W-:Y:S02]  /*32b0*/  DMUL R62, R62, R6.reuse ;  /* 0x000000063e3e7228 */ /* 0x080fe40000000000 */
[----:B------:R-:W-:Y:S02]  /*32c0*/  DMUL R68, R68, R6 ;  /* 0x0000000644447228 */ /* 0x000fe40000000000 */
[-C--:B------:R-:W-:Y:S02]  /*32d0*/  DMUL R16, R16, R60.reuse ;  /* 0x0000003c10107228 */ /* 0x080fe40000000000 */
[----:B------:R-:W-:-:S02]  /*32e0*/  DMUL R22, R22, R60 ;  /* 0x0000003c16167228 */ /* 0x000fc40000000000 */
[----:B------:R-:W-:Y:S02]  /*32f0*/  DMUL R54, R54, R6 ;  /* 0x0000000636367228 */ /* 0x000fe40000000000 */
[----:B------:R-:W-:Y:S02]  /*3300*/  DMUL R60, R24, R60 ;  /* 0x0000003c183c7228 */ /* 0x000fe40000000000 */
[----:B------:R-:W-:-:S08]  /*3310*/  DMUL R8, R16, R62 ;  /* 0x0000003e10087228 */ /* 0x000fd00000000000 */
[----:B------:R-:W-:-:S08]  /*3320*/  DFMA R8, R22, R68, R8 ;  /* 0x000000441608722b */ /* 0x000fd00000000008 */
[----:B------:R-:W-:-:S08]  /*3330*/  DFMA R8, R60, R54, R8 ;  /* 0x000000363c08722b */ /* 0x000fd00000000008 */
[C---:B------:R-:W-:Y:S02]  /*3340*/  DSETP.GT.AND P0, PT, R8.reuse, 1, PT ;  /* 0x3ff000000800742a */ /* 0x040fe40003f04000 */
[C---:B------:R-:W-:Y:S02]  /*3350*/  DSETP.GEU.AND P1, PT, R8.reuse, -1, PT ;  /* 0xbff000000800742a */ /* 0x040fe40003f2e000 */
[----:B------:R-:W-:Y:S02]  /*3360*/  DADD R28, R8, R8 ;  /* 0x00000000081c7229 */ /* 0x000fe40000000008 */
[----:B------:R-:W-:Y:S02]  /*3370*/  FSEL R32, R8, RZ, !P0 ;  /* 0x000000ff08207208 */ /* 0x000fe40004000000 */
[----:B------:R-:W-:Y:S02]  /*3380*/  FSEL R0, R9, 1.875, !P0 ;  /* 0x3ff0000009007808 */ /* 0x000fe40004000000 */
[----:B------:R-:W-:-:S02]  /*3390*/  FSEL R32, R32, RZ, P1 ;  /* 0x000000ff20207208 */ /* 0x000fc40000800000 */
[----:B------:R-:W-:Y:S01]  /*33a0*/  FSEL R33, R0, -1.875, P1 ;  /* 0xbff0000000217808 */ /* 0x000fe20000800000 */
[-C--:B------:R-:W-:Y:S02]  /*33b0*/  DMUL R36, R22, R28.reuse ;  /* 0x0000001c16247228 */ /* 0x080fe40000000000 */
[-C--:B------:R-:W-:Y:S02]  /*33c0*/  DMUL R30, R16, R28.reuse ;  /* 0x0000001c101e7228 */ /* 0x080fe40000000000 */
[----:B------:R-:W-:Y:S02]  /*33d0*/  DMUL R28, R60, R28 ;  /* 0x0000001c3c1c7228 */ /* 0x000fe40000000000 */
[----:B------:R-:W-:-:S14]  /*33e0*/  DSETP.GEU.AND P0, PT, R32, RZ, PT ;  /* 0x000000ff2000722a */ /* 0x000fdc0003f0e000 */
[----:B------:R-:W-:Y:S01]  /*33f0*/  @!P0 DADD R32, -RZ, -R32 ;  /* 0x00000000ff208229 */ /* 0x000fe20000000920 */
[----:B------:R-:W-:Y:S01]  /*3400*/  @!P0 MOV R52, 0x55555555 ;  /* 0x5555555500348802 */ /* 0x000fe20000000f00 */
[----:B------:R-:W-:Y:S01]  /*3410*/  @!P0 IMAD.MOV.U32 R53, RZ, RZ, 0x3fe55555 ;  /* 0x3fe55555ff358424 */ /* 0x000fe200078e00ff */
[----:B------:R-:W-:Y:S01]  /*3420*/  @P0 DADD R22, -RZ, -R22 ;  /* 0x00000000ff160229 */ /* 0x000fe20000000916 */
[----:B------:R-:W-:Y:S01]  /*3430*/  @P0 IMAD.MOV.U32 R52, RZ, RZ, 0x0 ;  /* 0x00000000ff340424 */ /* 0x000fe200078e00ff */
[----:B------:R-:W-:Y:S01]  /*3440*/  @P0 DADD R16, -RZ, -R16 ;  /* 0x00000000ff100229 */ /* 0x000fe20000000910 */
[----:B------:R-:W-:Y:S01]  /*3450*/  @P0 IMAD.MOV.U32 R53, RZ, RZ, 0x3ff80000 ;  /* 0x3ff80000ff350424 */ /* 0x000fe200078e00ff */
[----:B------:R-:W-:Y:S02]  /*3460*/  @P0 DADD R60, -RZ, -R60 ;  /* 0x00000000ff3c0229 */ /* 0x000fe4000000093c */
[----:B------:R-:W-:-:S03]  /*3470*/  DFMA R10, -R32, R32, 1 ;  /* 0x3ff00000200a742b */ /* 0x000fc60000000120 */
[----:B------:R-:W-:-:S08]  /*3480*/  DMUL R6, R52, R52 ;  /* 0x0000003434067228 */ /* 0x000fd00000000000 */
[----:B------:R-:W-:-:S08]  /*3490*/  DFMA R8, -R6, R10, 1 ;  /* 0x3ff000000608742b */ /* 0x000fd0000000010a */
[----:B------:R-:W-:-:S14]  /*34a0*/  DSETP.GEU.AND P1, PT, R8, RZ, PT ;  /* 0x000000ff0800722a */ /* 0x000fdc0003f2e000 */
[----:B------:R-:W-:Y:S05]  /*34b0*/  @!P1 BRA `(.L_x_43) ;  /* 0x0000000000889947 */ /* 0x000fea0003800000 */
[----:B------:R-:W0:Y:S01]  /*34c0*/  MUFU.RSQ64H R7, R9 ;  /* 0x0000000900077308 */ /* 0x000e220000001c00 */
[----:B------:R-:W-:Y:S01]  /*34d0*/  VIADD R6, R9, 0xfcb00000 ;  /* 0xfcb0000009067836 */ /* 0x000fe20000000000 */
[----:B------:R-:W-:Y:S01]  /*34e0*/  BSSY.RECONVERGENT B6, `(.L_x_44) ;  /* 0x0000018000067945 */ /* 0x000fe20003800200 */
[----:B------:R-:W-:-:S03]  /*34f0*/  DMUL R38, R52, R32 ;  /* 0x0000002034267228 */ /* 0x000fc60000000000 */
        /* <DEDUP_REMOVED lines=22> */
.L_x_45:
[----:B------:R-:W-:Y:S05]  /*3660*/  BSYNC.RECONVERGENT B6 ;  /* 0x0000000000067941 */ /* 0x000fea0003800200 */
.L_x_44:
[----:B------:R-:W-:-:S08]  /*3670*/  DADD R4, R38, -R4 ;  /* 0x0000000026047229 */ /* 0x000fd00000000804 */
[C---:B------:R-:W-:Y:S02]  /*3680*/  DMUL R22, R4.reuse, R22 ;  /* 0x0000001604167228 */ /* 0x040fe40000000000 */
[C---:B------:R-:W-:Y:S02]  /*3690*/  DMUL R16, R4.reuse, R16 ;  /* 0x0000001004107228 */ /* 0x040fe40000000000 */
[----:B------:R-:W-:-:S04]  /*36a0*/  DMUL R4, R4, R60 ;  /* 0x0000003c04047228 */ /* 0x000fc80000000000 */
[-C--:B------:R-:W-:Y:S02]  /*36b0*/  DFMA R46, R68, R52.reuse, R22 ;  /* 0x00000034442e722b */ /* 0x080fe40000000016 */
[-C--:B------:R-:W-:Y:S02]  /*36c0*/  DFMA R44, R62, R52.reuse, R16 ;  /* 0x000000343e2c722b */ /* 0x080fe40000000010 */
[----:B------:R-:W-:-:S11]  /*36d0*/  DFMA R38, R54, R52, R4 ;  /* 0x000000343626722b */ /* 0x000fd60000000004 */
.L_x_43:
[----:B------:R-:W-:Y:S05]  /*36e0*/  BSYNC.RECONVERGENT B7 ;  /* 0x0000000000077941 */ /* 0x000fea0003800200 */
.L_x_42:
[----:B------:R-:W-:Y:S01]  /*36f0*/  DADD R6, -R26, 10 ;  /* 0x402400001a067429 */ /* 0x000fe20000000100 */
[----:B------:R-:W-:Y:S01]  /*3700*/  MOV R22, 0x0 ;  /* 0x0000000000167802 */ /* 0x000fe20000000f00 */
[----:B------:R-:W-:Y:S01]  /*3710*/  DADD R8, -R18, 10 ;  /* 0x4024000012087429 */ /* 0x000fe20000000100 */
[----:B------:R-:W-:Y:S01]  /*3720*/  IMAD.MOV.U32 R23, RZ, RZ, 0x3fd80000 ;  /* 0x3fd80000ff177424 */ /* 0x000fe200078e00ff */
[----:B------:R-:W-:Y:S01]  /*3730*/  DADD R4, -R24, -10 ;  /* 0xc024000018047429 */ /* 0x000fe20000000100 */
[----:B------:R0:W-:Y:S01]  /*3740*/  STL.64 [R1+0x30], R46 ;  /* 0x0000302e01007387 */ /* 0x0001e20000100a00 */
[----:B------:R-:W-:Y:S02]  /*3750*/  DADD R30, R62, -R30 ;  /* 0x000000003e1e7229 */ /* 0x000fe4000000081e */
[----:B------:R-:W-:Y:S01]  /*3760*/  DADD R36, R68, -R36 ;  /* 0x0000000044247229 */ /* 0x000fe20000000824 */
[----:B------:R0:W-:Y:S01]  /*3770*/  STL.64 [R1+0x38], R44 ;  /* 0x0000382c01007387 */ /* 0x0001e20000100a00 */
[----:B------:R-:W-:Y:S01]  /*3780*/  DSETP.MAX.AND P0, P1, |R6|, |R8|, PT ;  /* 0x400000080600722a */ /* 0x000fe2000390f200 */
[----:B------:R-:W-:Y:S01]  /*3790*/  IMAD.MOV.U32 R0, RZ, RZ, R7 ;  /* 0x000000ffff007224 */ /* 0x000fe200078e0007 */
[----:B------:R-:W-:Y:S01]  /*37a0*/  MOV R3, R8 ;  /* 0x0000000800037202 */ /* 0x000fe20000000f00 */
[----:B------:R-:W-:Y:S01]  /*37b0*/  IMAD.MOV.U32 R11, RZ, RZ, R9 ;  /* 0x000000ffff0b7224 */ /* 0x000fe200078e0009 */
[----:B------:R-:W-:Y:S01]  /*37c0*/  DADD R28, R54, -R28 ;  /* 0x00000000361c7229 */ /* 0x000fe2000000081c */
[----:B------:R0:W-:Y:S03]  /*37d0*/  STL.64 [R1+0x40], R38 ;  /* 0x0000402601007387 */ /* 0x0001e60000100a00 */
[----:B------:R-:W-:Y:S01]  /*37e0*/  FSEL R13, |R0|, |R11|, P0 ;  /* 0x4000000b000d7208 */ /* 0x000fe20000000200 */
[----:B------:R-:W-:-:S05]  /*37f0*/  IMAD.MOV.U32 R0, RZ, RZ, R6 ;  /* 0x000000ffff007224 */ /* 0x000fca00078e0006 */
[----:B------:R-:W-:Y:S02]  /*3800*/  @P1 LOP3.LUT R13, R11, 0x80000, RZ, 0xfc, !PT ;  /* 0x000800000b0d1812 */ /* 0x000fe400078efcff */
[----:B------:R-:W-:Y:S01]  /*3810*/  SEL R10, R0, R3, P0 ;  /* 0x00000003000a7207 */ /* 0x000fe20000000000 */
[----:B------:R-:W-:Y:S02]  /*3820*/  IMAD.MOV.U32 R0, RZ, RZ, R5 ;  /* 0x000000ffff007224 */ /* 0x000fe400078e0005 */
[----:B------:R-:W-:Y:S02]  /*3830*/  IMAD.MOV.U32 R11, RZ, RZ, R13 ;  /* 0x000000ffff0b7224 */ /* 0x000fe400078e000d */
[--C-:B------:R-:W-:Y:S02]  /*3840*/  IMAD.MOV.U32 R13, RZ, RZ, R10.reuse ;  /* 0x000000ffff0d7224 */ /* 0x100fe400078e000a */
[--C-:B------:R-:W-:Y:S02]  /*3850*/  IMAD.MOV.U32 R3, RZ, RZ, R11.reuse ;  /* 0x000000ffff037224 */ /* 0x100fe400078e000b */
[C-C-:B------:R-:W-:Y:S01]  /*3860*/  DSETP.MAX.AND P0, P1, |R4|.reuse, R10.reuse, PT ;  /* 0x0000000a0400722a */ /* 0x140fe2000390f200 */
[----:B------:R-:W-:Y:S01]  /*3870*/  IMAD.MOV.U32 R17, RZ, RZ, R11 ;  /* 0x000000ffff117224 */ /* 0x000fe200078e000b */
[----:B------:R-:W-:Y:S01]  /*3880*/  DSETP.MIN.AND P2, P3, |R4|, R10, PT ;  /* 0x0000000a0400722a */ /* 0x000fe20003b40200 */
[----:B------:R-:W-:-:S03]  /*3890*/  IMAD.MOV.U32 R15, RZ, RZ, R10 ;  /* 0x000000ffff0f7224 */ /* 0x000fc600078e000a */
[----:B------:R-:W-:Y:S01]  /*38a0*/  FSEL R11, |R0|, R3, P0 ;  /* 0x00000003000b7208 */ /* 0x000fe20000000200 */
[----:B------:R-:W-:-:S05]  /*38b0*/  IMAD.MOV.U32 R0, RZ, RZ, R4 ;  /* 0x000000ffff007224 */ /* 0x000fca00078e0004 */
[C---:B------:R-:W-:Y:S01]  /*38c0*/  SEL R12, R0.reuse, R13, P0 ;  /* 0x0000000d000c7207 */ /* 0x040fe20000000000 */
[----:B------:R-:W-:Y:S01]  /*38d0*/  DSETP.MIN.AND P0, P4, |R6|, |R8|, PT ;  /* 0x400000080600722a */ /* 0x000fe20003c00200 */
[----:B------:R-:W-:Y:S02]  /*38e0*/  @P1 LOP3.LUT R11, R3, 0x80000, RZ, 0xfc, !PT ;  /* 0x00080000030b1812 */ /* 0x000fe400078efcff */
[----:B------:R-:W-:Y:S01]  /*38f0*/  SEL R10, R0, R15, P2 ;  /* 0x0000000f000a7207 */ /* 0x000fe20001000000 */
[----:B------:R-:W-:Y:S01]  /*3900*/  IMAD.MOV.U32 R15, RZ, RZ, R7 ;  /* 0x000000ffff0f7224 */ /* 0x000fe200078e0007 */
[----:B------:R-:W-:Y:S01]  /*3910*/  MOV R0, R5 ;  /* 0x0000000500007202 */ /* 0x000fe20000000f00 */
[----:B------:R-:W-:-:S03]  /*3920*/  IMAD.MOV.U32 R13, RZ, RZ, R11 ;  /* 0x000000ffff0d7224 */ /* 0x000fc600078e000b */
[----:B------:R-:W-:Y:S01]  /*3930*/  FSEL R3, |R0|, R17, P2 ;  /* 0x0000001100037208 */ /* 0x000fe20001000200 */
[----:B------:R-:W-:Y:S01]  /*3940*/  IMAD.MOV.U32 R0, RZ, RZ, R9 ;  /* 0x000000ffff007224 */ /* 0x000fe200078e0009 */
[----:B------:R-:W-:Y:S01]  /*3950*/  LOP3.LUT R14, R13, 0xffc00000, RZ, 0xc0, !PT ;  /* 0xffc000000d0e7812 */ /* 0x000fe200078ec0ff */
[----:B------:R-:W-:Y:S01]  /*3960*/  DSETP.NEU.AND P1, PT, R12, +INF , PT ;  /* 0x7ff000000c00742a */ /* 0x000fe20003f2d000 */
[----:B------:R-:W-:Y:S02]  /*3970*/  @P3 LOP3.LUT R3, R17, 0x80000, RZ, 0xfc, !PT ;  /* 0x0008000011033812 */ /* 0x000fe400078efcff */
[----:B------:R-:W-:Y:S02]  /*3980*/  FSEL R21, |R15|, |R0|, P0 ;  /* 0x400000000f157208 */ /* 0x000fe40000000200 */
[----:B------:R-:W-:Y:S01]  /*3990*/  LOP3.LUT R15, R14, 0x7fd00000, RZ, 0x3c, !PT ;  /* 0x7fd000000e0f7812 */ /* 0x000fe200078e3cff */
[----:B------:R-:W-:Y:S01]  /*39a0*/  IMAD.MOV.U32 R11, RZ, RZ, R3 ;  /* 0x000000ffff0b7224 */ /* 0x000fe200078e0003 */
[----:B------:R-:W-:Y:S01]  /*39b0*/  @P4 LOP3.LUT R21, R0, 0x80000, RZ, 0xfc, !PT ;  /* 0x0008000000154812 */ /* 0x000fe200078efcff */
[----:B------:R-:W-:-:S02]  /*39c0*/  IMAD.MOV.U32 R14, RZ, RZ, RZ ;  /* 0x000000ffff0e7224 */ /* 0x000fc400078e00ff */
[----:B------:R-:W-:Y:S02]  /*39d0*/  IMAD.MOV.U32 R0, RZ, RZ, R6 ;  /* 0x000000ffff007224 */ /* 0x000fe400078e0006 */
[----:B------:R-:W-:Y:S02]  /*39e0*/  IMAD.MOV.U32 R3, RZ, RZ, R8 ;  /* 0x000000ffff037224 */ /* 0x000fe400078e0008 */
[----:B------:R-:W-:Y:S01]  /*39f0*/  DMUL R10, R14, R10 ;  /* 0x0000000a0e0a7228 */ /* 0x000fe20000000000 */
[----:B------:R-:W-:Y:S02]  /*3a00*/  IMAD.MOV.U32 R17, RZ, RZ, R21 ;  /* 0x000000ffff117224 */ /* 0x000fe400078e0015 */
[----:B------:R-:W-:Y:S01]  /*3a10*/  SEL R16, R0, R3, P0 ;  /* 0x0000000300107207 */ /* 0x000fe20000000000 */
[----:B------:R-:W-:-:S04]  /*3a20*/  IMAD.MOV.U32 R0, RZ, RZ, RZ ;  /* 0x000000ffff007224 */ /* 0x000fc800078e00ff */
[----:B------:R-:W-:Y:S02]  /*3a30*/  DMUL R10, R10, R10 ;  /* 0x0000000a0a0a7228 */ /* 0x000fe40000000000 */
[----:B------:R-:W-:-:S08]  /*3a40*/  DMUL R16, R14, R16 ;  /* 0x000000100e107228 */ /* 0x000fd00000000000 */
[----:B------:R-:W-:Y:S02]  /*3a50*/  DFMA R16, R16, R16, R10 ;  /* 0x000000101010722b */ /* 0x000fe4000000000a */
[----:B------:R-:W-:-:S08]  /*3a60*/  DMUL R10, R12, R14 ;  /* 0x0000000e0c0a7228 */ /* 0x000fd00000000000 */
[----:B------:R-:W-:Y:S01]  /*3a70*/  DFMA R16, R10, R10, R16 ;  /* 0x0000000a0a10722b */ /* 0x000fe20000000010 */
[----:B------:R-:W-:-:S05]  /*3a80*/  IMAD.MOV.U32 R10, RZ, RZ, RZ ;  /* 0x000000ffff0a7224 */ /* 0x000fca00078e00ff */
[----:B------:R-:W1:Y:S02]  /*3a90*/  MUFU.RSQ64H R11, R17 ;  /* 0x00000011000b7308 */ /* 0x000e640000001c00 */
[----:B-1----:R-:W-:-:S08]  /*3aa0*/  DMUL R20, R10, R10 ;  /* 0x0000000a0a147228 */ /* 0x002fd00000000000 */
[----:B------:R-:W-:Y:S01]  /*3ab0*/  DFMA R20, R16, -R20, 1 ;  /* 0x3ff000001014742b */ /* 0x000fe20000000814 */
[----:B------:R-:W-:-:S07]  /*3ac0*/  IMAD.MOV.U32 R16, RZ, RZ, RZ ;  /* 0x000000ffff107224 */ /* 0x000fce00078e00ff */
[----:B------:R-:W-:Y:S02]  /*3ad0*/  DFMA R22, R20, R22, 0.5 ;  /* 0x3fe000001416742b */ /* 0x000fe40000000016 */
[----:B------:R-:W-:-:S08]  /*3ae0*/  DMUL R20, R10, R20 ;  /* 0x000000140a147228 */ /* 0x000fd00000000000 */
[----:B------:R-:W-:Y:S02]  /*3af0*/  DFMA R20, R20, R22, R10 ;  /* 0x000000161414722b */ /* 0x000fe4000000000a */
[----:B------:R-:W-:-:S06]  /*3b00*/  DADD R10, |R6|, |R8| ;  /* 0x00000000060a7229 */ /* 0x000fcc0000000608 */
[----:B------:R-:W-:Y:S02]  /*3b10*/  DMUL R20, R14, R20 ;  /* 0x000000140e147228 */ /* 0x000fe40000000000 */
[----:B------:R-:W-:-:S08]  /*3b20*/  DADD R10, |R4|, R10 ;  /* 0x00000000040a7229 */ /* 0x000fd0000000020a */
[C---:B------:R-:W-:Y:S02]  /*3b30*/  DADD R14, R10.reuse, +INF ;  /* 0x7ff000000a0e7429 */ /* 0x040fe40000000000 */
[----:B------:R-:W-:-:S08]  /*3b40*/  DSETP.GT.AND P0, PT, R10, RZ, PT ;  /* 0x000000ff0a00722a */ /* 0x000fd00003f04000 */
[----:B------:R-:W-:Y:S02]  /*3b50*/  FSEL R10, R20, R14, P0 ;  /* 0x0000000e140a7208 */ /* 0x000fe40000000000 */
[----:B------:R-:W-:Y:S02]  /*3b60*/  FSEL R14, R21, R15, P0 ;  /* 0x0000000f150e7208 */ /* 0x000fe40000000000 */
[----:B------:R-:W-:Y:S02]  /*3b70*/  FSEL R10, R10, RZ, P1 ;  /* 0x000000ff0a0a7208 */ /* 0x000fe40000800000 */
[----:B------:R-:W-:Y:S02]  /*3b80*/  FSEL R11, R14, RZ, P1 ;  /* 0x000000ff0e0b7208 */ /* 0x000fe40000800000 */
[----:B------:R-:W-:Y:S02]  /*3b90*/  MOV R20, 0x3cb0 ;  /* 0x00003cb000147802 */ /* 0x000fe40000000f00 */
[----:B------:R-:W-:-:S02]  /*3ba0*/  MOV R21, 0x0 ;  /* 0x0000000000157802 */ /* 0x000fc40000000f00 */
[-C--:B------:R-:W-:Y:S02]  /*3bb0*/  DMUL R8, R8, R10.reuse ;  /* 0x0000000a08087228 */ /* 0x080fe40000000000 */
[-C--:B------:R-:W-:Y:S02]  /*3bc0*/  DMUL R6, R6, R10.reuse ;  /* 0x0000000a06067228 */ /* 0x080fe40000000000 */
[----:B------:R-:W-:-:S04]  /*3bd0*/  DMUL R4, R4, R10 ;  /* 0x0000000a04047228 */ /* 0x000fc80000000000 */
[----:B------:R-:W-:-:S08]  /*3be0*/  DMUL R8, R30, R8 ;  /* 0x000000081e087228 */ /* 0x000fd00000000000 */
[----:B------:R-:W-:-:S08]  /*3bf0*/  DFMA R6, R36, R6, R8 ;  /* 0x000000062406722b */ /* 0x000fd00000000008 */
[----:B------:R-:W-:-:S08]  /*3c00*/  DFMA R6, R28, R4, R6 ;  /* 0x000000041c06722b */ /* 0x000fd00000000006 */
[----:B------:R-:W-:Y:S02]  /*3c10*/  DSETP.MAX.AND P0, P1, RZ, R6, PT ;  /* 0x00000006ff00722a */ /* 0x000fe4000390f000 */
[----:B------:R-:W-:Y:S02]  /*3c20*/  IMAD.MOV.U32 R3, RZ, RZ, R7 ;  /* 0x000000ffff037224 */ /* 0x000fe400078e0007 */
[----:B------:R-:W-:-:S03]  /*3c30*/  IMAD.MOV.U32 R17, RZ, RZ, R6 ;  /* 0x000000ffff117224 */ /* 0x000fc600078e0006 */
[----:B------:R-:W-:Y:S02]  /*3c40*/  FSEL R5, R0, R3, P0 ;  /* 0x0000000300057208 */ /* 0x000fe40000000000 */
[----:B------:R-:W-:-:S05]  /*3c50*/  SEL R16, R16, R17, P0 ;  /* 0x0000001110107207 */ /* 0x000fca0000000000 */
[----:B------:R-:W-:Y:S01]  /*3c60*/  @P1 LOP3.LUT R5, R3, 0x80000, RZ, 0xfc, !PT ;  /* 0x0008000003051812 */ /* 0x000fe200078efcff */
[----:B------:R-:W-:-:S04]  /*3c70*/  IMAD.MOV.U32 R4, RZ, RZ, R16 ;  /* 0x000000ffff047224 */ /* 0x000fc800078e0010 */
[----:B------:R-:W-:-:S04]  /*3c80*/  IMAD.MOV.U32 R17, RZ, RZ, R5 ;  /* 0x000000ffff117224 */ /* 0x000fc800078e0005 */
[----:B0-----:R-:W-:-:S07]  /*3c90*/  IMAD.MOV.U32 R5, RZ, RZ, R17 ;  /* 0x000000ffff057224 */ /* 0x001fce00078e0011 */
[----:B------:R-:W-:Y:S05]  /*3ca0*/  CALL.REL.NOINC `($_Z18cudaRaytraceKernel8Matrix4DPviii$__internal_accurate_pow) ;  /* 0x000000cc00d87944 */ /* 0x000fea0003c00000 */
[C---:B------:R-:W-:Y:S01]  /*3cb0*/  DADD R6, R16.reuse, 10 ;  /* 0x4024000010067429 */ /* 0x040fe20000000000 */
[----:B------:R-:W-:Y:S01]  /*3cc0*/  UMOV UR4, 0xeb1c432d ;  /* 0xeb1c432d00047882 */ /* 0x000fe20000000000 */
[C---:B------:R-:W-:Y:S01]  /*3cd0*/  DSETP.NEU.AND P2, PT, R16.reuse, +INF , PT ;  /* 0x7ff000001000742a */ /* 0x040fe20003f4d000 */
[----:B------:R-:W-:Y:S01]  /*3ce0*/  UMOV UR5, 0x3f1a36e2 ;  /* 0x3f1a36e200057882 */ /* 0x000fe20000000000 */
[----:B------:R-:W-:Y:S01]  /*3cf0*/  DSETP.NEU.AND P0, PT, R16, RZ, PT ;  /* 0x000000ff1000722a */ /* 0x000fe20003f0d000 */
[----:B------:R-:W-:Y:S01]  /*3d00*/  MOV R20, 0x3e80 ;  /* 0x00003e8000147802 */ /* 0x000fe20000000f00 */
[----:B------:R-:W-:Y:S01]  /*3d10*/  DFMA R26, R46, UR4, R26 ;  /* 0x000000042e1a7c2b */ /* 0x000fe2000800001a */
[----:B------:R-:W-:Y:S01]  /*3d20*/  IMAD.MOV.U32 R21, RZ, RZ, 0x0 ;  /* 0x00000000ff157424 */ /* 0x000fe200078e00ff */
[----:B------:R-:W-:Y:S02]  /*3d30*/  DFMA R18, R44, UR4, R18 ;  /* 0x000000042c127c2b */ /* 0x000fe40008000012 */
[----:B------:R-:W-:Y:S01]  /*3d40*/  DFMA R24, R38, UR4, R24 ;  /* 0x0000000426187c2b */ /* 0x000fe20008000018 */
[----:B------:R-:W-:-:S02]  /*3d50*/  LOP3.LUT R6, R7, 0x7ff00000, RZ, 0xc0, !PT ;  /* 0x7ff0000007067812 */ /* 0x000fc400078ec0ff */
[----:B------:R-:W-:Y:S01]  /*3d60*/  FSEL R8, R4, RZ, P0 ;  /* 0x000000ff04087208 */ /* 0x000fe20000000000 */
[----:B------:R0:W-:Y:S01]  /*3d70*/  STL.64 [R1+0x48], R26 ;  /* 0x0000481a01007387 */ /* 0x0001e20000100a00 */
[----:B------:R-:W-:Y:S02]  /*3d80*/  ISETP.NE.AND P1, PT, R6, 0x7ff00000, PT ;  /* 0x7ff000000600780c */ /* 0x000fe40003f25270 */
[----:B------:R-:W-:Y:S01]  /*3d90*/  FSEL R9, R5, RZ, P0 ;  /* 0x000000ff05097208 */ /* 0x000fe20000000000 */
[----:B------:R0:W-:Y:S01]  /*3da0*/  STL.64 [R1+0x50], R18 ;  /* 0x0000501201007387 */ /* 0x0001e20000100a00 */
[----:B------:R-:W-:Y:S01]  /*3db0*/  @!P2 FSEL R8, R8, RZ, P1 ;  /* 0x000000ff0808a208 */ /* 0x000fe20000800000 */
[----:B------:R-:W-:Y:S01]  /*3dc0*/  DSETP.NEU.AND P0, PT, R16, 1, PT ;  /* 0x3ff000001000742a */ /* 0x000fe20003f0d000 */
[----:B------:R-:W-:Y:S01]  /*3dd0*/  @!P2 FSEL R9, R9, +QNAN , P1 ;  /* 0x7ff000000909a808 */ /* 0x000fe20000800000 */
[----:B------:R0:W-:Y:S01]  /*3de0*/  STL.64 [R1+0x58], R24 ;  /* 0x0000581801007387 */ /* 0x0001e20000100a00 */
[----:B------:R-:W-:-:S02]  /*3df0*/  IADD3 R6, P2, PT, R70, 0x30, RZ ;  /* 0x0000003046067810 */ /* 0x000fc40007f5e0ff */
[----:B------:R-:W-:Y:S02]  /*3e00*/  IADD3 R4, P1, PT, R70, 0x48, RZ ;  /* 0x0000004846047810 */ /* 0x000fe40007f3e0ff */
[----:B------:R-:W-:Y:S01]  /*3e10*/  DADD R8, RZ, R8 ;  /* 0x00000000ff087229 */ /* 0x000fe20000000008 */
[--C-:B------:R-:W-:Y:S02]  /*3e20*/  IMAD.X R7, RZ, RZ, R2.reuse, P2 ;  /* 0x000000ffff077224 */ /* 0x100fe400010e0602 */
[----:B------:R-:W-:-:S07]  /*3e30*/  IMAD.X R5, RZ, RZ, R2, P1 ;  /* 0x000000ffff057224 */ /* 0x000fce00008e0602 */
[----:B------:R-:W-:Y:S01]  /*3e40*/  FSEL R16, R8, RZ, P0 ;  /* 0x000000ff08107208 */ /* 0x000fe20000000000 */
[----:B------:R-:W-:Y:S01]  /*3e50*/  IMAD.MOV.U32 R8, RZ, RZ, 0x3 ;  /* 0x00000003ff087424 */ /* 0x000fe200078e00ff */
[----:B0-----:R-:W-:-:S07]  /*3e60*/  FSEL R17, R9, 1.875, P0 ;  /* 0x3ff0000009117808 */ /* 0x001fce0000000000 */
[----:B------:R-:W-:Y:S05]  /*3e70*/  CALL.REL.NOINC `($_Z18cudaRaytraceKernel8Matrix4DPviii$_Z8RayColorRK7double3S1_i) ;  /* 0x0000004800487944 */ /* 0x000fea0003c00000 */
[C---:B------:R-:W-:Y:S02]  /*3e80*/  DADD R6, R16.reuse, R6 ;  /* 0x0000000010067229 */ /* 0x040fe40000000006 */
[----:B------:R-:W-:Y:S02]  /*3e90*/  DADD R8, R16, R8 ;  /* 0x0000000010087229 */ /* 0x000fe40000000008 */
[----:B------:R-:W-:Y:S01]  /*3ea0*/  DADD R22, R4, R16 ;  /* 0x0000000004167229 */ /* 0x000fe20000000010 */
[----:B------:R-:W-:Y:S02]  /*3eb0*/  IMAD.MOV.U32 R4, RZ, RZ, 0x0 ;  /* 0x00000000ff047424 */ /* 0x000fe400078e00ff */
[----:B------:R-:W-:Y:S01]  /*3ec0*/  IMAD.MOV.U32 R5, RZ, RZ, 0x3ff00000 ;  /* 0x3ff00000ff057424 */ /* 0x000fe200078e00ff */
[----:B------:R-:W-:Y:S07]  /*3ed0*/  BRA `(.L_x_41) ;  /* 0x0000004400287947 */ /* 0x000fee0003800000 */
.L_x_40:
[-C--:B------:R-:W-:Y:S01]  /*3ee0*/  DFMA R22, R68, R28.reuse, R26 ;  /* 0x0000001c4416722b */ /* 0x080fe2000000001a */
[----:B------:R-:W-:Y:S01]  /*3ef0*/  IMAD.MOV.U32 R15, RZ, RZ, R63 ;  /* 0x000000ffff0f7224 */ /* 0x000fe200078e003f */
[-C--:B------:R-:W-:Y:S01]  /*3f00*/  DFMA R18, R62, R28.reuse, R18 ;  /* 0x0000001c3e12722b */ /* 0x080fe20000000012 */
[----:B------:R-:W-:Y:S01]  /*3f10*/  IMAD.MOV.U32 R20, RZ, RZ, 0x0 ;  /* 0x00000000ff147424 */ /* 0x000fe200078e00ff */
[----:B------:R-:W-:Y:S01]  /*3f20*/  DFMA R16, R54, R28, R24 ;  /* 0x0000001c3610722b */ /* 0x000fe20000000018 */
[----:B------:R-:W-:Y:S01]  /*3f30*/  UMOV UR4, 0xeb1c432d ;  /* 0xeb1c432d00047882 */ /* 0x000fe20000000000 */
[----:B------:R-:W-:Y:S01]  /*3f40*/  UMOV UR5, 0x3f1a36e2 ;  /* 0x3f1a36e200057882 */ /* 0x000fe20000000000 */
[----:B------:R-:W-:Y:S01]  /*3f50*/  BSSY.RECONVERGENT B6, `(.L_x_46) ;  /* 0x00000a5000067945 */ /* 0x000fe20003800200 */
[----:B------:R-:W-:Y:S02]  /*3f60*/  DADD R52, -R22, 10 ;  /* 0x4024000016347429 */ /* 0x000fe40000000100 */
[----:B------:R-:W-:-:S02]  /*3f70*/  DADD R30, -R18, 10 ;  /* 0x40240000121e7429 */ /* 0x000fc40000000100 */
[----:B------:R-:W-:Y:S02]  /*3f80*/  DADD R24, -R16, -10 ;  /* 0xc024000010187429 */ /* 0x000fe40000000100 */
[----:B------:R-:W-:Y:S02]  /*3f90*/  DADD R46, RZ, R22 ;  /* 0x00000000ff2e7229 */ /* 0x000fe40000000016 */
[----:B------:R-:W-:Y:S02]  /*3fa0*/  DADD R44, R18, UR4 ;  /* 0x00000004122c7e29 */ /* 0x000fe40008000000 */
[----:B------:R-:W-:Y:S01]  /*3fb0*/  DSETP.MAX.AND P0, P1, |R52|, |R30|, PT ;  /* 0x4000001e3400722a */ /* 0x000fe2000390f200 */
[----:B------:R-:W-:Y:S02]  /*3fc0*/  IMAD.MOV.U32 R0, RZ, RZ, R53 ;  /* 0x000000ffff007224 */ /* 0x000fe400078e0035 */
[----:B------:R-:W-:Y:S01]  /*3fd0*/  IMAD.MOV.U32 R5, RZ, RZ, R31 ;  /* 0x000000ffff057224 */ /* 0x000fe200078e001f */
[----:B------:R-:W-:Y:S01]  /*3fe0*/  DMUL R38, RZ, R46 ;  /* 0x0000002eff267228 */ /* 0x000fe20000000000 */
[----:B------:R-:W-:-:S03]  /*3ff0*/  IMAD.MOV.U32 R3, RZ, RZ, R30 ;  /* 0x000000ffff037224 */ /* 0x000fc600078e001e */
[----:B------:R-:W-:Y:S02]  /*4000*/  FSEL R9, |R0|, |R5|, P0 ;  /* 0x4000000500097208 */ /* 0x000fe40000000200 */
[----:B------:R-:W-:Y:S02]  /*4010*/  MOV R0, R52 ;  /* 0x0000003400007202 */ /* 0x000fe40000000f00 */
[----:B------:R-:W-:Y:S02]  /*4020*/  DADD R36, R44, R38 ;  /* 0x000000002c247229 */ /* 0x000fe40000000026 */
[----:B------:R-:W-:Y:S02]  /*4030*/  SEL R8, R0, R3, P0 ;  /* 0x0000000300087207 */ /* 0x000fe40000000000 */
[----:B------:R-:W-:Y:S01]  /*4040*/  @P1 LOP3.LUT R9, R5, 0x80000, RZ, 0xfc, !PT ;  /* 0x0008000005091812 */ /* 0x000fe200078efcff */
[----:B------:R-:W-:Y:S01]  /*4050*/  DSETP.MIN.AND P0, P1, |R52|, |R30|, PT ;  /* 0x4000001e3400722a */ /* 0x000fe20003900200 */
[----:B------:R-:W-:-:S03]  /*4060*/  IMAD.MOV.U32 R5, RZ, RZ, R25 ;  /* 0x000000ffff057224 */ /* 0x000fc600078e0019 */
[----:B------:R-:W-:Y:S01]  /*4070*/  IMAD.MOV.U32 R10, RZ, RZ, R9 ;  /* 0x000000ffff0a7224 */ /* 0x000fe200078e0009 */
[C-C-:B------:R-:W-:Y:S01]  /*4080*/  DSETP.MAX.AND P4, P5, |R24|.reuse, R8.reuse, PT ;  /* 0x000000081800722a */ /* 0x140fe20003d8f200 */
[----:B------:R-:W-:Y:S01]  /*4090*/  SEL R4, R0, R3, P0 ;  /* 0x0000000300047207 */ /* 0x000fe20000000000 */
[----:B------:R-:W-:Y:S01]  /*40a0*/  IMAD.MOV.U32 R0, RZ, RZ, R24 ;  /* 0x000000ffff007224 */ /* 0x000fe200078e0018 */
[----:B------:R-:W-:Y:S01]  /*40b0*/  DSETP.MIN.AND P2, P3, |R24|, R8, PT ;  /* 0x000000081800722a */ /* 0x000fe20003b40200 */
[----:B------:R-:W-:Y:S02]  /*40c0*/  IMAD.MOV.U32 R3, RZ, RZ, R8 ;  /* 0x000000ffff037224 */ /* 0x000fe400078e0008 */
[----:B------:R-:W-:-:S03]  /*40d0*/  FSEL R7, |R5|, R10, P4 ;  /* 0x0000000a05077208 */ /* 0x000fc60002000200 */
[----:B------:R-:W-:Y:S01]  /*40e0*/  SEL R6, R0, R3, P4 ;  /* 0x0000000300067207 */ /* 0x000fe20002000000 */
[----:B------:R-:W-:Y:S02]  /*40f0*/  IMAD.MOV.U32 R3, RZ, RZ, R9 ;  /* 0x000000ffff037224 */ /* 0x000fe400078e0009 */
[----:B------:R-:W-:Y:S02]  /*4100*/  IMAD.MOV.U32 R0, RZ, RZ, R25 ;  /* 0x000000ffff007224 */ /* 0x000fe400078e0019 */
[----:B------:R-:W-:-:S03]  /*4110*/  @P5 LOP3.LUT R7, R10, 0x80000, RZ, 0xfc, !PT ;  /* 0x000800000a075812 */ /* 0x000fc600078efcff */
[----:B------:R-:W-:Y:S01]  /*4120*/  FSEL R9, |R0|, R3, P2 ;  /* 0x0000000300097208 */ /* 0x000fe20001000200 */
[----:B------:R-:W-:Y:S01]  /*4130*/  IMAD.MOV.U32 R0, RZ, RZ, R24 ;  /* 0x000000ffff007224 */ /* 0x000fe200078e0018 */
[----:B------:R-:W-:Y:S02]  /*4140*/  LOP3.LUT R10, R7, 0xffc00000, RZ, 0xc0, !PT ;  /* 0xffc00000070a7812 */ /* 0x000fe400078ec0ff */
[----:B------:R-:W-:Y:S01]  /*4150*/  @P3 LOP3.LUT R9, R3, 0x80000, RZ, 0xfc, !PT ;  /* 0x0008000003093812 */ /* 0x000fe200078efcff */
[----:B------:R-:W-:Y:S01]  /*4160*/  IMAD.MOV.U32 R3, RZ, RZ, R31 ;  /* 0x000000ffff037224 */ /* 0x000fe200078e001f */
[----:B------:R-:W-:Y:S01]  /*4170*/  LOP3.LUT R11, R10, 0x7fd00000, RZ, 0x3c, !PT ;  /* 0x7fd000000a0b7812 */ /* 0x000fe200078e3cff */
[----:B------:R-:W-:Y:S01]  /*4180*/  IMAD.MOV.U32 R10, RZ, RZ, RZ ;  /* 0x000000ffff0a7224 */ /* 0x000fe200078e00ff */
[----:B------:R-:W-:Y:S02]  /*4190*/  SEL R8, R0, R8, P2 ;  /* 0x0000000800087207 */ /* 0x000fe40001000000 */
[----:B------:R-:W-:-:S04]  /*41a0*/  MOV R0, R53 ;  /* 0x0000003500007202 */ /* 0x000fc80000000f00 */
[----:B------:R-:W-:Y:S01]  /*41b0*/  DMUL R8, R8, R10 ;  /* 0x0000000a08087228 */ /* 0x000fe20000000000 */
[----:B------:R-:W-:Y:S01]  /*41c0*/  FSEL R5, |R0|, |R3|, P0 ;  /* 0x4000000300057208 */ /* 0x000fe20000000200 */
[----:B------:R-:W-:Y:S01]  /*41d0*/  IMAD.MOV.U32 R0, RZ, RZ, R69 ;  /* 0x000000ffff007224 */ /* 0x000fe200078e0045 */
[----:B------:R-:W-:Y:S01]  /*41e0*/  @P1 LOP3.LUT R5, R3, 0x80000, RZ, 0xfc, !PT ;  /* 0x0008000003051812 */ /* 0x000fe200078efcff */
[----:B------:R-:W-:Y:S01]  /*41f0*/  DSETP.MAX.AND P0, P1, |R68|, |R62|, PT ;  /* 0x4000003e4400722a */ /* 0x000fe2000390f200 */
[----:B------:R-:W-:-:S03]  /*4200*/  IMAD.MOV.U32 R3, RZ, RZ, R62 ;  /* 0x000000ffff037224 */ /* 0x000fc600078e003e */
[----:B------:R-:W-:Y:S02]  /*4210*/  DMUL R12, R8, R8 ;  /* 0x00000008080c7228 */ /* 0x000fe40000000000 */
[-C--:B------:R-:W-:Y:S01]  /*4220*/  DMUL R4, R4, R10.reuse ;  /* 0x0000000a04047228 */ /* 0x080fe20000000000 */
[----:B------:R-:W-:Y:S01]  /*4230*/  FSEL R21, |R0|, |R15|, P0 ;  /* 0x4000000f00157208 */ /* 0x000fe20000000200 */
[----:B------:R-:W-:Y:S01]  /*4240*/  DMUL R8, R6, R10 ;  /* 0x0000000a06087228 */ /* 0x000fe20000000000 */
[----:B------:R-:W-:-:S05]  /*4250*/  IMAD.MOV.U32 R0, RZ, RZ, R68 ;  /* 0x000000ffff007224 */ /* 0x000fca00078e0044 */
[----:B------:R-:W-:Y:S01]  /*4260*/  DFMA R12, R4, R4, R12 ;  /* 0x00000004040c722b */ /* 0x000fe2000000000c */
[----:B------:R-:W-:Y:S02]  /*4270*/  @P1 LOP3.LUT R21, R15, 0x80000, RZ, 0xfc, !PT ;  /* 0x000800000f151812 */ /* 0x000fe400078efcff */
[CC--:B------:R-:W-:Y:S01]  /*4280*/  SEL R14, R0.reuse, R3.reuse, P0 ;  /* 0x00000003000e7207 */ /* 0x0c0fe20000000000 */
[----:B------:R-:W-:Y:S02]  /*4290*/  DSETP.MIN.AND P0, P1, |R68|, |R62|, PT ;  /* 0x4000003e4400722a */ /* 0x000fe40003900200 */
[----:B------:R-:W-:Y:S01]  /*42a0*/  IMAD.MOV.U32 R15, RZ, RZ, R21 ;  /* 0x000000ffff0f7224 */ /* 0x000fe200078e0015 */
[----:B------:R-:W-:Y:S01]  /*42b0*/  MOV R29, R14 ;  /* 0x0000000e001d7202 */ /* 0x000fe20000000f00 */
[----:B------:R-:W-:Y:S01]  /*42c0*/  DFMA R12, R8, R8, R12 ;  /* 0x00000008080c722b */ /* 0x000fe2000000000c */
[----:B------:R-:W-:Y:S01]  /*42d0*/  IMAD.MOV.U32 R21, RZ, RZ, 0x3fd80000 ;  /* 0x3fd80000ff157424 */ /* 0x000fe200078e00ff */
[----:B------:R-:W-:Y:S01]  /*42e0*/  SEL R26, R0, R3, P0 ;  /* 0x00000003001a7207 */ /* 0x000fe20000000000 */
[----:B------:R-:W-:Y:S01]  /*42f0*/  IMAD.MOV.U32 R8, RZ, RZ, RZ ;  /* 0x000000ffff087224 */ /* 0x000fe200078e00ff */
[C-C-:B------:R-:W-:Y:S01]  /*4300*/  DSETP.MAX.AND P4, P5, |R54|.reuse, R14.reuse, PT ;  /* 0x0000000e3600722a */ /* 0x140fe20003d8f200 */
[----:B------:R-:W-:Y:S01]  /*4310*/  IMAD.MOV.U32 R27, RZ, RZ, R15 ;  /* 0x000000ffff1b7224 */ /* 0x000fe200078e000f */
[----:B------:R-:W0:Y:S01]  /*4320*/  MUFU.RSQ64H R9, R13 ;  /* 0x0000000d00097308 */ /* 0x000e220000001c00 */
[----:B------:R-:W-:Y:S01]  /*4330*/  DSETP.MIN.AND P2, P3, |R54|, R14, PT ;  /* 0x0000000e3600722a */ /* 0x000fe20003b40200 */
[----:B------:R-:W-:-:S02]  /*4340*/  IMAD.MOV.U32 R0, RZ, RZ, R54 ;  /* 0x000000ffff007224 */ /* 0x000fc400078e0036 */
[----:B------:R-:W-:-:S03]  /*4350*/  IMAD.MOV.U32 R3, RZ, RZ, R15 ;  /* 0x000000ffff037224 */ /* 0x000fc600078e000f */
[----:B------:R-:W-:Y:S01]  /*4360*/  SEL R28, R0, R29, P2 ;  /* 0x0000001d001c7207 */ /* 0x000fe20001000000 */
[----:B0-----:R-:W-:-:S08]  /*4370*/  DMUL R4, R8, R8 ;  /* 0x0000000808047228 */ /* 0x001fd00000000000 */
[----:B------:R-:W-:Y:S01]  /*4380*/  DFMA R12, R12, -R4, 1 ;  /* 0x3ff000000c0c742b */ /* 0x000fe20000000804 */
[----:B------:R-:W-:Y:S02]  /*4390*/  IMAD.MOV.U32 R4, RZ, RZ, R55 ;  /* 0x000000ffff047224 */ /* 0x000fe400078e0037 */
[----:B------:R-:W-:-:S03]  /*43a0*/  IMAD.MOV.U32 R5, RZ, RZ, R14 ;  /* 0x000000ffff057224 */ /* 0x000fc600078e000e */
[----:B------:R-:W-:Y:S02]  /*43b0*/  FSEL R33, |R4|, R27, P4 ;  /* 0x0000001b04217208 */ /* 0x000fe40002000200 */
[----:B------:R-:W-:Y:S01]  /*43c0*/  DMUL R14, R8, R12 ;  /* 0x0000000c080e7228 */ /* 0x000fe20000000000 */
[----:B------:R-:W-:Y:S01]  /*43d0*/  @P5 LOP3.LUT R33, R27, 0x80000, RZ, 0xfc, !PT ;  /* 0x000800001b215812 */ /* 0x000fe200078efcff */
[----:B------:R-:W-:Y:S01]  /*43e0*/  DFMA R12, R12, R20, 0.5 ;  /* 0x3fe000000c0c742b */ /* 0x000fe20000000014 */
[----:B------:R-:W-:Y:S01]  /*43f0*/  SEL R4, R0, R5, P4 ;  /* 0x0000000500047207 */ /* 0x000fe20002000000 */
[----:B------:R-:W-:Y:S01]  /*4400*/  IMAD.MOV.U32 R0, RZ, RZ, R55 ;  /* 0x000000ffff007224 */ /* 0x000fe200078e0037 */
[----:B------:R-:W-:-:S04]  /*4410*/  MOV R5, R33 ;  /* 0x0000002100057202 */ /* 0x000fc80000000f00 */
[----:B------:R-:W-:Y:S01]  /*4420*/  FSEL R29, |R0|, R3, P2 ;  /* 0x00000003001d7208 */ /* 0x000fe20001000200 */
[----:B------:R-:W-:Y:S01]  /*4430*/  DFMA R12, R12, R14, R8 ;  /* 0x0000000e0c0c722b */ /* 0x000fe20000000008 */
[----:B------:R-:W-:Y:S01]  /*4440*/  LOP3.LUT R0, R5, 0xffc00000, RZ, 0xc0, !PT ;  /* 0xffc0000005007812 */ /* 0x000fe200078ec0ff */
[----:B------:R-:W-:Y:S01]  /*4450*/  DADD R8, |R52|, |R30| ;  /* 0x0000000034087229 */ /* 0x000fe2000000061e */
[----:B------:R-:W-:Y:S01]  /*4460*/  @P3 LOP3.LUT R29, R3, 0x80000, RZ, 0xfc, !PT ;  /* 0x00080000031d3812 */ /* 0x000fe200078efcff */
[----:B------:R-:W-:Y:S01]  /*4470*/  IMAD.MOV.U32 R14, RZ, RZ, RZ ;  /* 0x000000ffff0e7224 */ /* 0x000fe200078e00ff */
[----:B------:R-:W-:Y:S01]  /*4480*/  LOP3.LUT R15, R0, 0x7fd00000, RZ, 0x3c, !PT ;  /* 0x7fd00000000f7812 */ /* 0x000fe200078e3cff */
[----:B------:R-:W-:Y:S02]  /*4490*/  IMAD.MOV.U32 R0, RZ, RZ, R69 ;  /* 0x000000ffff007224 */ /* 0x000fe400078e0045 */
[----:B------:R-:W-:Y:S01]  /*44a0*/  IMAD.MOV.U32 R3, RZ, RZ, R63 ;  /* 0x000000ffff037224 */ /* 0x000fe200078e003f */
[----:B------:R-:W-:-:S02]  /*44b0*/  DMUL R12, R10, R12 ;  /* 0x0000000c0a0c7228 */ /* 0x000fc40000000000 */
[----:B------:R-:W-:Y:S02]  /*44c0*/  DADD R8, |R24|, R8 ;  /* 0x0000000018087229 */ /* 0x000fe40000000208 */
[----:B------:R-:W-:Y:S01]  /*44d0*/  DMUL R28, R28, R14 ;  /* 0x0000000e1c1c7228 */ /* 0x000fe20000000000 */
[----:B------:R-:W-:Y:S02]  /*44e0*/  FSEL R27, |R0|, |R3|, P0 ;  /* 0x40000003001b7208 */ /* 0x000fe40000000200 */
[----:B------:R-:W-:Y:S01]  /*44f0*/  @P1 LOP3.LUT R27, R3, 0x80000, RZ, 0xfc, !PT ;  /* 0x00080000031b1812 */ /* 0x000fe200078efcff */
[----:B------:R-:W-:Y:S02]  /*4500*/  DSETP.NEU.AND P1, PT, R6, +INF , PT ;  /* 0x7ff000000600742a */ /* 0x000fe40003f2d000 */
[----:B------:R-:W-:Y:S02]  /*4510*/  DADD R10, R8, +INF ;  /* 0x7ff00000080a7429 */ /* 0x000fe40000000000 */
[----:B------:R-:W-:-:S02]  /*4520*/  DMUL R28, R28, R28 ;  /* 0x0000001c1c1c7228 */ /* 0x000fc40000000000 */
[-C--:B------:R-:W-:Y:S02]  /*4530*/  DMUL R26, R26, R14.reuse ;  /* 0x0000000e1a1a7228 */ /* 0x080fe40000000000 */
[----:B------:R-:W-:Y:S02]  /*4540*/  DSETP.GT.AND P0, PT, R8, RZ, PT ;  /* 0x000000ff0800722a */ /* 0x000fe40003f04000 */
[----:B------:R-:W-:-:S04]  /*4550*/  DMUL R8, R4, R14 ;  /* 0x0000000e04087228 */ /* 0x000fc80000000000 */
[----:B------:R-:W-:Y:S01]  /*4560*/  DFMA R28, R26, R26, R28 ;  /* 0x0000001a1a1c722b */ /* 0x000fe2000000001c */
[----:B------:R-:W-:Y:S01]  /*4570*/  FSEL R6, R12, R10, P0 ;  /* 0x0000000a0c067208 */ /* 0x000fe20000000000 */
[----:B------:R-:W-:Y:S01]  /*4580*/  DADD R26, RZ, R16 ;  /* 0x00000000ff1a7229 */ /* 0x000fe20000000010 */
[----:B------:R-:W-:Y:S02]  /*4590*/  FSEL R10, R13, R11, P0 ;  /* 0x0000000b0d0a7208 */ /* 0x000fe40000000000 */
[----:B------:R-:W-:Y:S02]  /*45a0*/  FSEL R6, R6, RZ, P1 ;  /* 0x000000ff06067208 */ /* 0x000fe40000800000 */
[----:B------:R-:W-:Y:S01]  /*45b0*/  FSEL R7, R10, RZ, P1 ;  /* 0x000000ff0a077208 */ /* 0x000fe20000800000 */
[----:B------:R-:W-:Y:S01]  /*45c0*/  DFMA R8, R8, R8, R28 ;  /* 0x000000080808722b */ /* 0x000fe2000000001c */
[----:B------:R-:W-:Y:S01]  /*45d0*/  IMAD.MOV.U32 R10, RZ, RZ, RZ ;  /* 0x000000ffff0a7224 */ /* 0x000fe200078e00ff */
[----:B------:R-:W-:-:S03]  /*45e0*/  DFMA R36, RZ, R26, R36 ;  /* 0x0000001aff24722b */ /* 0x000fc60000000024 */
[-C--:B------:R-:W-:Y:S01]  /*45f0*/  DMUL R52, R52, R6.reuse ;  /* 0x0000000634347228 */ /* 0x080fe20000000000 */
[----:B------:R-:W0:Y:S01]  /*4600*/  MUFU.RSQ64H R11, R9 ;  /* 0x00000009000b7308 */ /* 0x000e220000001c00 */
[-C--:B------:R-:W-:Y:S02]  /*4610*/  DMUL R30, R30, R6.reuse ;  /* 0x000000061e1e7228 */ /* 0x080fe40000000000 */
[----:B------:R-:W-:-:S04]  /*4620*/  DMUL R24, R24, R6 ;  /* 0x0000000618187228 */ /* 0x000fc80000000000 */
[----:B------:R-:W-:-:S08]  /*4630*/  DMUL R28, RZ, R52 ;  /* 0x00000034ff1c7228 */ /* 0x000fd00000000000 */
[----:B------:R-:W-:Y:S02]  /*4640*/  DADD R60, R30, R28 ;  /* 0x000000001e3c7229 */ /* 0x000fe4000000001c */
[----:B0-----:R-:W-:-:S06]  /*4650*/  DMUL R6, R10, R10 ;  /* 0x0000000a0a067228 */ /* 0x001fcc0000000000 */
[----:B------:R-:W-:Y:S02]  /*4660*/  DFMA R60, RZ, R24, R60 ;  /* 0x00000018ff3c722b */ /* 0x000fe4000000003c */
[----:B------:R-:W-:Y:S01]  /*4670*/  DFMA R12, R8, -R6, 1 ;  /* 0x3ff00000080c742b */ /* 0x000fe20000000806 */
[----:B------:R-:W-:-:S03]  /*4680*/  IMAD.MOV.U32 R6, RZ, RZ, 0x1 ;  /* 0x00000001ff067424 */ /* 0x000fc600078e00ff */
[----:B------:R-:W0:Y:S04]  /*4690*/  MUFU.RCP64H R7, R61 ;  /* 0x0000003d00077308 */ /* 0x000e280000001800 */
[----:B------:R-:W-:Y:S02]  /*46a0*/  DFMA R20, R12, R20, 0.5 ;  /* 0x3fe000000c14742b */ /* 0x000fe40000000014 */
[----:B------:R-:W-:-:S08]  /*46b0*/  DMUL R12, R10, R12 ;  /* 0x0000000c0a0c7228 */ /* 0x000fd00000000000 */
[----:B------:R-:W-:Y:S02]  /*46c0*/  DFMA R12, R20, R12, R10 ;  /* 0x0000000c140c722b */ /* 0x000fe4000000000a */
[----:B------:R-:W-:Y:S02]  /*46d0*/  DADD R10, |R68|, |R62| ;  /* 0x00000000440a7229 */ /* 0x000fe4000000063e */
[----:B0-----:R-:W-:-:S04]  /*46e0*/  DFMA R8, -R60, R6, 1 ;  /* 0x3ff000003c08742b */ /* 0x001fc80000000106 */
[----:B------:R-:W-:Y:S02]  /*46f0*/  DMUL R12, R14, R12 ;  /* 0x0000000c0e0c7228 */ /* 0x000fe40000000000 */
[----:B------:R-:W-:Y:S02]  /*4700*/  DADD R10, |R54|, R10 ;  /* 0x00000000360a7229 */ /* 0x000fe4000000020a */
[----:B------:R-:W-:-:S06]  /*4710*/  DFMA R8, R8, R8, R8 ;  /* 0x000000080808722b */ /* 0x000fcc0000000008 */
[----:B------:R-:W-:Y:S02]  /*4720*/  DSETP.GT.AND P0, PT, R10, RZ, PT ;  /* 0x000000ff0a00722a */ /* 0x000fe40003f04000 */
[----:B------:R-:W-:Y:S02]  /*4730*/  DFMA R8, R6, R8, R6 ;  /* 0x000000080608722b */ /* 0x000fe40000000006 */
[----:B------:R-:W-:-:S06]  /*4740*/  DADD R10, R10, +INF ;  /* 0x7ff000000a0a7429 */ /* 0x000fcc0000000000 */
[----:B------:R-:W-:-:S04]  /*4750*/  DFMA R6, -R60, R8, 1 ;  /* 0x3ff000003c06742b */ /* 0x000fc80000000108 */
[----:B------:R-:W-:Y:S02]  /*4760*/  FSEL R0, R12, R10, P0 ;  /* 0x0000000a0c007208 */ /* 0x000fe40000000000 */
[----:B------:R-:W-:Y:S01]  /*4770*/  FSEL R12, R13, R11, P0 ;  /* 0x0000000b0d0c7208 */ /* 0x000fe20000000000 */
[----:B------:R-:W-:Y:S02]  /*4780*/  DSETP.NEU.AND P0, PT, R4, +INF , PT ;  /* 0x7ff000000400742a */ /* 0x000fe40003f0d000 */
[----:B------:R-:W-:Y:S02]  /*4790*/  DFMA R8, R8, R6, R8 ;  /* 0x000000060808722b */ /* 0x000fe40000000008 */
[----:B------:R-:W-:-:S08]  /*47a0*/  DADD R6, RZ, -R36 ;  /* 0x00000000ff067229 */ /* 0x000fd00000000824 */
[----:B------:R-:W-:Y:S02]  /*47b0*/  DMUL R4, R6, R8 ;  /* 0x0000000806047228 */ /* 0x000fe40000000000 */
[----:B------:R-:W-:-:S06]  /*47c0*/  FSETP.GEU.AND P1, PT, |R7|, 6.5827683646048100446e-37, PT ;  /* 0x036000000700780b */ /* 0x000fcc0003f2e200 */
[----:B------:R-:W-:-:S08]  /*47d0*/  DFMA R10, -R60, R4, R6 ;  /* 0x000000043c0a722b */ /* 0x000fd00000000106 */
[----:B------:R-:W-:Y:S01]  /*47e0*/  DFMA R4, R8, R10, R4 ;  /* 0x0000000a0804722b */ /* 0x000fe20000000004 */
[----:B------:R-:W-:Y:S02]  /*47f0*/  FSEL R8, R0, RZ, P0 ;  /* 0x000000ff00087208 */ /* 0x000fe40000000000 */
[----:B------:R-:W-:-:S06]  /*4800*/  FSEL R9, R12, RZ, P0 ;  /* 0x000000ff0c097208 */ /* 0x000fcc0000000000 */
[-C--:B------:R-:W-:Y:S01]  /*4810*/  DMUL R78, R68, R8.reuse ;  /* 0x00000008444e7228 */ /* 0x080fe20000000000 */
[----:B------:R-:W-:Y:S01]  /*4820*/  FFMA R0, RZ, R61, R5 ;  /* 0x0000003dff007223 */ /* 0x000fe20000000005 */
[-C--:B------:R-:W-:Y:S02]  /*4830*/  DMUL R62, R62, R8.reuse ;  /* 0x000000083e3e7228 */ /* 0x080fe40000000000 */
[----:B------:R-:W-:Y:S02]  /*4840*/  DMUL R54, R54, R8 ;  /* 0x0000000836367228 */ /* 0x000fe40000000000 */
[----:B------:R-:W-:-:S04]  /*4850*/  FSETP.GT.AND P0, PT, |R0|, 1.469367938527859385e-39, PT ;  /* 0x001000000000780b */ /* 0x000fc80003f04200 */
[----:B------:R-:W-:-:S08]  /*4860*/  DFMA R8, RZ, R78, R62 ;  /* 0x0000004eff08722b */ /* 0x000fd0000000003e */
[----:B------:R-:W-:-:S08]  /*4870*/  DFMA R8, RZ, R54, R8 ;  /* 0x00000036ff08722b */ /* 0x000fd00000000008 */
[----:B------:R-:W-:-:S08]  /*4880*/  DADD R8, R8, R8 ;  /* 0x0000000008087229 */ /* 0x000fd00000000008 */
[----:B------:R-:W-:Y:S02]  /*4890*/  DADD R68, -R8, R62 ;  /* 0x0000000008447229 */ /* 0x000fe4000000013e */
[-C--:B------:R-:W-:Y:S02]  /*48a0*/  DFMA R78, -RZ, R8.reuse, R78 ;  /* 0x00000008ff4e722b */ /* 0x080fe4000000014e */
[----:B------:R-:W-:-:S03]  /*48b0*/  DFMA R62, -RZ, R8, R54 ;  /* 0x00000008ff3e722b */ /* 0x000fc60000000136 */
[----:B------:R0:W-:Y:S01]  /*48c0*/  STL.64 [R1+0x8], R68 ;  /* 0x0000084401007387 */ /* 0x0001e20000100a00 */
[----:B------:R-:W-:-:S03]  /*48d0*/  DMUL R54, R30, R68 ;  /* 0x000000441e367228 */ /* 0x000fc60000000000 */
[----:B------:R0:W-:Y:S04]  /*48e0*/  STL.64 [R1], R78 ;  /* 0x0000004e01007387 */ /* 0x0001e80000100a00 */
[----:B------:R0:W-:Y:S01]  /*48f0*/  STL.64 [R1+0x10], R62 ;  /* 0x0000103e01007387 */ /* 0x0001e20000100a00 */
[----:B------:R-:W-:-:S08]  /*4900*/  DFMA R54, R52, R78, R54 ;  /* 0x0000004e3436722b */ /* 0x000fd00000000036 */
[----:B------:R-:W-:Y:S01]  /*4910*/  DFMA R54, R24, R62, R54 ;  /* 0x0000003e1836722b */ /* 0x000fe20000000036 */
[----:B------:R-:W-:Y:S10]  /*4920*/  @P0 BRA P1, `(.L_x_47) ;  /* 0x00000000001c0947 */ /* 0x000ff40000800000 */
[----:B------:R-:W-:Y:S01]  /*4930*/  IMAD.MOV.U32 R4, RZ, RZ, R6 ;  /* 0x000000ffff047224 */ /* 0x000fe200078e0006 */
[----:B------:R-:W-:Y:S01]  /*4940*/  MOV R20, 0x49a0 ;  /* 0x000049a000147802 */ /* 0x000fe20000000f00 */
[----:B------:R-:W-:Y:S01]  /*4950*/  IMAD.MOV.U32 R5, RZ, RZ, R7 ;  /* 0x000000ffff057224 */ /* 0x000fe200078e0007 */
[----:B------:R-:W-:Y:S01]  /*4960*/  MOV R7, R61 ;  /* 0x0000003d00077202 */ /* 0x000fe20000000f00 */
[----:B------:R-:W-:Y:S02]  /*4970*/  IMAD.MOV.U32 R6, RZ, RZ, R60 ;  /* 0x000000ffff067224 */ /* 0x000fe400078e003c */
[----:B------:R-:W-:-:S07]  /*4980*/  IMAD.MOV.U32 R21, RZ, RZ, 0x0 ;  /* 0x00000000ff157424 */ /* 0x000fce00078e00ff */
[----:B0-----:R-:W-:Y:S05]  /*4990*/  CALL.REL.NOINC `($__internal_0_$__cuda_sm20_div_rn_f64_full) ;  /* 0x000000b8004c7944 */ /* 0x001fea0003c00000 */
.L_x_47:
[----:B------:R-:W-:Y:S05]  /*49a0*/  BSYNC.RECONVERGENT B6 ;  /* 0x0000000000067941 */ /* 0x000fea0003800200 */
.L_x_46:
[C---:B------:R-:W-:Y:S01]  /*49b0*/  DSETP.GEU.AND P0, PT, R4.reuse, 1000000, PT ;  /* 0x412e84800400742a */ /* 0x040fe20003f0e000 */
[----:B------:R-:W-:Y:S01]  /*49c0*/  PLOP3.LUT P2, PT, PT, PT, PT, 0x8, 0x80 ;  /* 0x000000000080781c */ /* 0x000fe20003f4e170 */
[----:B------:R-:W-:Y:S01]  /*49d0*/  DSETP.GE.AND P1, PT, R4, RZ, PT ;  /* 0x000000ff0400722a */ /* 0x000fe20003f26000 */
[----:B------:R-:W-:Y:S02]  /*49e0*/  BSSY.RECONVERGENT B7, `(.L_x_48) ;  /* 0x000013a000077945 */ /* 0x000fe40003800200 */
[----:B------:R-:W-:-:S11]  /*49f0*/  P2R R77, PR, RZ, 0x4 ;  /* 0x00000004ff4d7803 */ /* 0x000fd60000000000 */
[----:B------:R-:W-:Y:S05]  /*4a00*/  @!P0 BRA P1, `(.L_x_49) ;  /* 0x0000001000dc8947 */ /* 0x000fea0000800000 */
[-C--:B------:R-:W-:Y:S01]  /*4a10*/  DFMA R46, RZ, R44.reuse, R46 ;  /* 0x0000002cff2e722b */ /* 0x080fe2000000002e */
[----:B------:R-:W-:Y:S01]  /*4a20*/  IMAD.MOV.U32 R10, RZ, RZ, 0x0 ;  /* 0x00000000ff0a7424 */ /* 0x000fe200078e00ff */
[----:B------:R-:W-:Y:S01]  /*4a30*/  DFMA R38, RZ, R44, R38 ;  /* 0x0000002cff26722b */ /* 0x000fe20000000026 */
[----:B------:R-:W-:Y:S01]  /*4a40*/  IMAD.MOV.U32 R11, RZ, RZ, 0x3fd80000 ;  /* 0x3fd80000ff0b7424 */ /* 0x000fe200078e00ff */
[----:B------:R-:W-:Y:S01]  /*4a50*/  DFMA R4, RZ, R30, R52 ;  /* 0x0000001eff04722b */ /* 0x000fe20000000034 */
[----:B------:R-:W-:Y:S01]  /*4a60*/  BSSY.RECONVERGENT B6, `(.L_x_50) ;  /* 0x000002e000067945 */ /* 0x000fe20003800200 */
[----:B------:R-:W-:Y:S02]  /*4a70*/  DADD R44, R36, -1 ;  /* 0xbff00000242c7429 */ /* 0x000fe40000000000 */
[----:B------:R-:W-:Y:S02]  /*4a80*/  DFMA R52, RZ, R26, R46 ;  /* 0x0000001aff34722b */ /* 0x000fe4000000002e */
[----:B------:R-:W-:-:S02]  /*4a90*/  DFMA R28, RZ, R30, R28 ;  /* 0x0000001eff1c722b */ /* 0x000fc4000000001c */
[----:B------:R-:W-:Y:S02]  /*4aa0*/  DFMA R46, RZ, R24, R4 ;  /* 0x00000018ff2e722b */ /* 0x000fe40000000004 */
[----:B------:R-:W-:Y:S02]  /*4ab0*/  DADD R38, R26, R38 ;  /* 0x000000001a267229 */ /* 0x000fe40000000026 */
[----:B------:R-:W-:Y:S02]  /*4ac0*/  DMUL R6, R60, R60 ;  /* 0x0000003c3c067228 */ /* 0x000fe40000000000 */
[----:B------:R-:W-:Y:S02]  /*4ad0*/  DMUL R36, R44, R44 ;  /* 0x0000002c2c247228 */ /* 0x000fe40000000000 */
[----:B------:R-:W-:Y:S02]  /*4ae0*/  DADD R4, R52, 2 ;  /* 0x4000000034047429 */ /* 0x000fe40000000000 */
[----:B------:R-:W-:-:S02]  /*4af0*/  DADD R28, R24, R28 ;  /* 0x00000000181c7229 */ /* 0x000fc4000000001c */
[----:B------:R-:W-:Y:S02]  /*4b00*/  DMUL R44, R60, R44 ;  /* 0x0000002c3c2c7228 */ /* 0x000fe40000000000 */
[----:B------:R-:W-:Y:S02]  /*4b10*/  DFMA R6, R46, R46, R6 ;  /* 0x0000002e2e06722b */ /* 0x000fe40000000006 */
[----:B------:R-:W-:Y:S02]  /*4b20*/  DMUL R30, R38, R38 ;  /* 0x00000026261e7228 */ /* 0x000fe40000000000 */
[----:B------:R-:W-:Y:S02]  /*4b30*/  DFMA R8, R4, R4, R36 ;  /* 0x000000040408722b */ /* 0x000fe40000000024 */
[----:B------:R-:W-:Y:S02]  /*4b40*/  DMUL R38, R38, R28 ;  /* 0x0000001c26267228 */ /* 0x000fe40000000000 */
[----:B------:R-:W-:-:S02]  /*4b50*/  DFMA R4, R4, R46, R44 ;  /* 0x0000002e0404722b */ /* 0x000fc4000000002c */
[----:B------:R-:W-:Y:S02]  /*4b60*/  DFMA R26, R28, R28, R6 ;  /* 0x0000001c1c1a722b */ /* 0x000fe40000000006 */
[----:B------:R-:W-:-:S04]  /*4b70*/  DADD R8, R8, R30 ;  /* 0x0000000008087229 */ /* 0x000fc8000000001e */
[----:B------:R-:W-:Y:S02]  /*4b80*/  DADD R4, R4, R38 ;  /* 0x0000000004047229 */ /* 0x000fe40000000026 */
[----:B------:R-:W-:Y:S02]  /*4b90*/  DMUL R28, R26, 4 ;  /* 0x401000001a1c7828 */ /* 0x000fe40000000000 */
[----:B------:R-:W-:-:S04]  /*4ba0*/  DADD R8, R8, -1 ;  /* 0xbff0000008087429 */ /* 0x000fc80000000000 */
[----:B------:R-:W-:-:S04]  /*4bb0*/  DADD R24, R4, R4 ;  /* 0x0000000004187229 */ /* 0x000fc80000000004 */
[----:B------:R-:W-:-:S08]  /*4bc0*/  DMUL R4, R8, R28 ;  /* 0x0000001c08047228 */ /* 0x000fd00000000000 */
[----:B------:R-:W-:-:S06]  /*4bd0*/  DFMA R4, R24, R24, -R4 ;  /* 0x000000181804722b */ /* 0x000fcc0000000804 */
[----:B------:R-:W1:Y:S04]  /*4be0*/  MUFU.RSQ64H R7, R5 ;  /* 0x0000000500077308 */ /* 0x000e680000001c00 */
[----:B------:R-:W-:-:S05]  /*4bf0*/  VIADD R6, R5, 0xfcb00000 ;  /* 0xfcb0000005067836 */ /* 0x000fca0000000000 */
[----:B------:R-:W-:Y:S01]  /*4c00*/  ISETP.GE.U32.AND P0, PT, R6, 0x7ca00000, PT ;  /* 0x7ca000000600780c */ /* 0x000fe20003f06070 */
[----:B-1----:R-:W-:-:S08]  /*4c10*/  DMUL R8, R6, R6 ;  /* 0x0000000606087228 */ /* 0x002fd00000000000 */
        /* <DEDUP_REMOVED lines=12> */
[----:B------:R-:W-:Y:S01]  /*4ce0*/  IMAD.MOV.U32 R8, RZ, RZ, R14 ;  /* 0x000000ffff087224 */ /* 0x000fe200078e000e */
[----:B------:R-:W-:Y:S01]  /*4cf0*/  MOV R20, 0x4d20 ;  /* 0x00004d2000147802 */ /* 0x000fe20000000f00 */
[----:B------:R-:W-:-:S07]  /*4d00*/  IMAD.MOV.U32 R21, RZ, RZ, 0x0 ;  /* 0x00000000ff157424 */ /* 0x000fce00078e00ff */
[----:B0-----:R-:W-:Y:S05]  /*4d10*/  CALL.REL.NOINC `($__internal_1_$__cuda_sm20_dsqrt_rn_f64_mediumpath_v1) ;  /* 0x000000bc000c7944 */ /* 0x001fea0003c00000 */
[----:B------:R-:W-:Y:S02]  /*4d20*/  IMAD.MOV.U32 R102, RZ, RZ, R4 ;  /* 0x000000ffff667224 */ /* 0x000fe400078e0004 */
[----:B------:R-:W-:-:S07]  /*4d30*/  IMAD.MOV.U32 R103, RZ, RZ, R5 ;  /* 0x000000ffff677224 */ /* 0x000fce00078e0005 */
.L_x_51:
[----:B------:R-:W-:Y:S05]  /*4d40*/  BSYNC.RECONVERGENT B6 ;  /* 0x0000000000067941 */ /* 0x000fea0003800200 */
.L_x_50:
[----:B------:R-:W-:Y:S01]  /*4d50*/  DADD R26, R26, R26 ;  /* 0x000000001a1a7229 */ /* 0x000fe2000000001a */
[----:B------:R-:W-:Y:S01]  /*4d60*/  IMAD.MOV.U32 R4, RZ, RZ, 0x1 ;  /* 0x00000001ff047424 */ /* 0x000fe200078e00ff */
[----:B------:R-:W-:Y:S04]  /*4d70*/  BSSY.RECONVERGENT B6, `(.L_x_52) ;  /* 0x0000016000067945 */ /* 0x000fe80003800200 */
[----:B------:R-:W1:Y:S02]  /*4d80*/  MUFU.RCP64H R5, R27 ;  /* 0x0000001b00057308 */ /* 0x000e640000001800 */
[----:B-1----:R-:W-:-:S08]  /*4d90*/  DFMA R6, -R26, R4, 1 ;  /* 0x3ff000001a06742b */ /* 0x002fd00000000104 */
        /* <DEDUP_REMOVED lines=16> */
[----:B0-----:R-:W-:Y:S05]  /*4ea0*/  CALL.REL.NOINC `($__internal_0_$__cuda_sm20_div_rn_f64_full) ;  /* 0x000000b400087944 */ /* 0x001fea0003c00000 */
[----:B------:R-:W-:Y:S01]  /*4eb0*/  IMAD.MOV.U32 R100, RZ, RZ, R4 ;  /* 0x000000ffff647224 */ /* 0x000fe200078e0004 */
[----:B------:R-:W-:-:S07]  /*4ec0*/  MOV R101, R5 ;  /* 0x0000000500657202 */ /* 0x000fce0000000f00 */
.L_x_53:
[----:B------:R-:W-:Y:S05]  /*4ed0*/  BSYNC.RECONVERGENT B6 ;  /* 0x0000000000067941 */ /* 0x000fea0003800200 */
.L_x_52:
[----:B------:R-:W1:Y:S01]  /*4ee0*/  MUFU.RCP64H R5, R27 ;  /* 0x0000001b00057308 */ /* 0x000e620000001800 */
[----:B------:R-:W-:Y:S01]  /*4ef0*/  IMAD.MOV.U32 R4, RZ, RZ, 0x1 ;  /* 0x00000001ff047424 */ /* 0x000fe200078e00ff */
[----:B------:R-:W-:Y:S01]  /*4f00*/  DADD R24, -R24, R102 ;  /* 0x0000000018187229 */ /* 0x000fe20000000166 */
[----:B------:R-:W-:Y:S09]  /*4f10*/  BSSY.RECONVERGENT B6, `(.L_x_54) ;  /* 0x0000014000067945 */ /* 0x000ff20003800200 */
[----:B------:R-:W-:Y:S01]  /*4f20*/  FSETP.GEU.AND P1, PT, |R25|, 6.5827683646048100446e-37, PT ;  /* 0x036000001900780b */ /* 0x000fe20003f2e200 */
[----:B-1----:R-:W-:-:S08]  /*4f30*/  DFMA R6, -R26, R4, 1 ;  /* 0x3ff000001a06742b */ /* 0x002fd00000000104 */
        /* <DEDUP_REMOVED lines=16> */
[----:B0-----:R-:W-:Y:S05]  /*5040*/  CALL.REL.NOINC `($__internal_0_$__cuda_sm20_div_rn_f64_full) ;  /* 0x000000b000a07944 */ /* 0x001fea0003c00000 */
.L_x_55:
[----:B------:R-:W-:Y:S05]  /*5050*/  BSYNC.RECONVERGENT B6 ;  /* 0x0000000000067941 */ /* 0x000fea0003800200 */
.L_x_54:
[C---:B------:R-:W-:Y:S02]  /*5060*/  DSETP.GEU.AND P1, PT, R100.reuse, 1000000, PT ;  /* 0x412e84806400742a */ /* 0x040fe40003f2e000 */
        /* <DEDUP_REMOVED lines=11> */
[C---:B------:R-:W-:Y:S02]  /*5120*/  DSETP.GEU.AND P0, PT, R4.reuse, 1000000, PT ;  /* 0x412e84800400742a */ /* 0x040fe40003f0e000 */
[----:B------:R-:W-:-:S14]  /*5130*/  DSETP.GE.AND P1, PT, R4, RZ, PT ;  /* 0x000000ff0400722a */ /* 0x000fdc0003f26000 */
[----:B------:R-:W-:Y:S05]  /*5140*/  @!P0 BRA P1, `(.L_x_49) ;  /* 0x0000000c000c8947 */ /* 0x000fea0000800000 */
[C---:B------:R-:W-:Y:S01]  /*5150*/  DFMA R6, R52.reuse, R52, R36 ;  /* 0x000000343406722b */ /* 0x040fe20000000024 */
[----:B------:R-:W-:Y:S01]  /*5160*/  IMAD.MOV.U32 R10, RZ, RZ, 0x0 ;  /* 0x00000000ff0a7424 */ /* 0x000fe200078e00ff */
[----:B------:R-:W-:Y:S01]  /*5170*/  DFMA R4, R52, R46, R44 ;  /* 0x0000002e3404722b */ /* 0x000fe2000000002c */
[----:B------:R-:W-:Y:S01]  /*5180*/  IMAD.MOV.U32 R11, RZ, RZ, 0x3fd80000 ;  /* 0x3fd80000ff0b7424 */ /* 0x000fe200078e00ff */
[----:B------:R-:W-:Y:S04]  /*5190*/  BSSY.RECONVERGENT B6, `(.L_x_56) ;  /* 0x000001d000067945 */ /* 0x000fe80003800200 */
[----:B------:R-:W-:Y:S02]  /*51a0*/  DADD R6, R30, R6 ;  /* 0x000000001e067229 */ /* 0x000fe40000000006 */
[----:B------:R-:W-:-:S06]  /*51b0*/  DADD R4, R38, R4 ;  /* 0x0000000026047229 */ /* 0x000fcc0000000004 */
[----:B------:R-:W-:Y:S02]  /*51c0*/  DADD R6, R6, -1 ;  /* 0xbff0000006067429 */ /* 0x000fe40000000000 */
[----:B------:R-:W-:-:S06]  /*51d0*/  DADD R24, R4, R4 ;  /* 0x0000000004187229 */ /* 0x000fcc0000000004 */
[----:B------:R-:W-:-:S08]  /*51e0*/  DMUL R4, R28, R6 ;  /* 0x000000061c047228 */ /* 0x000fd00000000000 */
[----:B------:R-:W-:-:S06]  /*51f0*/  DFMA R4, R24, R24, -R4 ;  /* 0x000000181804722b */ /* 0x000fcc0000000804 */
[----:B------:R-:W1:Y:S04]  /*5200*/  MUFU.RSQ64H R7, R5 ;  /* 0x0000000500077308 */ /* 0x000e680000001c00 */
[----:B------:R-:W-:-:S04]  /*5210*/  IADD3 R6, PT, PT, R5, -0x3500000, RZ ;  /* 0xfcb0000005067810 */ /* 0x000fc80007ffe0ff */
[----:B------:R-:W-:Y:S02]  /*5220*/  ISETP.GE.U32.AND P0, PT, R6, 0x7ca00000, PT ;  /* 0x7ca000000600780c */ /* 0x000fe40003f06070 */
        /* <DEDUP_REMOVED lines=16> */
[----:B0-----:R-:W-:Y:S05]  /*5330*/  CALL.REL.NOINC `($__internal_1_$__cuda_sm20_dsqrt_rn_f64_mediumpath_v1) ;  /* 0x000000b400847944 */ /* 0x001fea0003c00000 */
[----:B------:R-:W-:Y:S01]  /*5340*/  MOV R102, R4 ;  /* 0x0000000400667202 */ /* 0x000fe20000000f00 */
[----:B------:R-:W-:-:S07]  /*5350*/  IMAD.MOV.U32 R103, RZ, RZ, R5 ;  /* 0x000000ffff677224 */ /* 0x000fce00078e0005 */
.L_x_57:
[----:B------:R-:W-:Y:S05]  /*5360*/  BSYNC.RECONVERGENT B6 ;  /* 0x0000000000067941 */ /* 0x000fea0003800200 */
.L_x_56:
[----:B------:R-:W1:Y:S01]  /*5370*/  MUFU.RCP64H R5, R27 ;  /* 0x0000001b00057308 */ /* 0x000e620000001800 */
[----:B------:R-:W-:Y:S01]  /*5380*/  IMAD.MOV.U32 R4, RZ, RZ, 0x1 ;  /* 0x00000001ff047424 */ /* 0x000fe200078e00ff */
[----:B------:R-:W-:Y:S05]  /*5390*/  BSSY.RECONVERGENT B6, `(.L_x_58) ;  /* 0x0000015000067945 */ /* 0x000fea0003800200 */
        /* <DEDUP_REMOVED lines=18> */
[----:B------:R-:W-:Y:S02]  /*54c0*/  IMAD.MOV.U32 R100, RZ, RZ, R4 ;  /* 0x000000ffff647224 */ /* 0x000fe400078e0004 */
[----:B------:R-:W-:-:S07]  /*54d0*/  IMAD.MOV.U32 R101, RZ, RZ, R5 ;  /* 0x000000ffff657224 */ /* 0x000fce00078e0005 */
.L_x_59:
[----:B------:R-:W-:Y:S05]  /*54e0*/  BSYNC.RECONVERGENT B6 ;  /* 0x0000000000067941 */ /* 0x000fea0003800200 */
.L_x_58:
        /* <DEDUP_REMOVED lines=22> */
[----:B0-----:R-:W-:Y:S05]  /*5650*/  CALL.REL.NOINC `($__internal_0_$__cuda_sm20_div_rn_f64_full) ;  /* 0x000000ac001c7944 */ /* 0x001fea0003c00000 */
.L_x_61:
[----:B------:R-:W-:Y:S05]  /*5660*/  BSYNC.RECONVERGENT B6 ;  /* 0x0000000000067941 */ /* 0x000fea0003800200 */
.L_x_60:
        /* <DEDUP_REMOVED lines=15> */
[----:B------:R-:W-:Y:S01]  /*5760*/  DADD R52, R52, -2 ;  /* 0xc000000034347429 */ /* 0x000fe20000000000 */
[----:B------:R-:W-:Y:S01]  /*5770*/  IMAD.MOV.U32 R10, RZ, RZ, 0x0 ;  /* 0x00000000ff0a7424 */ /* 0x000fe200078e00ff */
[----:B------:R-:W-:Y:S01]  /*5780*/  MOV R11, 0x3fd80000 ;  /* 0x3fd80000000b7802 */ /* 0x000fe20000000f00 */
[----:B------:R-:W-:Y:S05]  /*5790*/  BSSY.RECONVERGENT B6, `(.L_x_62) ;  /* 0x000001f000067945 */ /* 0x000fea0003800200 */
[-C--:B------:R-:W-:Y:S02]  /*57a0*/  DFMA R36, R52, R52.reuse, R36 ;  /* 0x000000343424722b */ /* 0x080fe40000000024 */
[----:B------:R-:W-:-:S06]  /*57b0*/  DFMA R44, R46, R52, R44 ;  /* 0x000000342e2c722b */ /* 0x000fcc000000002c */
[----:B------:R-:W-:Y:S02]  /*57c0*/  DADD R36, R30, R36 ;  /* 0x000000001e247229 */ /* 0x000fe40000000024 */
[----:B------:R-:W-:-:S06]  /*57d0*/  DADD R44, R38, R44 ;  /* 0x00000000262c7229 */ /* 0x000fcc000000002c */
[----:B------:R-:W-:Y:S02]  /*57e0*/  DADD R36, R36, -1 ;  /* 0xbff0000024247429 */ /* 0x000fe40000000000 */
[----:B------:R-:W-:-:S06]  /*57f0*/  DADD R24, R44, R44 ;  /* 0x000000002c187229 */ /* 0x000fcc000000002c */
        /* <DEDUP_REMOVED lines=22> */
[----:B------:R-:W-:Y:S02]  /*5960*/  IMAD.MOV.U32 R30, RZ, RZ, R4 ;  /* 0x000000ffff1e7224 */ /* 0x000fe400078e0004 */
[----:B------:R-:W-:-:S07]  /*5970*/  IMAD.MOV.U32 R31, RZ, RZ, R5 ;  /* 0x000000ffff1f7224 */ /* 0x000fce00078e0005 */
.L_x_63:
[----:B------:R-:W-:Y:S05]  /*5980*/  BSYNC.RECONVERGENT B6 ;  /* 0x0000000000067941 */ /* 0x000fea0003800200 */
.L_x_62:
[----:B------:R-:W1:Y:S01]  /*5990*/  MUFU.RCP64H R5, R27 ;  /* 0x0000001b00057308 */ /* 0x000e620000001800 */
[----:B------:R-:W-:Y:S01]  /*59a0*/  MOV R4, 0x1 ;  /* 0x0000000100047802 */ /* 0x000fe20000000f00 */
[----:B------:R-:W-:Y:S05]  /*59b0*/  BSSY.RECONVERGENT B6, `(.L_x_64) ;  /* 0x0000015000067945 */ /* 0x000fea0003800200 */
[----:B-1----:R-:W-:-:S08]  /*59c0*/  DFMA R6, -R26, R4, 1 ;  /* 0x3ff000001a06742b */ /* 0x002fd00000000104 */
        /* <DEDUP_REMOVED lines=19> */
.L_x_65:
[----:B------:R-:W-:Y:S05]  /*5b00*/  BSYNC.RECONVERGENT B6 ;  /* 0x0000000000067941 */ /* 0x000fea0003800200 */
.L_x_64:
        /* <DEDUP_REMOVED lines=22> */
[----:B0-----:R-:W-:Y:S05]  /*5c70*/  CALL.REL.NOINC `($__internal_0_$__cuda_sm20_div_rn_f64_full) ;  /* 0x000000a400947944 */ /* 0x001fea0003c00000 */
.L_x_67:
[----:B------:R-:W-:Y:S05]  /*5c80*/  BSYNC.RECONVERGENT B6 ;  /* 0x0000000000067941 */ /* 0x000fea0003800200 */
.L_x_66:
        /* <DEDUP_REMOVED lines=12> */
[----:B------:R-:W-:-:S06]  /*5d50*/  DSETP.GEU.AND P0, PT, R4, 1000000, PT ;  /* 0x412e84800400742a */ /* 0x000fcc0003f0e000 */
[----:B------:R-:W-:-:S06]  /*5d60*/  DSETP.LTU.OR P0, PT, R4, RZ, P0 ;  /* 0x000000ff0400722a */ /* 0x000fcc0000709400 */
[----:B------:R-:W-:-:S08]  /*5d70*/  P2R R77, PR, RZ, 0x1 ;  /* 0x00000001ff4d7803 */ /* 0x000fd00000000000 */
.L_x_49:
[----:B------:R-:W-:Y:S05]  /*5d80*/  BSYNC.RECONVERGENT B7 ;  /* 0x0000000000077941 */ /* 0x000fea0003800200 */
.L_x_48:
[----:B------:R-:W-:Y:S01]  /*5d90*/  DSETP.MAX.AND P2, P3, RZ, R54, PT ;  /* 0x00000036ff00722a */ /* 0x000fe20003b4f000 */
[----:B------:R-:W-:Y:S01]  /*5da0*/  IMAD.MOV.U32 R25, RZ, RZ, R54 ;  /* 0x000000ffff197224 */ /* 0x000fe200078e0036 */
[----:B------:R-:W-:Y:S01]  /*5db0*/  DSETP.MAX.AND P0, P1, RZ, R60, PT ;  /* 0x0000003cff00722a */ /* 0x000fe2000390f000 */
[----:B------:R-:W-:Y:S01]  /*5dc0*/  IMAD.MOV.U32 R24, RZ, RZ, RZ ;  /* 0x000000ffff187224 */ /* 0x000fe200078e00ff */
[----:B------:R-:W-:Y:S01]  /*5dd0*/  MOV R26, RZ ;  /* 0x000000ff001a7202 */ /* 0x000fe20000000f00 */
[----:B------:R-:W-:Y:S01]  /*5de0*/  IMAD.MOV.U32 R0, RZ, RZ, RZ ;  /* 0x000000ffff007224 */ /* 0x000fe200078e00ff */
[----:B------:R-:W-:Y:S01]  /*5df0*/  MOV R20, 0x5eb0 ;  /* 0x00005eb000147802 */ /* 0x000fe20000000f00 */
[----:B------:R-:W-:Y:S01]  /*5e00*/  IMAD.MOV.U32 R3, RZ, RZ, R61 ;  /* 0x000000ffff037224 */ /* 0x000fe200078e003d */
[----:B------:R-:W-:Y:S01]  /*5e10*/  SEL R24, R24, R25, P2 ;  /* 0x0000001918187207 */ /* 0x000fe20001000000 */
[----:B------:R-:W-:Y:S01]  /*5e20*/  IMAD.MOV.U32 R21, RZ, RZ, 0x0 ;  /* 0x00000000ff157424 */ /* 0x000fe200078e00ff */
[----:B------:R-:W-:-:S02]  /*5e30*/  FSEL R25, R0, R55, P2 ;  /* 0x0000003700197208 */ /* 0x000fc40001000000 */
[----:B------:R-:W-:Y:S01]  /*5e40*/  FSEL R27, R0, R3, P0 ;  /* 0x00000003001b7208 */ /* 0x000fe20000000000 */
[----:B------:R-:W-:Y:S01]  /*5e50*/  IMAD.MOV.U32 R4, RZ, RZ, R24 ;  /* 0x000000ffff047224 */ /* 0x000fe200078e0018 */
[----:B------:R-:W-:Y:S02]  /*5e60*/  @P3 LOP3.LUT R25, R55, 0x80000, RZ, 0xfc, !PT ;  /* 0x0008000037193812 */ /* 0x000fe400078efcff */
[----:B------:R-:W-:Y:S02]  /*5e70*/  SEL R26, R26, R60, P0 ;  /* 0x0000003c1a1a7207 */ /* 0x000fe40000000000 */
[----:B------:R-:W-:Y:S01]  /*5e80*/  @P1 LOP3.LUT R27, R3, 0x80000, RZ, 0xfc, !PT ;  /* 0x00080000031b1812 */ /* 0x000fe200078efcff */
[----:B------:R-:W-:-:S07]  /*5e90*/  IMAD.MOV.U32 R5, RZ, RZ, R25 ;  /* 0x000000ffff057224 */ /* 0x000fce00078e0019 */
[----:B0-----:R-:W-:Y:S05]  /*5ea0*/  CALL.REL.NOINC `($_Z18cudaRaytraceKernel8Matrix4DPviii$__internal_accurate_pow) ;  /* 0x000000ac00587944 */ /* 0x001fea0003c00000 */
[----:B------:R-:W0:Y:S01]  /*5eb0*/  FRND.F64.FLOOR R8, R16 ;  /* 0x0000001000087313 */ /* 0x000e220000305800 */
[C---:B------:R-:W-:Y:S01]  /*5ec0*/  DADD R10, R24.reuse, 10 ;  /* 0x40240000180a7429 */ /* 0x040fe20000000000 */
[----:B------:R-:W-:Y:S01]  /*5ed0*/  UMOV UR4, 0xeb1c432d ;  /* 0xeb1c432d00047882 */ /* 0x000fe20000000000 */
[----:B------:R-:W-:Y:S01]  /*5ee0*/  UMOV UR5, 0x3f1a36e2 ;  /* 0x3f1a36e200057882 */ /* 0x000fe20000000000 */
[----:B------:R-:W-:Y:S01]  /*5ef0*/  DSETP.NEU.AND P2, PT, R24, +INF , PT ;  /* 0x7ff000001800742a */ /* 0x000fe20003f4d000 */
[----:B------:R-:W-:Y:S01]  /*5f00*/  ISETP.NE.AND P6, PT, R77, RZ, PT ;  /* 0x000000ff4d00720c */ /* 0x000fe20003fc5270 */
[----:B------:R-:W-:Y:S01]  /*5f10*/  DFMA R78, R78, UR4, R22 ;  /* 0x000000044e4e7c2b */ /* 0x000fe20008000016 */
[----:B------:R-:W-:Y:S01]  /*5f20*/  MOV R20, 0x6140 ;  /* 0x0000614000147802 */ /* 0x000fe20000000f00 */
[----:B------:R-:W1:Y:S01]  /*5f30*/  FRND.F64.FLOOR R6, R22 ;  /* 0x0000001600067313 */ /* 0x000e620000305800 */
[----:B------:R-:W-:Y:S01]  /*5f40*/  DFMA R18, R68, UR4, R18 ;  /* 0x0000000444127c2b */ /* 0x000fe20008000012 */
[----:B------:R-:W-:Y:S01]  /*5f50*/  IMAD.MOV.U32 R21, RZ, RZ, 0x0 ;  /* 0x00000000ff157424 */ /* 0x000fe200078e00ff */
[----:B------:R-:W-:Y:S01]  /*5f60*/  DFMA R62, R62, UR4, R16 ;  /* 0x000000043e3e7c2b */ /* 0x000fe20008000010 */
[----:B------:R-:W-:Y:S01]  /*5f70*/  LOP3.LUT R10, R11, 0x7ff00000, RZ, 0xc0, !PT ;  /* 0x7ff000000b0a7812 */ /* 0x000fe200078ec0ff */
[----:B------:R-:W-:Y:S01]  /*5f80*/  DSETP.NEU.AND P3, PT, R24, RZ, PT ;  /* 0x000000ff1800722a */ /* 0x000fe20003f6d000 */
[----:B------:R2:W-:Y:S01]  /*5f90*/  STL.64 [R1+0x18], R78 ;  /* 0x0000184e01007387 */ /* 0x0005e20000100a00 */
[----:B0-----:R-:W-:-:S02]  /*5fa0*/  DADD R8, R16, -R8 ;  /* 0x0000000010087229 */ /* 0x001fc40000000808 */
[----:B------:R-:W-:Y:S01]  /*5fb0*/  DSETP.NEU.AND P1, PT, R24, 1, PT ;  /* 0x3ff000001800742a */ /* 0x000fe20003f2d000 */
[----:B------:R2:W-:Y:S01]  /*5fc0*/  STL.64 [R1+0x20], R18 ;  /* 0x0000201201007387 */ /* 0x0005e20000100a00 */
[----:B------:R-:W-:Y:S02]  /*5fd0*/  FSEL R3, R4, RZ, P3 ;  /* 0x000000ff04037208 */ /* 0x000fe40001800000 */
[----:B------:R-:W-:Y:S01]  /*5fe0*/  FSEL R4, R5, RZ, P3 ;  /* 0x000000ff05047208 */ /* 0x000fe20001800000 */
[----:B------:R2:W-:Y:S01]  /*5ff0*/  STL.64 [R1+0x28], R62 ;  /* 0x0000283e01007387 */ /* 0x0005e20000100a00 */
[----:B-1----:R-:W-:Y:S02]  /*6000*/  DADD R6, R22, -R6 ;  /* 0x0000000016067229 */ /* 0x002fe40000000806 */
[----:B------:R-:W-:-:S06]  /*6010*/  DSETP.GEU.AND P0, PT, R8, 0.5, PT ;  /* 0x3fe000000800742a */ /* 0x000fcc0003f0e000 */
[----:B------:R-:W-:Y:S02]  /*6020*/  DSETP.GEU.XOR P0, PT, R6, 0.5, P0 ;  /* 0x3fe000000600742a */ /* 0x000fe4000070e800 */
[----:B------:R-:W-:-:S04]  /*6030*/  DMUL R6, R26, 0.5 ;  /* 0x3fe000001a067828 */ /* 0x000fc80000000000 */
[----:B------:R-:W-:Y:S02]  /*6040*/  SEL R0, RZ, 0x1, !P0 ;  /* 0x00000001ff007807 */ /* 0x000fe40004000000 */
[----:B------:R-:W-:Y:S02]  /*6050*/  ISETP.NE.AND P0, PT, R10, 0x7ff00000, PT ;  /* 0x7ff000000a00780c */ /* 0x000fe40003f05270 */
[----:B------:R-:W0:Y:S02]  /*6060*/  I2F.F64.U32 R16, R0 ;  /* 0x0000000000107312 */ /* 0x000e240000201800 */
[----:B------:R-:W-:Y:S02]  /*6070*/  @!P2 FSEL R3, R3, RZ, P0 ;  /* 0x000000ff0303a208 */ /* 0x000fe40000000000 */
[----:B------:R-:W-:Y:S02]  /*6080*/  @!P2 FSEL R4, R4, +QNAN , P0 ;  /* 0x7ff000000404a808 */ /* 0x000fe40000000000 */
[----:B------:R-:W-:-:S02]  /*6090*/  FSEL R6, R26, R6, P6 ;  /* 0x000000061a067208 */ /* 0x000fc40003000000 */
[----:B------:R-:W-:Y:S02]  /*60a0*/  FSEL R7, R27, R7, P6 ;  /* 0x000000071b077208 */ /* 0x000fe40003000000 */
[----:B------:R-:W-:Y:S02]  /*60b0*/  FSEL R8, R3, RZ, P1 ;  /* 0x000000ff03087208 */ /* 0x000fe40000800000 */
[----:B------:R-:W-:Y:S02]  /*60c0*/  FSEL R9, R4, 1.875, P1 ;  /* 0x3ff0000004097808 */ /* 0x000fe40000800000 */
[----:B------:R-:W-:-:S04]  /*60d0*/  IADD3 R4, P0, PT, R70, 0x18, RZ ;  /* 0x0000001846047810 */ /* 0x000fc80007f1e0ff */
[----:B0-----:R-:W-:Y:S01]  /*60e0*/  DFMA R16, R16, R6, R8 ;  /* 0x000000061010722b */ /* 0x001fe20000000008 */
[----:B------:R-:W-:Y:S02]  /*60f0*/  IMAD.X R5, RZ, RZ, R2, P0 ;  /* 0x000000ffff057224 */ /* 0x000fe400000e0602 */
[----:B------:R-:W-:Y:S02]  /*6100*/  IMAD.MOV.U32 R6, RZ, RZ, R70 ;  /* 0x000000ffff067224 */ /* 0x000fe400078e0046 */
[----:B------:R-:W-:Y:S02]  /*6110*/  IMAD.MOV.U32 R7, RZ, RZ, R2 ;  /* 0x000000ffff077224 */ /* 0x000fe400078e0002 */
[----:B--2---:R-:W-:-:S07]  /*6120*/  IMAD.MOV.U32 R8, RZ, RZ, 0x3 ;  /* 0x00000003ff087424 */ /* 0x004fce00078e00ff */
[----:B------:R-:W-:Y:S05]  /*6130*/  CALL.REL.NOINC `($_Z18cudaRaytraceKernel8Matrix4DPviii$_Z8RayColorRK7double3S1_i) ;  /* 0x0000002400987944 */ /* 0x000fea0003c00000 */
[--C-:B------:R-:W-:Y:S02]  /*6140*/  DFMA R6, R6, 0.5, R16.reuse ;  /* 0x3fe000000606782b */ /* 0x100fe40000000010 */
[--C-:B------:R-:W-:Y:S02]  /*6150*/  DFMA R8, R8, 0.5, R16.reuse ;  /* 0x3fe000000808782b */ /* 0x100fe40000000010 */
[----:B------:R-:W-:Y:S01]  /*6160*/  DFMA R22, R4, 0.5, R16 ;  /* 0x3fe000000416782b */ /* 0x000fe20000000010 */
[----:B------:R-:W-:Y:S01]  /*6170*/  MOV R4, 0x0 ;  /* 0x0000000000047802 */ /* 0x000fe20000000f00 */
[----:B------:R-:W-:Y:S01]  /*6180*/  IMAD.MOV.U32 R5, RZ, RZ, 0x3ff00000 ;  /* 0x3ff00000ff057424 */ /* 0x000fe200078e00ff */
[----:B------:R-:W-:Y:S08]  /*6190*/  BRA `(.L_x_41) ;  /* 0x0000002000787947 */ /* 0x000ff00003800000 */
.L_x_39:
[----:B------:R-:W-:Y:S01]  /*61a0*/  ISETP.NE.AND P0, PT, R16, 0x3, PT ;  /* 0x000000031000780c */ /* 0x000fe20003f05270 */
[----:B------:R-:W-:-:S12]  /*61b0*/  BSSY.RELIABLE B6, `(.L_x_68) ;  /* 0x0000113000067945 */ /* 0x000fd80003800100 */
[----:B------:R-:W-:Y:S05]  /*61c0*/  @!P0 BRA `(.L_x_69) ;  /* 0x00000000001c8947 */ /* 0x000fea0003800000 */
[----:B------:R-:W-:-:S13]  /*61d0*/  ISETP.NE.AND P0, PT, R16, 0x4, PT ;  /* 0x000000041000780c */ /* 0x000fda0003f05270 */
[----:B------:R-:W-:Y:S05]  /*61e0*/  @P0 BREAK.RELIABLE B6 ;  /* 0x0000000000060942 */ /* 0x000fea0003800100 */
[----:B------:R-:W-:Y:S05]  /*61f0*/  @!P0 BRA `(.L_x_70) ;  /* 0x0000001000388947 */ /* 0x000fea0003800000 */
[----:B------:R-:W-:Y:S02]  /*6200*/  CS2R R6, SRZ ;  /* 0x0000000000067805 */ /* 0x000fe4000001ff00 */
[----:B------:R-:W-:Y:S02]  /*6210*/  CS2R R8, SRZ ;  /* 0x0000000000087805 */ /* 0x000fe4000001ff00 */
[----:B------:R-:W-:Y:S01]  /*6220*/  CS2R R4, SRZ ;  /* 0x0000000000047805 */ /* 0x000fe2000001ff00 */
[----:B------:R-:W-:Y:S06]  /*6230*/  BRA `(.L_x_41) ;  /* 0x0000002000507947 */ /* 0x000fec0003800000 */
.L_x_69:
[-C--:B------:R-:W-:Y:S01]  /*6240*/  DFMA R36, R68, R28.reuse, R26 ;  /* 0x0000001c4424722b */ /* 0x080fe2000000001a */
[----:B------:R-:W-:Y:S01]  /*6250*/  MOV R44, RZ ;  /* 0x000000ff002c7202 */ /* 0x000fe20000000f00 */
[-C--:B------:R-:W-:Y:S02]  /*6260*/  DFMA R30, R62, R28.reuse, R18 ;  /* 0x0000001c3e1e722b */ /* 0x080fe40000000012 */
[----:B------:R-:W-:-:S04]  /*6270*/  DFMA R22, R54, R28, R24 ;  /* 0x0000001c3616722b */ /* 0x000fc80000000018 */
[----:B------:R-:W-:Y:S02]  /*6280*/  DADD R8, -R36, 10 ;  /* 0x4024000024087429 */ /* 0x000fe40000000100 */
[----:B------:R-:W-:Y:S02]  /*6290*/  DADD R6, -R30, 10 ;  /* 0x402400001e067429 */ /* 0x000fe40000000100 */
[----:B------:R-:W-:-:S06]  /*62a0*/  DADD R4, -R22, -10 ;  /* 0xc024000016047429 */ /* 0x000fcc0000000100 */
[----:B------:R-:W-:Y:S01]  /*62b0*/  DSETP.MAX.AND P0, P1, |R8|, |R6|, PT ;  /* 0x400000060800722a */ /* 0x000fe2000390f200 */
[----:B------:R-:W-:Y:S02]  /*62c0*/  IMAD.MOV.U32 R0, RZ, RZ, R9 ;  /* 0x000000ffff007224 */ /* 0x000fe400078e0009 */
[----:B------:R-:W-:Y:S02]  /*62d0*/  IMAD.MOV.U32 R11, RZ, RZ, R7 ;  /* 0x000000ffff0b7224 */ /* 0x000fe400078e0007 */
[----:B------:R-:W-:-:S03]  /*62e0*/  IMAD.MOV.U32 R3, RZ, RZ, R6 ;  /* 0x000000ffff037224 */ /* 0x000fc600078e0006 */
[----:B------:R-:W-:Y:S01]  /*62f0*/  FSEL R13, |R0|, |R11|, P0 ;  /* 0x4000000b000d7208 */ /* 0x000fe20000000200 */
[----:B------:R-:W-:-:S05]  /*6300*/  IMAD.MOV.U32 R0, RZ, RZ, R8 ;  /* 0x000000ffff007224 */ /* 0x000fca00078e0008 */
[----:B------:R-:W-:Y:S01]  /*6310*/  SEL R12, R0, R3, P0 ;  /* 0x00000003000c7207 */ /* 0x000fe20000000000 */
[----:B------:R-:W-:Y:S01]  /*6320*/  IMAD.MOV.U32 R0, RZ, RZ, R4 ;  /* 0x000000ffff007224 */ /* 0x000fe200078e0004 */
[----:B------:R-:W-:Y:S01]  /*6330*/  @P1 LOP3.LUT R13, R11, 0x80000, RZ, 0xfc, !PT ;  /* 0x000800000b0d1812 */ /* 0x000fe200078efcff */
[----:B------:R-:W-:Y:S01]  /*6340*/  IMAD.MOV.U32 R3, RZ, RZ, R5 ;  /* 0x000000ffff037224 */ /* 0x000fe200078e0005 */
[----:B------:R-:W-:Y:S01]  /*6350*/  DSETP.MIN.AND P0, P1, |R8|, |R6|, PT ;  /* 0x400000060800722a */ /* 0x000fe20003900200 */
[----:B------:R-:W-:Y:S01]  /*6360*/  IMAD.MOV.U32 R11, RZ, RZ, R12 ;  /* 0x000000ffff0b7224 */ /* 0x000fe200078e000c */
[----:B------:R-:W-:Y:S02]  /*6370*/  MOV R16, R13 ;  /* 0x0000000d00107202 */ /* 0x000fe40000000f00 */
[C-C-:B------:R-:W-:Y:S02]  /*6380*/  DSETP.MAX.AND P4, P5, |R4|.reuse, R12.reuse, PT ;  /* 0x0000000c0400722a */ /* 0x140fe40003d8f200 */
[----:B------:R-:W-:-:S04]  /*6390*/  DSETP.MIN.AND P2, P3, |R4|, R12, PT ;  /* 0x0000000c0400722a */ /* 0x000fc80003b40200 */
[----:B------:R-:W-:Y:S01]  /*63a0*/  SEL R14, R0, R11, P4 ;  /* 0x0000000b000e7207 */ /* 0x000fe20002000000 */
[----:B------:R-:W-:Y:S01]  /*63b0*/  IMAD.MOV.U32 R0, RZ, RZ, R8 ;  /* 0x000000ffff007224 */ /* 0x000fe200078e0008 */
[----:B------:R-:W-:Y:S01]  /*63c0*/  FSEL R15, |R3|, R16, P4 ;  /* 0x00000010030f7208 */ /* 0x000fe20002000200 */
[----:B------:R-:W-:-:S05]  /*63d0*/  IMAD.MOV.U32 R3, RZ, RZ, R6 ;  /* 0x000000ffff037224 */ /* 0x000fca00078e0006 */
[----:B------:R-:W-:Y:S01]  /*63e0*/  SEL R10, R0, R3, P0 ;  /* 0x00000003000a7207 */ /* 0x000fe20000000000 */
[----:B------:R-:W-:Y:S01]  /*63f0*/  IMAD.MOV.U32 R3, RZ, RZ, R13 ;  /* 0x000000ffff037224 */ /* 0x000fe200078e000d */
[----:B------:R-:W-:Y:S01]  /*6400*/  @P5 LOP3.LUT R15, R16, 0x80000, RZ, 0xfc, !PT ;  /* 0x00080000100f5812 */ /* 0x000fe200078efcff */
[----:B------:R-:W-:Y:S02]  /*6410*/  IMAD.MOV.U32 R0, RZ, RZ, R5 ;  /* 0x000000ffff007224 */ /* 0x000fe400078e0005 */
[----:B------:R-:W-:Y:S01]  /*6420*/  IMAD.MOV.U32 R16, RZ, RZ, R37 ;  /* 0x000000ffff107224 */ /* 0x000fe200078e0025 */
[----:B------:R-:W-:Y:S02]  /*6430*/  LOP3.LUT R32, R15, 0xffc00000, RZ, 0xc0, !PT ;  /* 0xffc000000f207812 */ /* 0x000fe400078ec0ff */
[----:B------:R-:W-:Y:S01]  /*6440*/  FSEL R13, |R0|, R3, P2 ;  /* 0x00000003000d7208 */ /* 0x000fe20001000200 */
[----:B------:R-:W-:Y:S01]  /*6450*/  IMAD.MOV.U32 R0, RZ, RZ, R4 ;  /* 0x000000ffff007224 */ /* 0x000fe200078e0004 */
[----:B------:R-:W-:Y:S01]  /*6460*/  LOP3.LUT R33, R32, 0x7fd00000, RZ, 0x3c, !PT ;  /* 0x7fd0000020217812 */ /* 0x000fe200078e3cff */
[----:B------:R-:W-:Y:S01]  /*6470*/  IMAD.MOV.U32 R32, RZ, RZ, RZ ;  /* 0x000000ffff207224 */ /* 0x000fe200078e00ff */
[----:B------:R-:W-:Y:S01]  /*6480*/  @P3 LOP3.LUT R13, R3, 0x80000, RZ, 0xfc, !PT ;  /* 0x00080000030d3812 */ /* 0x000fe200078efcff */
[----:B------:R-:W-:Y:S01]  /*6490*/  IMAD.MOV.U32 R3, RZ, RZ, R7 ;  /* 0x000000ffff037224 */ /* 0x000fe200078e0007 */
[----:B------:R-:W-:Y:S01]  /*64a0*/  SEL R12, R0, R12, P2 ;  /* 0x0000000c000c7207 */ /* 0x000fe20001000000 */
[----:B------:R-:W-:-:S05]  /*64b0*/  IMAD.MOV.U32 R0, RZ, RZ, R9 ;  /* 0x000000ffff007224 */ /* 0x000fca00078e0009 */
[----:B------:R-:W-:Y:S01]  /*64c0*/  DMUL R12, R12, R32 ;  /* 0x000000200c0c7228 */ /* 0x000fe20000000000 */
[----:B------:R-:W-:Y:S01]  /*64d0*/  FSEL R11, |R0|, |R3|, P0 ;  /* 0x40000003000b7208 */ /* 0x000fe20000000200 */
[----:B------:R-:W-:Y:S01]  /*64e0*/  IMAD.MOV.U32 R0, RZ, RZ, R37 ;  /* 0x000000ffff007224 */ /* 0x000fe200078e0025 */
[----:B------:R-:W-:-:S05]  /*64f0*/  @P1 LOP3.LUT R11, R3, 0x80000, RZ, 0xfc, !PT ;  /* 0x00080000030b1812 */ /* 0x000fca00078efcff */
[----:B------:R-:W-:Y:S02]  /*6500*/  DMUL R20, R12, R12 ;  /* 0x0000000c0c147228 */ /* 0x000fe40000000000 */
[-C--:B------:R-:W-:Y:S02]  /*6510*/  DMUL R10, R10, R32.reuse ;  /* 0x000000200a0a7228 */ /* 0x080fe40000000000 */
[----:B------:R-:W-:-:S06]  /*6520*/  DMUL R12, R14, R32 ;  /* 0x000000200e0c7228 */ /* 0x000fcc0000000000 */
[----:B------:R-:W-:-:S08]  /*6530*/  DFMA R20, R10, R10, R20 ;  /* 0x0000000a0a14722b */ /* 0x000fd00000000014 */
[----:B------:R-:W-:Y:S01]  /*6540*/  DFMA R34, R12, R12, R20 ;  /* 0x0000000c0c22722b */ /* 0x000fe20000000014 */
[----:B------:R-:W-:Y:S01]  /*6550*/  MOV R20, RZ ;  /* 0x000000ff00147202 */ /* 0x000fe20000000f00 */
[----:B------:R-:W-:Y:S02]  /*6560*/  IMAD.MOV.U32 R12, RZ, RZ, 0x0 ;  /* 0x00000000ff0c7424 */ /* 0x000fe400078e00ff */
[----:B------:R-:W-:Y:S02]  /*6570*/  IMAD.MOV.U32 R13, RZ, RZ, 0x3fd80000 ;  /* 0x3fd80000ff0d7424 */ /* 0x000fe400078e00ff */
[----:B------:R-:W0:Y:S02]  /*6580*/  MUFU.RSQ64H R21, R35 ;  /* 0x0000002300157308 */ /* 0x000e240000001c00 */
[----:B0-----:R-:W-:-:S08]  /*6590*/  DMUL R10, R20, R20 ;  /* 0x00000014140a7228 */ /* 0x001fd00000000000 */
[----:B------:R-:W-:-:S08]  /*65a0*/  DFMA R10, R34, -R10, 1 ;  /* 0x3ff00000220a742b */ /* 0x000fd0000000080a */
[----:B------:R-:W-:Y:S02]  /*65b0*/  DMUL R40, R20, R10 ;  /* 0x0000000a14287228 */ /* 0x000fe40000000000 */
[----:B------:R-:W-:Y:S02]  /*65c0*/  DFMA R38, R10, R12, 0.5 ;  /* 0x3fe000000a26742b */ /* 0x000fe4000000000c */
[----:B------:R-:W-:-:S06]  /*65d0*/  DADD R10, R30, -1 ;  /* 0xbff000001e0a7429 */ /* 0x000fcc0000000000 */
[----:B------:R-:W-:Y:S02]  /*65e0*/  DFMA R38, R38, R40, R20 ;  /* 0x000000282626722b */ /* 0x000fe40000000014 */
[----:B------:R-:W-:Y:S02]  /*65f0*/  DSETP.MAX.AND P0, P1, |R36|, |R10|, PT ;  /* 0x4000000a2400722a */ /* 0x000fe4000390f200 */
[----:B------:R-:W-:Y:S01]  /*6600*/  DADD R20, |R8|, |R6| ;  /* 0x0000000008147229 */ /* 0x000fe20000000606 */
[----:B------:R-:W-:-:S03]  /*6610*/  IMAD.MOV.U32 R3, RZ, RZ, R11 ;  /* 0x000000ffff037224 */ /* 0x000fc600078e000b */
[----:B------:R-:W-:Y:S02]  /*6620*/  DMUL R38, R32, R38 ;  /* 0x0000002620267228 */ /* 0x000fe40000000000 */
[----:B------:R-:W-:Y:S01]  /*6630*/  FSEL R33, |R0|, |R3|, P0 ;  /* 0x4000000300217208 */ /* 0x000fe20000000200 */
[----:B------:R-:W-:Y:S01]  /*6640*/  IMAD.MOV.U32 R0, RZ, RZ, R36 ;  /* 0x000000ffff007224 */ /* 0x000fe200078e0024 */
[----:B------:R-:W-:-:S04]  /*6650*/  DADD R20, |R4|, R20 ;  /* 0x0000000004147229 */ /* 0x000fc80000000214 */
[----:B------:R-:W-:Y:S01]  /*6660*/  @P1 LOP3.LUT R33, R3, 0x80000, RZ, 0xfc, !PT ;  /* 0x0008000003211812 */ /* 0x000fe200078efcff */
[----:B------:R-:W-:-:S03]  /*6670*/  IMAD.MOV.U32 R3, RZ, RZ, R10 ;  /* 0x000000ffff037224 */ /* 0x000fc600078e000a */
[C---:B------:R-:W-:Y:S01]  /*6680*/  DSETP.GT.AND P4, PT, R20.reuse, RZ, PT ;  /* 0x000000ff1400722a */ /* 0x040fe20003f84000 */
[----:B------:R-:W-:Y:S01]  /*6690*/  IMAD.MOV.U32 R35, RZ, RZ, R33 ;  /* 0x000000ffff237224 */ /* 0x000fe200078e0021 */
[----:B------:R-:W-:Y:S01]  /*66a0*/  DADD R20, R20, +INF ;  /* 0x7ff0000014147429 */ /* 0x000fe20000000000 */
[----:B------:R-:W-:Y:S01]  /*66b0*/  SEL R32, R0, R3, P0 ;  /* 0x0000000300207207 */ /* 0x000fe20000000000 */
[----:B------:R-:W-:-:S05]  /*66c0*/  DSETP.MIN.AND P0, P1, |R36|, |R10|, PT ;  /* 0x4000000a2400722a */ /* 0x000fca0003900200 */
[----:B------:R-:W-:-:S03]  /*66d0*/  DSETP.MAX.AND P2, P3, |R22|, R32, PT ;  /* 0x000000201600722a */ /* 0x000fc60003b4f200 */
[----:B------:R-:W-:Y:S01]  /*66e0*/  FSEL R3, R39, R21, P4 ;  /* 0x0000001527037208 */ /* 0x000fe20002000000 */
[----:B------:R-:W-:Y:S01]  /*66f0*/  IMAD.MOV.U32 R21, RZ, RZ, R11 ;  /* 0x000000ffff157224 */ /* 0x000fe200078e000b */
[----:B------:R-:W-:Y:S01]  /*6700*/  FSEL R0, R38, R20, P4 ;  /* 0x0000001426007208 */ /* 0x000fe20002000000 */
[----:B------:R-:W-:Y:S01]  /*6710*/  DSETP.MIN.AND P4, P5, |R22|, R32, PT ;  /* 0x000000201600722a */ /* 0x000fe20003d80200 */
[----:B------:R-:W-:Y:S02]  /*6720*/  IMAD.MOV.U32 R39, RZ, RZ, R32 ;  /* 0x000000ffff277224 */ /* 0x000fe400078e0020 */
[----:B------:R-:W-:Y:S02]  /*6730*/  FSEL R41, |R16|, |R21|, P0 ;  /* 0x4000001510297208 */ /* 0x000fe40000000200 */
[----:B------:R-:W-:Y:S02]  /*6740*/  MOV R16, R23 ;  /* 0x0000001700107202 */ /* 0x000fe40000000f00 */
[----:B------:R-:W-:Y:S01]  /*6750*/  @P1 LOP3.LUT R41, R21, 0x80000, RZ, 0xfc, !PT ;  /* 0x0008000015291812 */ /* 0x000fe200078efcff */
[----:B------:R-:W-:Y:S01]  /*6760*/  IMAD.MOV.U32 R21, RZ, RZ, R33 ;  /* 0x000000ffff157224 */ /* 0x000fe200078e0021 */
[----:B------:R-:W-:Y:S01]  /*6770*/  FSEL R43, |R16|, R35, P2 ;  /* 0x00000023102b7208 */ /* 0x000fe20001000200 */
[----:B------:R-:W-:Y:S01]  /*6780*/  IMAD.MOV.U32 R33, RZ, RZ, R10 ;  /* 0x000000ffff217224 */ /* 0x000fe200078e000a */
[----:B------:R-:W-:-:S02]  /*6790*/  @P3 LOP3.LUT R43, R35, 0x80000, RZ, 0xfc, !PT ;  /* 0x00080000232b3812 */ /* 0x000fc400078efcff */
[----:B------:R-:W-:Y:S01]  /*67a0*/  FSEL R35, |R16|, R21, P4 ;  /* 0x0000001510237208 */ /* 0x000fe20002000200 */
[----:B------:R-:W-:Y:S01]  /*67b0*/  IMAD.MOV.U32 R16, RZ, RZ, R22 ;  /* 0x000000ffff107224 */ /* 0x000fe200078e0016 */
[----:B------:R-:W-:Y:S01]  /*67c0*/  @P5 LOP3.LUT R35, R21, 0x80000, RZ, 0xfc, !PT ;  /* 0x0008000015235812 */ /* 0x000fe200078efcff */
[----:B------:R-:W-:-:S03]  /*67d0*/  IMAD.MOV.U32 R21, RZ, RZ, R43 ;  /* 0x000000ffff157224 */ /* 0x000fc600078e002b */
[C---:B------:R-:W-:Y:S02]  /*67e0*/  SEL R20, R16.reuse, R39, P2 ;  /* 0x0000002710147207 */ /* 0x040fe40001000000 */
[----:B------:R-:W-:Y:S02]  /*67f0*/  LOP3.LUT R38, R21, 0xffc00000, RZ, 0xc0, !PT ;  /* 0xffc0000015267812 */ /* 0x000fe400078ec0ff */
[----:B------:R-:W-:Y:S01]  /*6800*/  SEL R34, R16, R32, P4 ;  /* 0x0000002010227207 */ /* 0x000fe20002000000 */
[----:B------:R-:W-:Y:S01]  /*6810*/  IMAD.MOV.U32 R16, RZ, RZ, R36 ;  /* 0x000000ffff107224 */ /* 0x000fe200078e0024 */
[----:B------:R-:W-:Y:S01]  /*6820*/  LOP3.LUT R39, R38, 0x7fd00000, RZ, 0x3c, !PT ;  /* 0x7fd0000026277812 */ /* 0x000fe200078e3cff */
[----:B------:R-:W-:Y:S01]  /*6830*/  IMAD.MOV.U32 R38, RZ, RZ, RZ ;  /* 0x000000ffff267224 */ /* 0x000fe200078e00ff */
[----:B------:R-:W-:Y:S02]  /*6840*/  DSETP.MAX.AND P3, P4, |R68|, |R62|, PT ;  /* 0x4000003e4400722a */ /* 0x000fe40003c6f200 */
[----:B------:R-:W-:Y:S01]  /*6850*/  SEL R32, R16, R33, P0 ;  /* 0x0000002110207207 */ /* 0x000fe20000000000 */
[----:B------:R-:W-:Y:S01]  /*6860*/  DSETP.NEU.AND P0, PT, R14, +INF , PT ;  /* 0x7ff000000e00742a */ /* 0x000fe20003f0d000 */
[----:B------:R-:W-:Y:S01]  /*6870*/  MOV R33, R41 ;  /* 0x0000002900217202 */ /* 0x000fe20000000f00 */
[----:B------:R-:W-:-:S05]  /*6880*/  DMUL R34, R34, R38 ;  /* 0x0000002622227228 */ /* 0x000fca0000000000 */
[----:B------:R-:W-:-:S03]  /*6890*/  DMUL R32, R32, R38 ;  /* 0x0000002620207228 */ /* 0x000fc60000000000 */
[----:B------:R-:W-:-:S08]  /*68a0*/  DMUL R34, R34, R34 ;  /* 0x0000002222227228 */ /* 0x000fd00000000000 */
[----:B------:R-:W-:Y:S02]  /*68b0*/  DFMA R34, R32, R32, R34 ;  /* 0x000000202022722b */ /* 0x000fe40000000022 */
[----:B------:R-:W-:-:S08]  /*68c0*/  DMUL R32, R20, R38 ;  /* 0x0000002614207228 */ /* 0x000fd00000000000 */
[----:B------:R-:W-:Y:S01]  /*68d0*/  DFMA R34, R32, R32, R34 ;  /* 0x000000202022722b */ /* 0x000fe20000000022 */
[----:B------:R-:W-:-:S05]  /*68e0*/  IMAD.MOV.U32 R32, RZ, RZ, RZ ;  /* 0x000000ffff207224 */ /* 0x000fca00078e00ff */
[----:B------:R-:W0:Y:S02]  /*68f0*/  MUFU.RSQ64H R33, R35 ;  /* 0x0000002300217308 */ /* 0x000e240000001c00 */
[----:B0-----:R-:W-:-:S08]  /*6900*/  DMUL R14, R32, R32 ;  /* 0x00000020200e7228 */ /* 0x001fd00000000000 */
[----:B------:R-:W-:-:S08]  /*6910*/  DFMA R14, R34, -R14, 1 ;  /* 0x3ff00000220e742b */ /* 0x000fd0000000080e */
[----:B------:R-:W-:Y:S02]  /*6920*/  DFMA R40, R14, R12, 0.5 ;  /* 0x3fe000000e28742b */ /* 0x000fe4000000000c */
[----:B------:R-:W-:-:S08]  /*6930*/  DMUL R14, R32, R14 ;  /* 0x0000000e200e7228 */ /* 0x000fd00000000000 */
[----:B------:R-:W-:Y:S02]  /*6940*/  DFMA R40, R40, R14, R32 ;  /* 0x0000000e2828722b */ /* 0x000fe40000000020 */
[----:B------:R-:W-:Y:S01]  /*6950*/  DADD R14, |R36|, |R10| ;  /* 0x00000000240e7229 */ /* 0x000fe2000000060a */
[----:B------:R-:W-:-:S05]  /*6960*/  IMAD.MOV.U32 R32, RZ, RZ, R63 ;  /* 0x000000ffff207224 */ /* 0x000fca00078e003f */
[----:B------:R-:W-:Y:S02]  /*6970*/  DMUL R40, R38, R40 ;  /* 0x0000002826287228 */ /* 0x000fe40000000000 */
[----:B------:R-:W-:-:S08]  /*6980*/  DADD R14, |R22|, R14 ;  /* 0x00000000160e7229 */ /* 0x000fd0000000020e */
[C---:B------:R-:W-:Y:S02]  /*6990*/  DSETP.GT.AND P1, PT, R14.reuse, RZ, PT ;  /* 0x000000ff0e00722a */ /* 0x040fe40003f24000 */
[----:B------:R-:W-:-:S10]  /*69a0*/  DADD R14, R14, +INF ;  /* 0x7ff000000e0e7429 */ /* 0x000fd40000000000 */
[----:B------:R-:W-:Y:S01]  /*69b0*/  FSEL R16, R40, R14, P1 ;  /* 0x0000000e28107208 */ /* 0x000fe20000800000 */
[----:B------:R-:W-:Y:S01]  /*69c0*/  IMAD.MOV.U32 R14, RZ, RZ, R69 ;  /* 0x000000ffff0e7224 */ /* 0x000fe200078e0045 */
[----:B------:R-:W-:Y:S01]  /*69d0*/  FSEL R40, R41, R15, P1 ;  /* 0x0000000f29287208 */ /* 0x000fe20000800000 */
[----:B------:R-:W-:Y:S01]  /*69e0*/  IMAD.MOV.U32 R15, RZ, RZ, R63 ;  /* 0x000000ffff0f7224 */ /* 0x000fe200078e003f */
[----:B------:R-:W-:-:S04]  /*69f0*/  DSETP.MIN.AND P1, P2, |R68|, |R62|, PT ;  /* 0x4000003e4400722a */ /* 0x000fc80003a20200 */
[----:B------:R-:W-:Y:S01]  /*6a00*/  FSEL R33, |R14|, |R15|, P3 ;  /* 0x4000000f0e217208 */ /* 0x000fe20001800200 */
[----:B------:R-:W-:Y:S01]  /*6a10*/  IMAD.MOV.U32 R14, RZ, RZ, R68 ;  /* 0x000000ffff0e7224 */ /* 0x000fe200078e0044 */
[----:B------:R-:W-:Y:S01]  /*6a20*/  @P4 LOP3.LUT R33, R15, 0x80000, RZ, 0xfc, !PT ;  /* 0x000800000f214812 */ /* 0x000fe200078efcff */
[----:B------:R-:W-:-:S05]  /*6a30*/  IMAD.MOV.U32 R15, RZ, RZ, R62 ;  /* 0x000000ffff0f7224 */ /* 0x000fca00078e003e */
[----:B------:R-:W-:Y:S01]  /*6a40*/  SEL R14, R14, R15, P3 ;  /* 0x0000000f0e0e7207 */ /* 0x000fe20001800000 */
[----:B------:R-:W-:-:S05]  /*6a50*/  IMAD.MOV.U32 R15, RZ, RZ, R69 ;  /* 0x000000ffff0f7224 */ /* 0x000fca00078e0045 */
[----:B------:R-:W-:Y:S01]  /*6a60*/  FSEL R39, |R15|, |R32|, P1 ;  /* 0x400000200f277208 */ /* 0x000fe20000800200 */
[----:B------:R-:W-:Y:S01]  /*6a70*/  IMAD.MOV.U32 R15, RZ, RZ, R33 ;  /* 0x000000ffff0f7224 */ /* 0x000fe200078e0021 */
[----:B------:R-:W-:Y:S01]  /*6a80*/  @P2 LOP3.LUT R39, R32, 0x80000, RZ, 0xfc, !PT ;  /* 0x0008000020272812 */ /* 0x000fe200078efcff */
[----:B------:R-:W-:Y:S01]  /*6a90*/  IMAD.MOV.U32 R33, RZ, RZ, R14 ;  /* 0x000000ffff217224 */ /* 0x000fe200078e000e */
[----:B------:R-:W-:Y:S01]  /*6aa0*/  MOV R32, R54 ;  /* 0x0000003600207202 */ /* 0x000fe20000000f00 */
[----:B------:R-:W-:Y:S02]  /*6ab0*/  IMAD.MOV.U32 R34, RZ, RZ, R15 ;  /* 0x000000ffff227224 */ /* 0x000fe400078e000f */
[C-C-:B------:R-:W-:Y:S02]  /*6ac0*/  DSETP.MAX.AND P5, P4, |R54|.reuse, R14.reuse, PT ;  /* 0x0000000e3600722a */ /* 0x140fe40003caf200 */
[----:B------:R-:W-:-:S04]  /*6ad0*/  DSETP.MIN.AND P2, P3, |R54|, R14, PT ;  /* 0x0000000e3600722a */ /* 0x000fc80003b40200 */
[----:B------:R-:W-:Y:S01]  /*6ae0*/  SEL R32, R32, R33, P5 ;  /* 0x0000002120207207 */ /* 0x000fe20002800000 */
[----:B------:R-:W-:-:S05]  /*6af0*/  IMAD.MOV.U32 R33, RZ, RZ, R55 ;  /* 0x000000ffff217224 */ /* 0x000fca00078e0037 */
[----:B------:R-:W-:Y:S01]  /*6b00*/  FSEL R35, |R33|, R34, P5 ;  /* 0x0000002221237208 */ /* 0x000fe20002800200 */
[----:B------:R-:W-:Y:S01]  /*6b10*/  DSETP.NEU.AND P5, PT, R20, +INF , PT ;  /* 0x7ff000001400742a */ /* 0x000fe20003fad000 */
[----:B------:R-:W-:Y:S01]  /*6b20*/  IMAD.MOV.U32 R33, RZ, RZ, R15 ;  /* 0x000000ffff217224 */ /* 0x000fe200078e000f */
[----:B------:R-:W-:Y:S01]  /*6b30*/  @P4 LOP3.LUT R35, R34, 0x80000, RZ, 0xfc, !PT ;  /* 0x0008000022234812 */ /* 0x000fe200078efcff */
[----:B------:R-:W-:Y:S02]  /*6b40*/  IMAD.MOV.U32 R20, RZ, RZ, R55 ;  /* 0x000000ffff147224 */ /* 0x000fe400078e0037 */
[----:B------:R-:W-:Y:S02]  /*6b50*/  IMAD.MOV.U32 R21, RZ, RZ, R14 ;  /* 0x000000ffff157224 */ /* 0x000fe400078e000e */
[----:B------:R-:W-:Y:S01]  /*6b60*/  IMAD.MOV.U32 R14, RZ, RZ, R54 ;  /* 0x000000ffff0e7224 */ /* 0x000fe200078e0036 */
[----:B------:R-:W-:Y:S01]  /*6b70*/  FSEL R41, |R20|, R33, P2 ;  /* 0x0000002114297208 */ /* 0x000fe20001000200 */
[----:B------:R-:W-:Y:S01]  /*6b80*/  IMAD.MOV.U32 R15, RZ, RZ, R62 ;  /* 0x000000ffff0f7224 */ /* 0x000fe200078e003e */
[----:B------:R-:W-:Y:S01]  /*6b90*/  @P3 LOP3.LUT R41, R33, 0x80000, RZ, 0xfc, !PT ;  /* 0x0008000021293812 */ /* 0x000fe200078efcff */
[----:B------:R-:W-:Y:S01]  /*6ba0*/  IMAD.MOV.U32 R33, RZ, RZ, R35 ;  /* 0x000000ffff217224 */ /* 0x000fe200078e0023 */
[----:B------:R-:W-:-:S02]  /*6bb0*/  SEL R20, R14, R21, P2 ;  /* 0x000000150e147207 */ /* 0x000fc40001000000 */
[----:B------:R-:W-:Y:S01]  /*6bc0*/  MOV R14, R68 ;  /* 0x00000044000e7202 */ /* 0x000fe20000000f00 */
[----:B------:R-:W-:Y:S01]  /*6bd0*/  IMAD.MOV.U32 R21, RZ, RZ, R41 ;  /* 0x000000ffff157224 */ /* 0x000fe200078e0029 */
[----:B------:R-:W-:Y:S02]  /*6be0*/  LOP3.LUT R34, R33, 0xffc00000, RZ, 0xc0, !PT ;  /* 0xffc0000021227812 */ /* 0x000fe400078ec0ff */
[----:B------:R-:W-:Y:S01]  /*6bf0*/  SEL R14, R14, R15, P1 ;  /* 0x0000000f0e0e7207 */ /* 0x000fe20000800000 */
[----:B------:R-:W-:Y:S01]  /*6c00*/  IMAD.MOV.U32 R15, RZ, RZ, R39 ;  /* 0x000000ffff0f7224 */ /* 0x000fe200078e0027 */
[----:B------:R-:W-:Y:S01]  /*6c10*/  LOP3.LUT R35, R34, 0x7fd00000, RZ, 0x3c, !PT ;  /* 0x7fd0000022237812 */ /* 0x000fe200078e3cff */
[----:B------:R-:W-:Y:S01]  /*6c20*/  IMAD.MOV.U32 R34, RZ, RZ, RZ ;  /* 0x000000ffff227224 */ /* 0x000fe200078e00ff */
[----:B------:R-:W-:-:S05]  /*6c30*/  DSETP.NEU.AND P1, PT, R32, +INF , PT ;  /* 0x7ff000002000742a */ /* 0x000fca0003f2d000 */
[-C--:B------:R-:W-:Y:S02]  /*6c40*/  DMUL R20, R20, R34.reuse ;  /* 0x0000002214147228 */ /* 0x080fe40000000000 */
[----:B------:R-:W-:-:S06]  /*6c50*/  DMUL R14, R14, R34 ;  /* 0x000000220e0e7228 */ /* 0x000fcc0000000000 */
[----:B------:R-:W-:-:S08]  /*6c60*/  DMUL R20, R20, R20 ;  /* 0x0000001414147228 */ /* 0x000fd00000000000 */
[----:B------:R-:W-:Y:S02]  /*6c70*/  DFMA R20, R14, R14, R20 ;  /* 0x0000000e0e14722b */ /* 0x000fe40000000014 */
[----:B------:R-:W-:-:S08]  /*6c80*/  DMUL R14, R32, R34 ;  /* 0x00000022200e7228 */ /* 0x000fd00000000000 */
[----:B------:R-:W-:Y:S01]  /*6c90*/  DFMA R20, R14, R14, R20 ;  /* 0x0000000e0e14722b */ /* 0x000fe20000000014 */
[----:B------:R-:W-:Y:S01]  /*6ca0*/  FSEL R14, R0, RZ, P0 ;  /* 0x000000ff000e7208 */ /* 0x000fe20000000000 */
[----:B------:R-:W-:Y:S01]  /*6cb0*/  IMAD.MOV.U32 R0, RZ, RZ, RZ ;  /* 0x000000ffff007224 */ /* 0x000fe200078e00ff */
[----:B------:R-:W-:-:S03]  /*6cc0*/  FSEL R15, R3, RZ, P0 ;  /* 0x000000ff030f7208 */ /* 0x000fc60000000000 */
[----:B------:R-:W0:Y:S03]  /*6cd0*/  MUFU.RSQ64H R39, R21 ;  /* 0x0000001500277308 */ /* 0x000e260000001c00 */
[-C--:B------:R-:W-:Y:S02]  /*6ce0*/  DMUL R8, R8, R14.reuse ;  /* 0x0000000e08087228 */ /* 0x080fe40000000000 */
[-C--:B------:R-:W-:Y:S02]  /*6cf0*/  DMUL R6, R6, R14.reuse ;  /* 0x0000000e06067228 */ /* 0x080fe40000000000 */
[----:B------:R-:W-:Y:S02]  /*6d00*/  DMUL R4, R4, R14 ;  /* 0x0000000e04047228 */ /* 0x000fe40000000000 */
[----:B0-----:R-:W-:-:S08]  /*6d10*/  DMUL R14, R38, R38 ;  /* 0x00000026260e7228 */ /* 0x001fd00000000000 */
[----:B------:R-:W-:-:S08]  /*6d20*/  DFMA R14, R20, -R14, 1 ;  /* 0x3ff00000140e742b */ /* 0x000fd0000000080e */
[----:B------:R-:W-:Y:S02]  /*6d30*/  DFMA R12, R14, R12, 0.5 ;  /* 0x3fe000000e0c742b */ /* 0x000fe4000000000c */
[----:B------:R-:W-:-:S08]  /*6d40*/  DMUL R14, R38, R14 ;  /* 0x0000000e260e7228 */ /* 0x000fd00000000000 */
[----:B------:R-:W-:Y:S02]  /*6d50*/  DFMA R14, R12, R14, R38 ;  /* 0x0000000e0c0e722b */ /* 0x000fe40000000026 */
[----:B------:R-:W-:-:S06]  /*6d60*/  DADD R12, |R68|, |R62| ;  /* 0x00000000440c7229 */ /* 0x000fcc000000063e */
[----:B------:R-:W-:Y:S02]  /*6d70*/  DMUL R14, R34, R14 ;  /* 0x0000000e220e7228 */ /* 0x000fe40000000000 */
[----:B------:R-:W-:-:S08]  /*6d80*/  DADD R12, |R54|, R12 ;  /* 0x00000000360c7229 */ /* 0x000fd0000000020c */
[C---:B------:R-:W-:Y:S02]  /*6d90*/  DADD R20, R12.reuse, +INF ;  /* 0x7ff000000c147429 */ /* 0x040fe40000000000 */
[----:B------:R-:W-:Y:S01]  /*6da0*/  DSETP.GT.AND P0, PT, R12, RZ, PT ;  /* 0x000000ff0c00722a */ /* 0x000fe20003f04000 */
[----:B------:R-:W-:Y:S02]  /*6db0*/  FSEL R12, R16, RZ, P5 ;  /* 0x000000ff100c7208 */ /* 0x000fe40002800000 */
[----:B------:R-:W-:-:S05]  /*6dc0*/  FSEL R13, R40, RZ, P5 ;  /* 0x000000ff280d7208 */ /* 0x000fca0002800000 */
[----:B------:R-:W-:Y:S02]  /*6dd0*/  FSEL R32, R14, R20, P0 ;  /* 0x000000140e207208 */ /* 0x000fe40000000000 */
[----:B------:R-:W-:Y:S02]  /*6de0*/  FSEL R14, R15, R21, P0 ;  /* 0x000000150f0e7208 */ /* 0x000fe40000000000 */
[----:B------:R-:W-:Y:S02]  /*6df0*/  FSEL R32, R32, RZ, P1 ;  /* 0x000000ff20207208 */ /* 0x000fe40000800000 */
[----:B------:R-:W-:Y:S01]  /*6e00*/  FSEL R33, R14, RZ, P1 ;  /* 0x000000ff0e217208 */ /* 0x000fe20000800000 */
[-C--:B------:R-:W-:Y:S02]  /*6e10*/  DMUL R14, R10, R12.reuse ;  /* 0x0000000c0a0e7228 */ /* 0x080fe40000000000 */
[-C--:B------:R-:W-:Y:S02]  /*6e20*/  DMUL R10, R36, R12.reuse ;  /* 0x0000000c240a7228 */ /* 0x080fe40000000000 */
[----:B------:R-:W-:-:S02]  /*6e30*/  DMUL R12, R22, R12 ;  /* 0x0000000c160c7228 */ /* 0x000fc40000000000 */
[-C--:B------:R-:W-:Y:S02]  /*6e40*/  DMUL R52, R62, R32.reuse ;  /* 0x000000203e347228 */ /* 0x080fe40000000000 */
[-C--:B------:R-:W-:Y:S02]  /*6e50*/  DMUL R60, R68, R32.reuse ;  /* 0x00000020443c7228 */ /* 0x080fe40000000000 */
[----:B------:R-:W-:-:S04]  /*6e60*/  DMUL R32, R54, R32 ;  /* 0x0000002036207228 */ /* 0x000fc80000000000 */
[----:B------:R-:W-:-:S08]  /*6e70*/  DMUL R20, R14, R52 ;  /* 0x000000340e147228 */ /* 0x000fd00000000000 */
[----:B------:R-:W-:-:S08]  /*6e80*/  DFMA R20, R10, R60, R20 ;  /* 0x0000003c0a14722b */ /* 0x000fd00000000014 */
[----:B------:R-:W-:-:S08]  /*6e90*/  DFMA R20, R12, R32, R20 ;  /* 0x000000200c14722b */ /* 0x000fd00000000014 */
[----:B------:R-:W-:-:S08]  /*6ea0*/  DADD R20, R20, R20 ;  /* 0x0000000014147229 */ /* 0x000fd00000000014 */
[----:B------:R-:W-:Y:S02]  /*6eb0*/  DFMA R52, -R14, R20, R52 ;  /* 0x000000140e34722b */ /* 0x000fe40000000134 */
[----:B------:R-:W-:Y:S02]  /*6ec0*/  DMUL R14, R6, R14 ;  /* 0x0000000e060e7228 */ /* 0x000fe40000000000 */
[-C--:B------:R-:W-:Y:S02]  /*6ed0*/  DFMA R60, -R10, R20.reuse, R60 ;  /* 0x000000140a3c722b */ /* 0x080fe4000000013c */
[----:B------:R-:W-:Y:S01]  /*6ee0*/  DFMA R46, -R12, R20, R32 ;  /* 0x000000140c2e722b */ /* 0x000fe20000000120 */
[----:B------:R0:W-:Y:S01]  /*6ef0*/  STL.64 [R1+0x8], R52 ;  /* 0x0000083401007387 */ /* 0x0001e20000100a00 */
[----:B------:R-:W-:Y:S01]  /*6f00*/  DMUL R6, R6, R52 ;  /* 0x0000003406067228 */ /* 0x000fe20000000000 */
[----:B------:R-:W-:Y:S01]  /*6f10*/  MOV R20, 0x7080 ;  /* 0x0000708000147802 */ /* 0x000fe20000000f00 */
[----:B------:R-:W-:Y:S01]  /*6f20*/  DFMA R14, R8, R10, R14 ;  /* 0x0000000a080e722b */ /* 0x000fe2000000000e */
[----:B------:R0:W-:Y:S01]  /*6f30*/  STL.64 [R1], R60 ;  /* 0x0000003c01007387 */ /* 0x0001e20000100a00 */
[----:B------:R-:W-:-:S03]  /*6f40*/  IMAD.MOV.U32 R21, RZ, RZ, 0x0 ;  /* 0x00000000ff157424 */ /* 0x000fc600078e00ff */
[----:B------:R0:W-:Y:S01]  /*6f50*/  STL.64 [R1+0x10], R46 ;  /* 0x0000102e01007387 */ /* 0x0001e20000100a00 */
[----:B------:R-:W-:Y:S02]  /*6f60*/  DFMA R6, R8, R60, R6 ;  /* 0x0000003c0806722b */ /* 0x000fe40000000006 */
[----:B------:R-:W-:-:S06]  /*6f70*/  DFMA R14, R4, R12, R14 ;  /* 0x0000000c040e722b */ /* 0x000fcc000000000e */
[----:B------:R-:W-:Y:S02]  /*6f80*/  DFMA R6, R4, R46, R6 ;  /* 0x0000002e0406722b */ /* 0x000fe40000000006 */
[----:B------:R-:W-:-:S06]  /*6f90*/  DSETP.MAX.AND P0, P1, RZ, R14, PT ;  /* 0x0000000eff00722a */ /* 0x000fcc000390f000 */
[----:B------:R-:W-:Y:S01]  /*6fa0*/  DSETP.MAX.AND P2, P3, RZ, R6, PT ;  /* 0x00000006ff00722a */ /* 0x000fe20003b4f000 */
[----:B------:R-:W-:Y:S01]  /*6fb0*/  SEL R44, R44, R14, P0 ;  /* 0x0000000e2c2c7207 */ /* 0x000fe20000000000 */
[----:B------:R-:W-:Y:S02]  /*6fc0*/  IMAD.MOV.U32 R3, RZ, RZ, R7 ;  /* 0x000000ffff037224 */ /* 0x000fe400078e0007 */
[----:B------:R-:W-:-:S03]  /*6fd0*/  IMAD.MOV.U32 R39, RZ, RZ, R6 ;  /* 0x000000ffff277224 */ /* 0x000fc600078e0006 */
[----:B------:R-:W-:Y:S02]  /*6fe0*/  FSEL R5, R0, R3, P2 ;  /* 0x0000000300057208 */ /* 0x000fe40001000000 */
[----:B------:R-:W-:-:S05]  /*6ff0*/  SEL R38, R38, R39, P2 ;  /* 0x0000002726267207 */ /* 0x000fca0001000000 */
[----:B------:R-:W-:Y:S01]  /*7000*/  @P3 LOP3.LUT R5, R3, 0x80000, RZ, 0xfc, !PT ;  /* 0x0008000003053812 */ /* 0x000fe200078efcff */
[----:B------:R-:W-:Y:S02]  /*7010*/  IMAD.MOV.U32 R3, RZ, RZ, R15 ;  /* 0x000000ffff037224 */ /* 0x000fe400078e000f */
[----:B------:R-:W-:Y:S02]  /*7020*/  IMAD.MOV.U32 R4, RZ, RZ, R38 ;  /* 0x000000ffff047224 */ /* 0x000fe400078e0026 */
[----:B------:R-:W-:Y:S01]  /*7030*/  IMAD.MOV.U32 R39, RZ, RZ, R5 ;  /* 0x000000ffff277224 */ /* 0x000fe200078e0005 */
[----:B------:R-:W-:Y:S02]  /*7040*/  FSEL R45, R0, R3, P0 ;  /* 0x00000003002d7208 */ /* 0x000fe40000000000 */
[----:B------:R-:W-:Y:S01]  /*7050*/  @P1 LOP3.LUT R45, R3, 0x80000, RZ, 0xfc, !PT ;  /* 0x00080000032d1812 */ /* 0x000fe200078efcff */
[----:B0-----:R-:W-:-:S07]  /*7060*/  IMAD.MOV.U32 R5, RZ, RZ, R39 ;  /* 0x000000ffff057224 */ /* 0x001fce00078e0027 */
[----:B------:R-:W-:Y:S05]  /*7070*/  CALL.REL.NOINC `($_Z18cudaRaytraceKernel8Matrix4DPviii$__internal_accurate_pow) ;  /* 0x0000009800e47944 */ /* 0x000fea0003c00000 */
[C---:B------:R-:W-:Y:S01]  /*7080*/  DADD R6, R38.reuse, 10 ;  /* 0x4024000026067429 */ /* 0x040fe20000000000 */
[----:B------:R-:W-:Y:S01]  /*7090*/  UMOV UR4, 0xeb1c432d ;  /* 0xeb1c432d00047882 */ /* 0x000fe20000000000 */
[----:B------:R-:W-:Y:S01]  /*70a0*/  UMOV UR5, 0x3f1a36e2 ;  /* 0x3f1a36e200057882 */ /* 0x000fe20000000000 */
[----:B------:R-:W-:Y:S01]  /*70b0*/  DSETP.NEU.AND P2, PT, R38, +INF , PT ;  /* 0x7ff000002600742a */ /* 0x000fe20003f4d000 */
[----:B------:R-:W-:Y:S01]  /*70c0*/  IMAD.MOV.U32 R8, RZ, RZ, 0x3 ;  /* 0x00000003ff087424 */ /* 0x000fe200078e00ff */
[----:B------:R-:W-:Y:S01]  /*70d0*/  DFMA R36, R60, UR4, R36 ;  /* 0x000000043c247c2b */ /* 0x000fe20008000024 */
[----:B------:R-:W-:Y:S01]  /*70e0*/  MOV R20, 0x7260 ;  /* 0x0000726000147802 */ /* 0x000fe20000000f00 */
[----:B------:R-:W-:Y:S01]  /*70f0*/  DFMA R52, R52, UR4, R30 ;  /* 0x0000000434347c2b */ /* 0x000fe2000800001e */
[----:B------:R-:W-:Y:S01]  /*7100*/  MOV R21, 0x0 ;  /* 0x0000000000157802 */ /* 0x000fe20000000f00 */
[----:B------:R-:W-:Y:S01]  /*7110*/  DFMA R22, R46, UR4, R22 ;  /* 0x000000042e167c2b */ /* 0x000fe20008000016 */
[----:B------:R-:W-:Y:S01]  /*7120*/  LOP3.LUT R6, R7, 0x7ff00000, RZ, 0xc0, !PT ;  /* 0x7ff0000007067812 */ /* 0x000fe200078ec0ff */
[C---:B------:R-:W-:Y:S01]  /*7130*/  DSETP.NEU.AND P0, PT, R38.reuse, RZ, PT ;  /* 0x000000ff2600722a */ /* 0x040fe20003f0d000 */
[----:B------:R0:W-:Y:S01]  /*7140*/  STL.64 [R1+0x60], R36 ;  /* 0x0000602401007387 */ /* 0x0001e20000100a00 */
[----:B------:R-:W-:Y:S01]  /*7150*/  DSETP.NEU.AND P3, PT, R38, 1, PT ;  /* 0x3ff000002600742a */ /* 0x000fe20003f6d000 */
[----:B------:R-:W-:-:S02]  /*7160*/  ISETP.NE.AND P1, PT, R6, 0x7ff00000, PT ;  /* 0x7ff000000600780c */ /* 0x000fc40003f25270 */
[----:B------:R0:W-:Y:S01]  /*7170*/  STL.64 [R1+0x68], R52 ;  /* 0x0000683401007387 */ /* 0x0001e20000100a00 */
[----:B------:R-:W-:Y:S02]  /*7180*/  FSEL R6, R4, RZ, P0 ;  /* 0x000000ff04067208 */ /* 0x000fe40000000000 */
[----:B------:R-:W-:Y:S01]  /*7190*/  FSEL R0, R5, RZ, P0 ;  /* 0x000000ff05007208 */ /* 0x000fe20000000000 */
[----:B------:R0:W-:Y:S01]  /*71a0*/  STL.64 [R1+0x70], R22 ;  /* 0x0000701601007387 */ /* 0x0001e20000100a00 */
[----:B------:R-:W-:Y:S02]  /*71b0*/  @!P2 FSEL R6, R6, RZ, P1 ;  /* 0x000000ff0606a208 */ /* 0x000fe40000800000 */
[----:B------:R-:W-:Y:S02]  /*71c0*/  @!P2 FSEL R0, R0, +QNAN , P1 ;  /* 0x7ff000000000a808 */ /* 0x000fe40000800000 */
[----:B------:R-:W-:Y:S02]  /*71d0*/  FSEL R6, R6, RZ, P3 ;  /* 0x000000ff06067208 */ /* 0x000fe40001800000 */
[----:B------:R-:W-:-:S02]  /*71e0*/  FSEL R7, R0, 1.875, P3 ;  /* 0x3ff0000000077808 */ /* 0x000fc40001800000 */
[----:B------:R-:W-:-:S04]  /*71f0*/  IADD3 R4, P0, PT, R70, 0x60, RZ ;  /* 0x0000006046047810 */ /* 0x000fc80007f1e0ff */
[--C-:B------:R-:W-:Y:S01]  /*7200*/  DFMA R30, RZ, R44, R6.reuse ;  /* 0x0000002cff1e722b */ /* 0x100fe20000000006 */
[----:B------:R-:W-:Y:S01]  /*7210*/  IMAD.X R5, RZ, RZ, R2, P0 ;  /* 0x000000ffff057224 */ /* 0x000fe200000e0602 */
[----:B------:R-:W-:Y:S01]  /*7220*/  DFMA R44, R44, 0.5, R6 ;  /* 0x3fe000002c2c782b */ /* 0x000fe20000000006 */
[----:B------:R-:W-:Y:S02]  /*7230*/  IMAD.MOV.U32 R6, RZ, RZ, R70 ;  /* 0x000000ffff067224 */ /* 0x000fe400078e0046 */
[----:B0-----:R-:W-:-:S08]  /*7240*/  IMAD.MOV.U32 R7, RZ, RZ, R2 ;  /* 0x000000ffff077224 */ /* 0x001fd000078e0002 */
[----:B------:R-:W-:Y:S05]  /*7250*/  CALL.REL.NOINC `($_Z18cudaRaytraceKernel8Matrix4DPviii$_Z8RayColorRK7double3S1_i) ;  /* 0x0000001400507944 */ /* 0x000fea0003c00000 */
[----:B------:R-:W-:Y:S01]  /*7260*/  ISETP.NE.AND P6, PT, R17, RZ, PT ;  /* 0x000000ff1100720c */ /* 0x000fe20003fc5270 */
[----:B------:R-:W-:Y:S02]  /*7270*/  DFMA R6, R6, 0.5, R44 ;  /* 0x3fe000000606782b */ /* 0x000fe4000000002c */
[--C-:B------:R-:W-:Y:S02]  /*7280*/  DFMA R8, R8, 0.5, R30.reuse ;  /* 0x3fe000000808782b */ /* 0x100fe4000000001e */
[----:B------:R-:W-:Y:S01]  /*7290*/  DFMA R22, R4, 0.5, R30 ;  /* 0x3fe000000416782b */ /* 0x000fe2000000001e */
[----:B------:R-:W-:Y:S02]  /*72a0*/  IMAD.MOV.U32 R4, RZ, RZ, 0x0 ;  /* 0x00000000ff047424 */ /* 0x000fe400078e00ff */
[----:B------:R-:W-:-:S05]  /*72b0*/  IMAD.MOV.U32 R5, RZ, RZ, 0x3ff00000 ;  /* 0x3ff00000ff057424 */ /* 0x000fca00078e00ff */
[----:B------:R-:W-:Y:S05]  /*72c0*/  @!P6 BREAK.RELIABLE B6 ;  /* 0x000000000006e942 */ /* 0x000fea0003800100 */
[----:B------:R-:W-:Y:S05]  /*72d0*/  @!P6 BRA `(.L_x_41) ;  /* 0x000000100028e947 */ /* 0x000fea0003800000 */
.L_x_70:
[----:B------:R-:W-:Y:S05]  /*72e0*/  BSYNC.RELIABLE B6 ;  /* 0x0000000000067941 */ /* 0x000fea0003800100 */
.L_x_68:
[-C--:B------:R-:W-:Y:S01]  /*72f0*/  DFMA R26, R68, R28.reuse, R26 ;  /* 0x0000001c441a722b */ /* 0x080fe2000000001a */
[----:B------:R-:W-:Y:S01]  /*7300*/  IMAD.MOV.U32 R38, RZ, RZ, 0x0 ;  /* 0x00000000ff267424 */ /* 0x000fe200078e00ff */
[-C--:B------:R-:W-:Y:S01]  /*7310*/  DFMA R18, R62, R28.reuse, R18 ;  /* 0x0000001c3e12722b */ /* 0x080fe20000000012 */
[----:B------:R-:W-:Y:S01]  /*7320*/  IMAD.MOV.U32 R39, RZ, RZ, 0x3fd80000 ;  /* 0x3fd80000ff277424 */ /* 0x000fe200078e00ff */
[----:B------:R-:W-:-:S04]  /*7330*/  DFMA R24, R54, R28, R24 ;  /* 0x0000001c3618722b */ /* 0x000fc80000000018 */
[----:B------:R-:W-:Y:S02]  /*7340*/  DADD R4, -R26, 10 ;  /* 0x402400001a047429 */ /* 0x000fe40000000100 */
[----:B------:R-:W-:Y:S02]  /*7350*/  DADD R8, -R18, 10 ;  /* 0x4024000012087429 */ /* 0x000fe40000000100 */
[----:B------:R-:W-:Y:S02]  /*7360*/  DADD R12, R26, -2 ;  /* 0xc00000001a0c7429 */ /* 0x000fe40000000000 */
[----:B------:R-:W-:Y:S02]  /*7370*/  DADD R14, R18, -1 ;  /* 0xbff00000120e7429 */ /* 0x000fe40000000000 */
[----:B------:R-:W-:Y:S02]  /*7380*/  DADD R6, -R24, -10 ;  /* 0xc024000018067429 */ /* 0x000fe40000000100 */
[C-C-:B------:R-:W-:Y:S01]  /*7390*/  DSETP.MIN.AND P0, P1, |R4|.reuse, |R8|.reuse, PT ;  /* 0x400000080400722a */ /* 0x140fe20003900200 */
[----:B------:R-:W-:Y:S01]  /*73a0*/  IMAD.MOV.U32 R0, RZ, RZ, R4 ;  /* 0x000000ffff007224 */ /* 0x000fe200078e0004 */
[----:B------:R-:W-:Y:S01]  /*73b0*/  DSETP.MAX.AND P2, P3, |R4|, |R8|, PT ;  /* 0x400000080400722a */ /* 0x000fe20003b4f200 */
[----:B------:R-:W-:Y:S01]  /*73c0*/  IMAD.MOV.U32 R3, RZ, RZ, R8 ;  /* 0x000000ffff037224 */ /* 0x000fe200078e0008 */
[----:B------:R-:W-:Y:S01]  /*73d0*/  DSETP.MAX.AND P4, P5, |R12|, |R14|, PT ;  /* 0x4000000e0c00722a */ /* 0x000fe20003d8f200 */
[----:B------:R-:W-:-:S02]  /*73e0*/  IMAD.MOV.U32 R10, RZ, RZ, R9 ;  /* 0x000000ffff0a7224 */ /* 0x000fc400078e0009 */
[----:B------:R-:W-:Y:S01]  /*73f0*/  IMAD.MOV.U32 R11, RZ, RZ, R13 ;  /* 0x000000ffff0b7224 */ /* 0x000fe200078e000d */
[----:B------:R-:W-:Y:S01]  /*7400*/  SEL R20, R0, R3, P0 ;  /* 0x0000000300147207 */ /* 0x000fe20000000000 */
[----:B------:R-:W-:Y:S02]  /*7410*/  IMAD.MOV.U32 R3, RZ, RZ, R5 ;  /* 0x000000ffff037224 */ /* 0x000fe400078e0005 */
[----:B------:R-:W-:-:S03]  /*7420*/  IMAD.MOV.U32 R22, RZ, RZ, R15 ;  /* 0x000000ffff167224 */ /* 0x000fc600078e000f */
[----:B------:R-:W-:Y:S01]  /*7430*/  FSEL R17, |R3|, |R10|, P2 ;  /* 0x4000000a03117208 */ /* 0x000fe20001000200 */
[----:B------:R-:W-:Y:S01]  /*7440*/  IMAD.MOV.U32 R3, RZ, RZ, R8 ;  /* 0x000000ffff037224 */ /* 0x000fe200078e0008 */
[----:B------:R-:W-:Y:S01]  /*7450*/  @P3 LOP3.LUT R17, R10, 0x80000, RZ, 0xfc, !PT ;  /* 0x000800000a113812 */ /* 0x000fe200078efcff */
[----:B------:R-:W-:Y:S01]  /*7460*/  IMAD.MOV.U32 R10, RZ, RZ, R12 ;  /* 0x000000ffff0a7224 */ /* 0x000fe200078e000c */
[----:B------:R-:W-:Y:S01]  /*7470*/  FSEL R33, |R11|, |R22|, P4 ;  /* 0x400000160b217208 */ /* 0x000fe20002000200 */
[----:B------:R-:W-:Y:S01]  /*7480*/  IMAD.MOV.U32 R11, RZ, RZ, R14 ;  /* 0x000000ffff0b7224 */ /* 0x000fe200078e000e */
[----:B------:R-:W-:Y:S01]  /*7490*/  SEL R16, R0, R3, P2 ;  /* 0x0000000300107207 */ /* 0x000fe20001000000 */
[----:B------:R-:W-:Y:S01]  /*74a0*/  IMAD.MOV.U32 R0, RZ, RZ, R5 ;  /* 0x000000ffff007224 */ /* 0x000fe200078e0005 */
[----:B------:R-:W-:Y:S02]  /*74b0*/  MOV R3, R9 ;  /* 0x0000000900037202 */ /* 0x000fe40000000f00 */
[----:B------:R-:W-:Y:S01]  /*74c0*/  SEL R28, R10, R11, P4 ;  /* 0x0000000b0a1c7207 */ /* 0x000fe20002000000 */
[----:B------:R-:W-:Y:S01]  /*74d0*/  IMAD.MOV.U32 R11, RZ, RZ, R17 ;  /* 0x000000ffff0b7224 */ /* 0x000fe200078e0011 */
[C-C-:B------:R-:W-:Y:S01]  /*74e0*/  DSETP.MAX.AND P2, P3, |R6|.reuse, R16.reuse, PT ;  /* 0x000000100600722a */ /* 0x140fe20003b4f200 */
[----:B------:R-:W-:Y:S01]  /*74f0*/  FSEL R21, |R0|, |R3|, P0 ;  /* 0x4000000300157208 */ /* 0x000fe20000000200 */
[----:B------:R-:W-:Y:S01]  /*7500*/  IMAD.MOV.U32 R0, RZ, RZ, R7 ;  /* 0x000000ffff007224 */ /* 0x000fe200078e0007 */
[----:B------:R-:W-:Y:S01]  /*7510*/  @P1 LOP3.LUT R21, R3, 0x80000, RZ, 0xfc, !PT ;  /* 0x0008000003151812 */ /* 0x000fe200078efcff */
[----:B------:R-:W-:Y:S01]  /*7520*/  DSETP.MIN.AND P0, P1, |R6|, R16, PT ;  /* 0x000000100600722a */ /* 0x000fe20003900200 */
[--C-:B------:R-:W-:Y:S01]  /*7530*/  IMAD.MOV.U32 R3, RZ, RZ, R16.reuse ;  /* 0x000000ffff037224 */ /* 0x100fe200078e0010 */
[----:B------:R-:W-:Y:S01]  /*7540*/  @P5 LOP3.LUT R33, R22, 0x80000, RZ, 0xfc, !PT ;  /* 0x0008000016215812 */ /* 0x000fe200078efcff */
[----:B------:R-:W-:Y:S01]  /*7550*/  IMAD.MOV.U32 R23, RZ, RZ, R16 ;  /* 0x000000ffff177224 */ /* 0x000fe200078e0010 */
[----:B------:R-:W-:Y:S01]  /*7560*/  FSEL R31, |R0|, R11, P2 ;  /* 0x0000000b001f7208 */ /* 0x000fe20001000200 */
[----:B------:R-:W-:-:S02]  /*7570*/  IMAD.MOV.U32 R0, RZ, RZ, R6 ;  /* 0x000000ffff007224 */ /* 0x000fc400078e0006 */
[----:B------:R-:W-:-:S03]  /*7580*/  IMAD.MOV.U32 R34, RZ, RZ, R28 ;  /* 0x000000ffff227224 */ /* 0x000fc600078e001c */
[----:B------:R-:W-:Y:S01]  /*7590*/  SEL R10, R0, R3, P2 ;  /* 0x00000003000a7207 */ /* 0x000fe20001000000 */
[----:B------:R-:W-:Y:S01]  /*75a0*/  IMAD.MOV.U32 R0, RZ, RZ, R7 ;  /* 0x000000ffff007224 */ /* 0x000fe200078e0007 */
[----:B------:R-:W-:Y:S02]  /*75b0*/  @P3 LOP3.LUT R31, R11, 0x80000, RZ, 0xfc, !PT ;  /* 0x000800000b1f3812 */ /* 0x000fe400078efcff */
[----:B------:R-:W-:-:S03]  /*75c0*/  MOV R3, R17 ;  /* 0x0000001100037202 */ /* 0x000fc60000000f00 */
[----:B------:R-:W-:Y:S01]  /*75d0*/  IMAD.MOV.U32 R11, RZ, RZ, R31 ;  /* 0x000000ffff0b7224 */ /* 0x000fe200078e001f */
[----:B------:R-:W-:Y:S01]  /*75e0*/  FSEL R29, |R0|, R3, P0 ;  /* 0x00000003001d7208 */ /* 0x000fe20000000200 */
[----:B------:R-:W-:Y:S01]  /*75f0*/  IMAD.MOV.U32 R0, RZ, RZ, R6 ;  /* 0x000000ffff007224 */ /* 0x000fe200078e0006 */
[----:B------:R-:W-:Y:S01]  /*7600*/  @P1 LOP3.LUT R29, R3, 0x80000, RZ, 0xfc, !PT ;  /* 0x00080000031d1812 */ /* 0x000fe200078efcff */
[----:B------:R-:W-:Y:S01]  /*7610*/  IMAD.MOV.U32 R3, RZ, RZ, R14 ;  /* 0x000000ffff037224 */ /* 0x000fe200078e000e */
[----:B------:R-:W-:Y:S02]  /*7620*/  LOP3.LUT R16, R11, 0xffc00000, RZ, 0xc0, !PT ;  /* 0xffc000000b107812 */ /* 0x000fe400078ec0ff */
[----:B------:R-:W-:Y:S01]  /*7630*/  SEL R22, R0, R23, P0 ;  /* 0x0000001700167207 */ /* 0x000fe20000000000 */
[----:B------:R-:W-:Y:S01]  /*7640*/  IMAD.MOV.U32 R23, RZ, RZ, R29 ;  /* 0x000000ffff177224 */ /* 0x000fe200078e001d */
[----:B------:R-:W-:Y:S01]  /*7650*/  MOV R29, R33 ;  /* 0x00000021001d7202 */ /* 0x000fe20000000f00 */
[----:B------:R-:W-:Y:S01]  /*7660*/  DSETP.MIN.AND P0, P1, |R12|, |R14|, PT ;  /* 0x4000000e0c00722a */ /* 0x000fe20003900200 */
[----:B------:R-:W-:Y:S01]  /*7670*/  LOP3.LUT R17, R16, 0x7fd00000, RZ, 0x3c, !PT ;  /* 0x7fd0000010117812 */ /* 0x000fe200078e3cff */
[----:B------:R-:W-:-:S02]  /*7680*/  IMAD.MOV.U32 R16, RZ, RZ, RZ ;  /* 0x000000ffff107224 */ /* 0x000fc400078e00ff */
[----:B------:R-:W-:Y:S01]  /*7690*/  IMAD.MOV.U32 R0, RZ, RZ, R12 ;  /* 0x000000ffff007224 */ /* 0x000fe200078e000c */
[C-C-:B------:R-:W-:Y:S01]  /*76a0*/  DSETP.MAX.AND P4, P5, |R24|.reuse, R28.reuse, PT ;  /* 0x0000001c1800722a */ /* 0x140fe20003d8f200 */
[----:B------:R-:W-:Y:S01]  /*76b0*/  IMAD.MOV.U32 R33, RZ, RZ, R28 ;  /* 0x000000ffff217224 */ /* 0x000fe200078e001c */
[----:B------:R-:W-:Y:S01]  /*76c0*/  DSETP.MIN.AND P2, P3, |R24|, R28, PT ;  /* 0x0000001c1800722a */ /* 0x000fe20003b40200 */
[----:B------:R-:W-:Y:S01]  /*76d0*/  IMAD.MOV.U32 R31, RZ, RZ, R29 ;  /* 0x000000ffff1f7224 */ /* 0x000fe200078e001d */
[-C--:B------:R-:W-:Y:S01]  /*76e0*/  DMUL R22, R22, R16.reuse ;  /* 0x0000001016167228 */ /* 0x080fe20000000000 */
[----:B------:R-:W-:Y:S01]  /*76f0*/  SEL R30, R0, R3, P0 ;  /* 0x00000003001e7207 */ /* 0x000fe20000000000 */
[----:B------:R-:W-:Y:S01]  /*7700*/  IMAD.MOV.U32 R0, RZ, RZ, R25 ;  /* 0x000000ffff007224 */ /* 0x000fe200078e0019 */
[----:B------:R-:W-:Y:S01]  /*7710*/  DMUL R20, R20, R16 ;  /* 0x0000001014147228 */ /* 0x000fe20000000000 */
[----:B------:R-:W-:-:S03]  /*7720*/  IMAD.MOV.U32 R3, RZ, RZ, R24 ;  /* 0x000000ffff037224 */ /* 0x000fc600078e0018 */
[----:B------:R-:W-:Y:S01]  /*7730*/  FSEL R35, |R0|, R29, P4 ;  /* 0x0000001d00237208 */ /* 0x000fe20002000200 */
[----:B------:R-:W-:Y:S01]  /*7740*/  DMUL R22, R22, R22 ;  /* 0x0000001616167228 */ /* 0x000fe20000000000 */
[----:B------:R-:W-:Y:S01]  /*7750*/  IMAD.MOV.U32 R0, RZ, RZ, R24 ;  /* 0x000000ffff007224 */ /* 0x000fe200078e0018 */
[----:B------:R-:W-:Y:S02]  /*7760*/  @P5 LOP3.LUT R35, R29, 0x80000, RZ, 0xfc, !PT ;  /* 0x000800001d235812 */ /* 0x000fe400078efcff */
[----:B------:R-:W-:Y:S01]  /*7770*/  SEL R28, R3, R34, P2 ;  /* 0x00000022031c7207 */ /* 0x000fe20001000000 */
[----:B------:R-:W-:Y:S01]  /*7780*/  IMAD.MOV.U32 R3, RZ, RZ, R15 ;  /* 0x000000ffff037224 */ /* 0x000fe200078e000f */
[----:B------:R-:W-:Y:S01]  /*7790*/  SEL R32, R0, R33, P4 ;  /* 0x0000002100207207 */ /* 0x000fe20002000000 */
[----:B------:R-:W-:Y:S01]  /*77a0*/  IMAD.MOV.U32 R0, RZ, RZ, R25 ;  /* 0x000000ffff007224 */ /* 0x000fe200078e0019 */
[----:B------:R-:W-:Y:S01]  /*77b0*/  DFMA R22, R20, R20, R22 ;  /* 0x000000141416722b */ /* 0x000fe20000000016 */
[----:B------:R-:W-:Y:S01]  /*77c0*/  IMAD.MOV.U32 R33, RZ, RZ, R35 ;  /* 0x000000ffff217224 */ /* 0x000fe200078e0023 */
[----:B------:R-:W-:-:S02]  /*77d0*/  DMUL R20, R10, R16 ;  /* 0x000000100a147228 */ /* 0x000fc40000000000 */
[----:B------:R-:W-:Y:S02]  /*77e0*/  FSEL R29, |R0|, R31, P2 ;  /* 0x0000001f001d7208 */ /* 0x000fe40001000200 */
[----:B------:R-:W-:Y:S02]  /*77f0*/  LOP3.LUT R0, R33, 0xffc00000, RZ, 0xc0, !PT ;  /* 0xffc0000021007812 */ /* 0x000fe400078ec0ff */
[----:B------:R-:W-:Y:S02]  /*7800*/  @P3 LOP3.LUT R29, R31, 0x80000, RZ, 0xfc, !PT ;  /* 0x000800001f1d3812 */ /* 0x000fe400078efcff */
[----:B------:R-:W-:Y:S01]  /*7810*/  DFMA R22, R20, R20, R22 ;  /* 0x000000141416722b */ /* 0x000fe20000000016 */
[----:B------:R-:W-:Y:S01]  /*7820*/  LOP3.LUT R21, R0, 0x7fd00000, RZ, 0x3c, !PT ;  /* 0x7fd0000000157812 */ /* 0x000fe200078e3cff */
[----:B------:R-:W-:Y:S01]  /*7830*/  IMAD.MOV.U32 R20, RZ, RZ, RZ ;  /* 0x000000ffff147224 */ /* 0x000fe200078e00ff */
[----:B------:R-:W-:-:S04]  /*7840*/  MOV R0, R13 ;  /* 0x0000000d00007202 */ /* 0x000fc80000000f00 */
[----:B------:R-:W-:Y:S01]  /*7850*/  FSEL R31, |R0|, |R3|, P0 ;  /* 0x40000003001f7208 */ /* 0x000fe20000000200 */
[-C--:B------:R-:W-:Y:S01]  /*7860*/  DMUL R34, R28, R20.reuse ;  /* 0x000000141c227228 */ /* 0x080fe20000000000 */
[----:B------:R-:W-:Y:S01]  /*7870*/  @P1 LOP3.LUT R31, R3, 0x80000, RZ, 0xfc, !PT ;  /* 0x00080000031f1812 */ /* 0x000fe200078efcff */
[----:B------:R-:W0:Y:S01]  /*7880*/  MUFU.RSQ64H R29, R23 ;  /* 0x00000017001d7308 */ /* 0x000e220000001c00 */
[----:B------:R-:W-:Y:S01]  /*7890*/  IMAD.MOV.U32 R28, RZ, RZ, RZ ;  /* 0x000000ffff1c7224 */ /* 0x000fe200078e00ff */
[----:B------:R-:W-:Y:S01]  /*78a0*/  DSETP.MAX.AND P0, P1, |R68|, |R62|, PT ;  /* 0x4000003e4400722a */ /* 0x000fe2000390f200 */
[----:B------:R-:W-:Y:S02]  /*78b0*/  IMAD.MOV.U32 R0, RZ, RZ, R69 ;  /* 0x000000ffff007224 */ /* 0x000fe400078e0045 */
[----:B------:R-:W-:Y:S01]  /*78c0*/  DMUL R30, R30, R20 ;  /* 0x000000141e1e7228 */ /* 0x000fe20000000000 */
[----:B------:R-:W-:Y:S01]  /*78d0*/  IMAD.MOV.U32 R3, RZ, RZ, R63 ;  /* 0x000000ffff037224 */ /* 0x000fe200078e003f */
[----:B------:R-:W-:-:S08]  /*78e0*/  DMUL R34, R34, R34 ;  /* 0x0000002222227228 */ /* 0x000fd00000000000 */
[----:B------:R-:W-:Y:S02]  /*78f0*/  DFMA R36, R30, R30, R34 ;  /* 0x0000001e1e24722b */ /* 0x000fe40000000022 */
[----:B------:R-:W-:Y:S02]  /*7900*/  DMUL R34, R32, R20 ;  /* 0x0000001420227228 */ /* 0x000fe40000000000 */
[----:B0-----:R-:W-:-:S06]  /*7910*/  DMUL R30, R28, R28 ;  /* 0x0000001c1c1e7228 */ /* 0x001fcc0000000000 */
[----:B------:R-:W-:Y:S02]  /*7920*/  DFMA R36, R34, R34, R36 ;  /* 0x000000222224722b */ /* 0x000fe40000000024 */
[----:B------:R-:W-:Y:S01]  /*7930*/  DFMA R30, R22, -R30, 1 ;  /* 0x3ff00000161e742b */ /* 0x000fe2000000081e */
[----:B------:R-:W-:-:S03]  /*7940*/  IMAD.MOV.U32 R34, RZ, RZ, RZ ;  /* 0x000000ffff227224 */ /* 0x000fc600078e00ff */
[----:B------:R-:W0:Y:S04]  /*7950*/  MUFU.RSQ64H R35, R37 ;  /* 0x0000002500237308 */ /* 0x000e280000001c00 */
[----:B------:R-:W-:Y:S02]  /*7960*/  DMUL R22, R28, R30 ;  /* 0x0000001e1c167228 */ /* 0x000fe40000000000 */
[----:B------:R-:W-:-:S08]  /*7970*/  DFMA R30, R30, R38, 0.5 ;  /* 0x3fe000001e1e742b */ /* 0x000fd00000000026 */
[----:B------:R-:W-:Y:S02]  /*7980*/  DFMA R22, R30, R22, R28 ;  /* 0x000000161e16722b */ /* 0x000fe4000000001c */
[----:B0-----:R-:W-:-:S06]  /*7990*/  DMUL R28, R34, R34 ;  /* 0x00000022221c7228 */ /* 0x001fcc0000000000 */
[----:B------:R-:W-:Y:S02]  /*79a0*/  DMUL R22, R16, R22 ;  /* 0x0000001610167228 */ /* 0x000fe40000000000 */
[----:B------:R-:W-:-:S08]  /*79b0*/  DFMA R28, R36, -R28, 1 ;  /* 0x3ff00000241c742b */ /* 0x000fd0000000081c */
[----:B------:R-:W-:Y:S02]  /*79c0*/  DFMA R30, R28, R38, 0.5 ;  /* 0x3fe000001c1e742b */ /* 0x000fe40000000026 */
[----:B------:R-:W-:-:S08]  /*79d0*/  DMUL R28, R34, R28 ;  /* 0x0000001c221c7228 */ /* 0x000fd00000000000 */
[----:B------:R-:W-:Y:S01]  /*79e0*/  DFMA R28, R30, R28, R34 ;  /* 0x0000001c1e1c722b */ /* 0x000fe20000000022 */
[----:B------:R-:W-:Y:S02]  /*79f0*/  FSEL R31, |R0|, |R3|, P0 ;  /* 0x40000003001f7208 */ /* 0x000fe40000000200 */
[----:B------:R-:W-:Y:S01]  /*7a00*/  @P1 LOP3.LUT R31, R3, 0x80000, RZ, 0xfc, !PT ;  /* 0x00080000031f1812 */ /* 0x000fe200078efcff */
[----:B------:R-:W-:Y:S01]  /*7a10*/  IMAD.MOV.U32 R3, RZ, RZ, R62 ;  /* 0x000000ffff037224 */ /* 0x000fe200078e003e */
[----:B------:R-:W-:Y:S01]  /*7a20*/  MOV R0, R68 ;  /* 0x0000004400007202 */ /* 0x000fe20000000f00 */
[--C-:B------:R-:W-:Y:S02]  /*7a30*/  DSETP.MIN.AND P1, P2, |R68|, |R62|.reuse, PT ;  /* 0x4000003e4400722a */ /* 0x100fe40003a20200 */
[----:B------:R-:W-:Y:S01]  /*7a40*/  DMUL R28, R20, R28 ;  /* 0x0000001c141c7228 */ /* 0x000fe20000000000 */
[----:B------:R-:W-:Y:S01]  /*7a50*/  SEL R30, R0, R3, P0 ;  /* 0x00000003001e7207 */ /* 0x000fe20000000000 */
[----:B------:R-:W-:Y:S01]  /*7a60*/  IMAD.MOV.U32 R0, RZ, RZ, R69 ;  /* 0x000000ffff007224 */ /* 0x000fe200078e0045 */
[----:B------:R-:W-:Y:S01]  /*7a70*/  DSETP.NEU.AND P0, PT, R32, +INF , PT ;  /* 0x7ff000002000742a */ /* 0x000fe20003f0d000 */
[----:B------:R-:W-:Y:S01]  /*7a80*/  IMAD.MOV.U32 R3, RZ, RZ, R63 ;  /* 0x000000ffff037224 */ /* 0x000fe200078e003f */
[----:B------:R-:W-:Y:S01]  /*7a90*/  DADD R20, |R68|, |R62| ;  /* 0x0000000044147229 */ /* 0x000fe2000000063e */
[----:B------:R-:W-:Y:S01]  /*7aa0*/  IMAD.MOV.U32 R33, RZ, RZ, R31 ;  /* 0x000000ffff217224 */ /* 0x000fe200078e001f */
[C-C-:B------:R-:W-:Y:S01]  /*7ab0*/  DSETP.MAX.AND P5, P6, |R54|.reuse, R30.reuse, PT ;  /* 0x0000001e3600722a */ /* 0x140fe20003eaf200 */
[----:B------:R-:W-:Y:S01]  /*7ac0*/  IMAD.MOV.U32 R35, RZ, RZ, R30 ;  /* 0x000000ffff237224 */ /* 0x000fe200078e001e */
[----:B------:R-:W-:Y:S01]  /*7ad0*/  FSEL R41, |R0|, |R3|, P1 ;  /* 0x4000000300297208 */ /* 0x000fe20000800200 */
[----:B------:R-:W-:Y:S01]  /*7ae0*/  IMAD.MOV.U32 R0, RZ, RZ, R55 ;  /* 0x000000ffff007224 */ /* 0x000fe200078e0037 */
[C---:B------:R-:W-:Y:S01]  /*7af0*/  DSETP.MIN.AND P3, P4, |R54|.reuse, R30, PT ;  /* 0x0000001e3600722a */ /* 0x040fe20003c60200 */
[----:B------:R-:W-:Y:S01]  /*7b00*/  @P2 LOP3.LUT R41, R3, 0x80000, RZ, 0xfc, !PT ;  /* 0x0008000003292812 */ /* 0x000fe200078efcff */
[----:B------:R-:W-:Y:S01]  /*7b10*/  IMAD.MOV.U32 R3, RZ, RZ, R31 ;  /* 0x000000ffff037224 */ /* 0x000fe200078e001f */
[----:B------:R-:W-:Y:S01]  /*7b20*/  DADD R20, |R54|, R20 ;  /* 0x0000000036147229 */ /* 0x000fe20000000214 */
[----:B------:R-:W-:-:S02]  /*7b30*/  FSEL R37, |R0|, R33, P5 ;  /* 0x0000002100257208 */ /* 0x000fc40002800200 */
[----:B------:R-:W-:-:S04]  /*7b40*/  IMAD.MOV.U32 R31, RZ, RZ, R41 ;  /* 0x000000ffff1f7224 */ /* 0x000fc800078e0029 */
[----:B------:R-:W-:Y:S01]  /*7b50*/  @P6 LOP3.LUT R37, R33, 0x80000, RZ, 0xfc, !PT ;  /* 0x0008000021256812 */ /* 0x000fe200078efcff */
[----:B------:R-:W-:Y:S01]  /*7b60*/  DSETP.GT.AND P2, PT, R20, RZ, PT ;  /* 0x000000ff1400722a */ /* 0x000fe20003f44000 */
[----:B------:R-:W-:Y:S01]  /*7b70*/  FSEL R33, |R0|, R3, P3 ;  /* 0x0000000300217208 */ /* 0x000fe20001800200 */
[----:B------:R-:W-:Y:S01]  /*7b80*/  IMAD.MOV.U32 R0, RZ, RZ, R54 ;  /* 0x000000ffff007224 */ /* 0x000fe200078e0036 */
[----:B------:R-:W-:Y:S01]  /*7b90*/  @P4 LOP3.LUT R33, R3, 0x80000, RZ, 0xfc, !PT ;  /* 0x0008000003214812 */ /* 0x000fe200078efcff */
[----:B------:R-:W-:-:S03]  /*7ba0*/  IMAD.MOV.U32 R3, RZ, RZ, R62 ;  /* 0x000000ffff037224 */ /* 0x000fc600078e003e */
[C---:B------:R-:W-:Y:S02]  /*7bb0*/  SEL R34, R0.reuse, R35, P5 ;  /* 0x0000002300227207 */ /* 0x040fe40002800000 */
[----:B------:R-:W-:Y:S02]  /*7bc0*/  MOV R35, R37 ;  /* 0x0000002500237202 */ /* 0x000fe40000000f00 */
[----:B------:R-:W-:Y:S01]  /*7bd0*/  SEL R32, R0, R30, P3 ;  /* 0x0000001e00207207 */ /* 0x000fe20001800000 */
[----:B------:R-:W-:Y:S01]  /*7be0*/  IMAD.MOV.U32 R0, RZ, RZ, R68 ;  /* 0x000000ffff007224 */ /* 0x000fe200078e0044 */
[----:B------:R-:W-:Y:S02]  /*7bf0*/  LOP3.LUT R36, R35, 0xffc00000, RZ, 0xc0, !PT ;  /* 0xffc0000023247812 */ /* 0x000fe400078ec0ff */
[----:B------:R-:W-:Y:S02]  /*7c00*/  DSETP.NEU.AND P3, PT, R34, +INF , PT ;  /* 0x7ff000002200742a */ /* 0x000fe40003f6d000 */
[----:B------:R-:W-:Y:S01]  /*7c10*/  LOP3.LUT R37, R36, 0x7fd00000, RZ, 0x3c, !PT ;  /* 0x7fd0000024257812 */ /* 0x000fe200078e3cff */
[----:B------:R-:W-:Y:S01]  /*7c20*/  IMAD.MOV.U32 R36, RZ, RZ, RZ ;  /* 0x000000ffff247224 */ /* 0x000fe200078e00ff */
[----:B------:R-:W-:Y:S01]  /*7c30*/  SEL R30, R0, R3, P1 ;  /* 0x00000003001e7207 */ /* 0x000fe20000800000 */
[----:B------:R-:W-:-:S04]  /*7c40*/  IMAD.MOV.U32 R0, RZ, RZ, RZ ;  /* 0x000000ffff007224 */ /* 0x000fc800078e00ff */
[-C--:B------:R-:W-:Y:S02]  /*7c50*/  DMUL R32, R32, R36.reuse ;  /* 0x0000002420207228 */ /* 0x080fe40000000000 */
[----:B------:R-:W-:-:S06]  /*7c60*/  DMUL R30, R30, R36 ;  /* 0x000000241e1e7228 */ /* 0x000fcc0000000000 */
        /* <DEDUP_REMOVED lines=11> */
[----:B------:R-:W-:Y:S02]  /*7d20*/  DADD R16, |R12|, |R14| ;  /* 0x000000000c107229 */ /* 0x000fe4000000060e */
[----:B------:R-:W-:-:S04]  /*7d30*/  DADD R30, R20, +INF ;  /* 0x7ff00000141e7429 */ /* 0x000fc80000000000 */
[----:B------:R-:W-:Y:S02]  /*7d40*/  DMUL R38, R36, R38 ;  /* 0x0000002624267228 */ /* 0x000fe40000000000 */
[----:B------:R-:W-:-:S08]  /*7d50*/  DADD R16, |R24|, R16 ;  /* 0x0000000018107229 */ /* 0x000fd00000000210 */
[C---:B------:R-:W-:Y:S01]  /*7d60*/  DSETP.GT.AND P1, PT, R16.reuse, RZ, PT ;  /* 0x000000ff1000722a */ /* 0x040fe20003f24000 */
[----:B------:R-:W-:Y:S01]  /*7d70*/  FSEL R30, R38, R30, P2 ;  /* 0x0000001e261e7208 */ /* 0x000fe20001000000 */
[----:B------:R-:W-:Y:S01]  /*7d80*/  DADD R16, R16, +INF ;  /* 0x7ff0000010107429 */ /* 0x000fe20000000000 */
[----:B------:R-:W-:Y:S02]  /*7d90*/  FSEL R31, R39, R31, P2 ;  /* 0x0000001f271f7208 */ /* 0x000fe40001000000 */
[----:B------:R-:W-:Y:S02]  /*7da0*/  FSEL R30, R30, RZ, P3 ;  /* 0x000000ff1e1e7208 */ /* 0x000fe40001800000 */
[----:B------:R-:W-:-:S05]  /*7db0*/  FSEL R31, R31, RZ, P3 ;  /* 0x000000ff1f1f7208 */ /* 0x000fca0001800000 */
[----:B------:R-:W-:Y:S01]  /*7dc0*/  FSEL R20, R28, R16, P1 ;  /* 0x000000101c147208 */ /* 0x000fe20000800000 */
[-C--:B------:R-:W-:Y:S01]  /*7dd0*/  DMUL R62, R62, R30.reuse ;  /* 0x0000001e3e3e7228 */ /* 0x080fe20000000000 */
[----:B------:R-:W-:Y:S01]  /*7de0*/  FSEL R16, R29, R17, P1 ;  /* 0x000000111d107208 */ /* 0x000fe20000800000 */
[-C--:B------:R-:W-:Y:S01]  /*7df0*/  DMUL R36, R68, R30.reuse ;  /* 0x0000001e44247228 */ /* 0x080fe20000000000 */
[----:B------:R-:W-:Y:S01]  /*7e00*/  FSEL R20, R20, RZ, P0 ;  /* 0x000000ff14147208 */ /* 0x000fe20000000000 */
[----:B------:R-:W-:Y:S01]  /*7e10*/  DMUL R54, R54, R30 ;  /* 0x0000001e36367228 */ /* 0x000fe20000000000 */
[----:B------:R-:W-:Y:S01]  /*7e20*/  FSEL R21, R16, RZ, P0 ;  /* 0x000000ff10157208 */ /* 0x000fe20000000000 */
[----:B------:R-:W-:Y:S02]  /*7e30*/  DADD R16, |R4|, |R8| ;  /* 0x0000000004107229 */ /* 0x000fe40000000608 */
[----:B------:R-:W-:-:S03]  /*7e40*/  DSETP.NEU.AND P1, PT, R10, +INF , PT ;  /* 0x7ff000000a00742a */ /* 0x000fc60003f2d000 */
[-C--:B------:R-:W-:Y:S02]  /*7e50*/  DMUL R14, R14, R20.reuse ;  /* 0x000000140e0e7228 */ /* 0x080fe40000000000 */
[-C--:B------:R-:W-:Y:S02]  /*7e60*/  DMUL R12, R12, R20.reuse ;  /* 0x000000140c0c7228 */ /* 0x080fe40000000000 */
[----:B------:R-:W-:Y:S02]  /*7e70*/  DADD R16, |R6|, R16 ;  /* 0x0000000006107229 */ /* 0x000fe40000000210 */
[----:B------:R-:W-:Y:S02]  /*7e80*/  DMUL R20, R24, R20 ;  /* 0x0000001418147228 */ /* 0x000fe40000000000 */
[----:B------:R-:W-:-:S04]  /*7e90*/  DMUL R28, R14, R62 ;  /* 0x0000003e0e1c7228 */ /* 0x000fc80000000000 */
[C---:B------:R-:W-:Y:S02]  /*7ea0*/  DSETP.GT.AND P0, PT, R16.reuse, RZ, PT ;  /* 0x000000ff1000722a */ /* 0x040fe40003f04000 */
[----:B------:R-:W-:Y:S02]  /*7eb0*/  DADD R16, R16, +INF ;  /* 0x7ff0000010107429 */ /* 0x000fe40000000000 */
[----:B------:R-:W-:-:S08]  /*7ec0*/  DFMA R28, R12, R36, R28 ;  /* 0x000000240c1c722b */ /* 0x000fd0000000001c */
[----:B------:R-:W-:Y:S01]  /*7ed0*/  DFMA R28, R20, R54, R28 ;  /* 0x00000036141c722b */ /* 0x000fe2000000001c */
[----:B------:R-:W-:Y:S01]  /*7ee0*/  FSEL R10, R22, R16, P0 ;  /* 0x00000010160a7208 */ /* 0x000fe20000000000 */
[----:B------:R-:W-:Y:S01]  /*7ef0*/  IMAD.MOV.U32 R22, RZ, RZ, RZ ;  /* 0x000000ffff167224 */ /* 0x000fe200078e00ff */
[----:B------:R-:W-:Y:S02]  /*7f00*/  FSEL R16, R23, R17, P0 ;  /* 0x0000001117107208 */ /* 0x000fe40000000000 */
[----:B------:R-:W-:Y:S02]  /*7f10*/  FSEL R10, R10, RZ, P1 ;  /* 0x000000ff0a0a7208 */ /* 0x000fe40000800000 */
[----:B------:R-:W-:Y:S01]  /*7f20*/  FSEL R11, R16, RZ, P1 ;  /* 0x000000ff100b7208 */ /* 0x000fe20000800000 */
[----:B------:R-:W-:-:S05]  /*7f30*/  DADD R28, R28, R28 ;  /* 0x000000001c1c7229 */ /* 0x000fca000000001c */
[-C--:B------:R-:W-:Y:S02]  /*7f40*/  DMUL R8, R8, R10.reuse ;  /* 0x0000000a08087228 */ /* 0x080fe40000000000 */
[----:B------:R-:W-:Y:S02]  /*7f50*/  DMUL R4, R4, R10 ;  /* 0x0000000a04047228 */ /* 0x000fe40000000000 */
[-C--:B------:R-:W-:Y:S02]  /*7f60*/  DFMA R30, -R14, R28.reuse, R62 ;  /* 0x0000001c0e1e722b */ /* 0x080fe4000000013e */
[----:B------:R-:W-:Y:S02]  /*7f70*/  DFMA R36, -R12, R28, R36 ;  /* 0x0000001c0c24722b */ /* 0x000fe40000000124 */
[----:B------:R-:W-:Y:S02]  /*7f80*/  DMUL R6, R6, R10 ;  /* 0x0000000a06067228 */ /* 0x000fe40000000000 */
[----:B------:R-:W-:Y:S01]  /*7f90*/  DFMA R28, -R20, R28, R54 ;  /* 0x0000001c141c722b */ /* 0x000fe20000000136 */
[----:B------:R0:W-:Y:S01]  /*7fa0*/  STL.64 [R1+0x80], R30 ;  /* 0x0000801e01007387 */ /* 0x0001e20000100a00 */
[----:B------:R-:W-:-:S02]  /*7fb0*/  DMUL R16, R8, R30 ;  /* 0x0000001e08107228 */ /* 0x000fc40000000000 */
[----:B------:R-:W-:Y:S01]  /*7fc0*/  DMUL R8, R8, R14 ;  /* 0x0000000e08087228 */ /* 0x000fe20000000000 */
[----:B------:R0:W-:Y:S04]  /*7fd0*/  STL.64 [R1+0x78], R36 ;  /* 0x0000782401007387 */ /* 0x0001e80000100a00 */
[----:B------:R0:W-:Y:S01]  /*7fe0*/  STL.64 [R1+0x88], R28 ;  /* 0x0000881c01007387 */ /* 0x0001e20000100a00 */
[C---:B------:R-:W-:Y:S02]  /*7ff0*/  DFMA R16, R4.reuse, R36, R16 ;  /* 0x000000240410722b */ /* 0x040fe40000000010 */
[----:B------:R-:W-:-:S06]  /*8000*/  DFMA R8, R4, R12, R8 ;  /* 0x0000000c0408722b */ /* 0x000fcc0000000008 */
[C---:B------:R-:W-:Y:S02]  /*8010*/  DFMA R16, R6.reuse, R28, R16 ;  /* 0x0000001c0610722b */ /* 0x040fe40000000010 */
[----:B------:R-:W-:Y:S01]  /*8020*/  DFMA R8, R6, R20, R8 ;  /* 0x000000140608722b */ /* 0x000fe20000000008 */
[----:B------:R-:W-:Y:S01]  /*8030*/  MOV R20, 0x8150 ;  /* 0x0000815000147802 */ /* 0x000fe20000000f00 */
[----:B------:R-:W-:-:S04]  /*8040*/  IMAD.MOV.U32 R21, RZ, RZ, 0x0 ;  /* 0x00000000ff157424 */ /* 0x000fc800078e00ff */
[----:B------:R-:W-:Y:S02]  /*8050*/  DSETP.MAX.AND P2, P3, RZ, R16, PT ;  /* 0x00000010ff00722a */ /* 0x000fe40003b4f000 */
[----:B------:R-:W-:Y:S01]  /*8060*/  IMAD.MOV.U32 R3, RZ, RZ, R17 ;  /* 0x000000ffff037224 */ /* 0x000fe200078e0011 */
[----:B------:R-:W-:Y:S01]  /*8070*/  DSETP.MAX.AND P0, P1, RZ, R8, PT ;  /* 0x00000008ff00722a */ /* 0x000fe2000390f000 */
[----:B------:R-:W-:Y:S01]  /*8080*/  IMAD.MOV.U32 R17, RZ, RZ, R16 ;  /* 0x000000ffff117224 */ /* 0x000fe200078e0010 */
[----:B------:R-:W-:Y:S02]  /*8090*/  MOV R16, RZ ;  /* 0x000000ff00107202 */ /* 0x000fe40000000f00 */
[----:B------:R-:W-:Y:S02]  /*80a0*/  FSEL R5, R0, R3, P2 ;  /* 0x0000000300057208 */ /* 0x000fe40001000000 */
[----:B------:R-:W-:Y:S02]  /*80b0*/  SEL R16, R16, R17, P2 ;  /* 0x0000001110107207 */ /* 0x000fe40001000000 */
[----:B------:R-:W-:-:S03]  /*80c0*/  SEL R22, R22, R8, P0 ;  /* 0x0000000816167207 */ /* 0x000fc60000000000 */
        /* <DEDUP_REMOVED lines=16> */
[----:B------:R-:W-:Y:S01]  /*81d0*/  IMAD.MOV.U32 R21, RZ, RZ, 0x0 ;  /* 0x00000000ff157424 */ /* 0x000fe200078e00ff */
        /* <DEDUP_REMOVED lines=14> */
[C---:B------:R-:W-:Y:S02]  /*82c0*/  IADD3 R6, P1, PT, R70.reuse, 0x78, RZ ;  /* 0x0000007846067810 */ /* 0x040fe40007f3e0ff */
[----:B------:R-:W-:Y:S02]  /*82d0*/  IADD3 R4, P0, PT, R70, 0x90, RZ ;  /* 0x0000009046047810 */ /* 0x000fe40007f1e0ff */
[--C-:B------:R-:W-:Y:S01]  /*82e0*/  DFMA R16, RZ, R22, R18.reuse ;  /* 0x00000016ff10722b */ /* 0x100fe20000000012 */
[----:B------:R-:W-:Y:S01]  /*82f0*/  IMAD.X R7, RZ, RZ, R2, P1 ;  /* 0x000000ffff077224 */ /* 0x000fe200008e0602 */
[----:B------:R-:W-:Y:S01]  /*8300*/  DADD R18, R22, R18 ;  /* 0x0000000016127229 */ /* 0x000fe20000000012 */
[----:B0-----:R-:W-:-:S10]  /*8310*/  IADD3.X R5, PT, PT, RZ, R2, RZ, P0, !PT ;  /* 0x00000002ff057210 */ /* 0x001fd400007fe4ff */
[----:B------:R-:W-:Y:S05]  /*8320*/  CALL.REL.NOINC `($_Z18cudaRaytraceKernel8Matrix4DPviii$_Z8RayColorRK7double3S1_i) ;  /* 0x00000004001c7944 */ /* 0x000fea0003c00000 */
[----:B------:R-:W-:Y:S02]  /*8330*/  DFMA R6, R6, 0.5, R16 ;  /* 0x3fe000000606782b */ /* 0x000fe40000000010 */
[----:B------:R-:W-:Y:S02]  /*8340*/  DFMA R8, R8, 0.5, R18 ;  /* 0x3fe000000808782b */ /* 0x000fe40000000012 */
[----:B------:R-:W-:Y:S01]  /*8350*/  DFMA R22, R4, 0.5, R16 ;  /* 0x3fe000000416782b */ /* 0x000fe20000000010 */
[----:B------:R-:W-:Y:S02]  /*8360*/  IMAD.MOV.U32 R4, RZ, RZ, 0x0 ;  /* 0x00000000ff047424 */ /* 0x000fe400078e00ff */
[----:B------:R-:W-:-:S08]  /*8370*/  IMAD.MOV.U32 R5, RZ, RZ, 0x3ff00000 ;  /* 0x3ff00000ff057424 */ /* 0x000fd000078e00ff */
.L_x_41:
[----:B------:R-:W-:Y:S05]  /*8380*/  BSYNC.RECONVERGENT B8 ;  /* 0x0000000000087941 */ /* 0x000fea0003800200 */
.L_x_38:
[----:B------:R-:W-:Y:S05]  /*8390*/  WARPSYNC.ALL ;  /* 0x0000000000007948 */ /* 0x000fea0003800000 */
[----:B------:R-:W-:Y:S01]  /*83a0*/  UIADD3 UR60, UPT, UPT, UR60, 0x1, URZ ;  /* 0x000000013c3c7890 */ /* 0x000fe2000fffe0ff */
[----:B------:R-:W-:Y:S02]  /*83b0*/  DADD R124, R22, R124 ;  /* 0x00000000167c7229 */ /* 0x000fe4000000007c */
[----:B------:R-:W-:Y:S01]  /*83c0*/  DADD R118, R6, R118 ;  /* 0x0000000006767229 */ /* 0x000fe20000000076 */
[----:B------:R-:W-:Y:S01]  /*83d0*/  UISETP.NE.AND UP0, UPT, UR60, 0x2, UPT ;  /* 0x000000023c00788c */ /* 0x000fe2000bf05270 */
[----:B------:R-:W-:-:S02]  /*83e0*/  DADD R116, R8, R116 ;  /* 0x0000000008747229 */ /* 0x000fc40000000074 */
[----:B------:R-:W-:Y:S02]  /*83f0*/  DADD R110, R4, R110 ;  /* 0x00000000046e7229 */ /* 0x000fe4000000006e */
[----:B------:R-:W-:-:S04]  /*8400*/  DADD R108, R108, 1 ;  /* 0x3ff000006c6c7429 */ /* 0x000fc80000000000 */
[----:B------:R-:W-:Y:S07]  /*8410*/  BRA.U UP0, `(.L_x_71) ;  /* 0xffffff8100687547 */ /* 0x000fee000b83ffff */
[----:B------:R-:W-:-:S09]  /*8420*/  UISETP.NE.AND UP0, UPT, UR62, URZ, UPT ;  /* 0x000000ff3e00728c */ /* 0x000fd2000bf05270 */
[----:B------:R-:W-:Y:S05]  /*8430*/  BRA.U UP0, `(.L_x_72) ;  /* 0xffffff7d00507547 */ /* 0x000fea000b83ffff */
[----:B------:R-:W-:Y:S01]  /*8440*/  DMUL R118, R118, 0.25 ;  /* 0x3fd0000076767828 */ /* 0x000fe20000000000 */
[----:B------:R-:W0:Y:S01]  /*8450*/  LDCU UR4, c[0x0][0x410] ;  /* 0x00008200ff0477ac */ /* 0x000e220008000800 */
[----:B------:R-:W-:Y:S01]  /*8460*/  DMUL R124, R124, 0.25 ;  /* 0x3fd000007c7c7828 */ /* 0x000fe20000000000 */
[----:B------:R-:W-:Y:S01]  /*8470*/  IMAD.SHL.U32 R76, R76, 0x4, RZ ;  /* 0x000000044c4c7824 */ /* 0x000fe200078e00ff */
[----:B------:R-:W-:Y:S01]  /*8480*/  DMUL R110, R110, 0.25 ;  /* 0x3fd000006e6e7828 */ /* 0x000fe20000000000 */
[----:B------:R-:W1:Y:S01]  /*8490*/  LDCU.64 UR6, c[0x0][0x400] ;  /* 0x00008000ff0677ac */ /* 0x000e620008000a00 */
[----:B------:R-:W-:Y:S02]  /*84a0*/  DMUL R116, R116, 0.25 ;  /* 0x3fd0000074747828 */ /* 0x000fe40000000000 */
[C---:B------:R-:W-:Y:S01]  /*84b0*/  DMUL R4, R118.reuse, 255 ;  /* 0x406fe00076047828 */ /* 0x040fe20000000000 */
[----:B------:R-:W2:Y:S01]  /*84c0*/  LDCU.64 UR8, c[0x0][0x358] ;  /* 0x00006b00ff0877ac */ /* 0x000ea20008000a00 */
[----:B------:R-:W-:-:S02]  /*84d0*/  DSETP.GT.AND P1, PT, R118, 1, PT ;  /* 0x3ff000007600742a */ /* 0x000fc40003f24000 */
[----:B------:R-:W-:Y:S02]  /*84e0*/  DSETP.GEU.AND P3, PT, R118, RZ, PT ;  /* 0x000000ff7600722a */ /* 0x000fe40003f6e000 */
[C---:B------:R-:W-:Y:S02]  /*84f0*/  DMUL R2, R124.reuse, 255 ;  /* 0x406fe0007c027828 */ /* 0x040fe40000000000 */
[C---:B------:R-:W-:Y:S02]  /*8500*/  DSETP.GT.AND P0, PT, R124.reuse, 1, PT ;  /* 0x3ff000007c00742a */ /* 0x040fe40003f04000 */
[----:B------:R-:W-:Y:S01]  /*8510*/  FSEL R6, R4, RZ, !P1 ;  /* 0x000000ff04067208 */ /* 0x000fe20004800000 */
[----:B------:R-:W-:Y:S01]  /*8520*/  DSETP.GEU.AND P2, PT, R124, RZ, PT ;  /* 0x000000ff7c00722a */ /* 0x000fe20003f4e000 */
[----:B------:R-:W-:Y:S01]  /*8530*/  FSEL R4, R5, 3.748046875, !P1 ;  /* 0x406fe00005047808 */ /* 0x000fe20004800000 */
[C---:B------:R-:W-:Y:S01]  /*8540*/  DSETP.GEU.AND P1, PT, R110.reuse, RZ, PT ;  /* 0x000000ff6e00722a */ /* 0x040fe20003f2e000 */
[----:B------:R-:W-:Y:S01]  /*8550*/  FSEL R6, R6, RZ, P3 ;  /* 0x000000ff06067208 */ /* 0x000fe20001800000 */
[----:B0-----:R-:W-:Y:S01]  /*8560*/  IMAD R71, R71, UR4, RZ ;  /* 0x0000000447477c24 */ /* 0x001fe2000f8e02ff */
[----:B------:R-:W-:Y:S01]  /*8570*/  FSEL R7, R4, RZ, P3 ;  /* 0x000000ff04077208 */ /* 0x000fe20001800000 */
[----:B------:R-:W-:Y:S01]  /*8580*/  DMUL R4, R110, 255 ;  /* 0x406fe0006e047828 */ /* 0x000fe20000000000 */
[----:B------:R-:W-:-:S02]  /*8590*/  FSEL R8, R2, RZ, !P0 ;  /* 0x000000ff02087208 */ /* 0x000fc40004000000 */
[----:B------:R-:W-:Y:S01]  /*85a0*/  FSEL R0, R3, 3.748046875, !P0 ;  /* 0x406fe00003007808 */ /* 0x000fe20004000000 */
[----:B------:R-:W-:Y:S01]  /*85b0*/  DSETP.GT.AND P0, PT, R110, 1, PT ;  /* 0x3ff000006e00742a */ /* 0x000fe20003f04000 */
[----:B------:R-:W-:Y:S01]  /*85c0*/  FSEL R8, R8, RZ, P2 ;  /* 0x000000ff08087208 */ /* 0x000fe20001000000 */
[C---:B------:R-:W-:Y:S01]  /*85d0*/  DMUL R2, R116.reuse, 255 ;  /* 0x406fe00074027828 */ /* 0x040fe20000000000 */
[----:B------:R-:W-:Y:S01]  /*85e0*/  FSEL R9, R0, RZ, P2 ;  /* 0x000000ff00097208 */ /* 0x000fe20001000000 */
[----:B------:R-:W0:Y:S02]  /*85f0*/  F2I.U32.F64.TRUNC R6, R6 ;  /* 0x0000000600067311 */ /* 0x000e24000030d000 */
[----:B------:R-:W-:Y:S02]  /*8600*/  FSEL R4, R4, RZ, !P0 ;  /* 0x000000ff04047208 */ /* 0x000fe40004000000 */
[----:B------:R-:W-:Y:S01]  /*8610*/  FSEL R5, R5, 3.748046875, !P0 ;  /* 0x406fe00005057808 */ /* 0x000fe20004000000 */
[----:B------:R-:W-:Y:S01]  /*8620*/  DSETP.GT.AND P0, PT, R116, 1, PT ;  /* 0x3ff000007400742a */ /* 0x000fe20003f04000 */
[----:B------:R-:W-:-:S02]  /*8630*/  FSEL R4, R4, RZ, P1 ;  /* 0x000000ff04047208 */ /* 0x000fc40000800000 */
[----:B------:R-:W-:Y:S01]  /*8640*/  FSEL R5, R5, RZ, P1 ;  /* 0x000000ff05057208 */ /* 0x000fe20000800000 */
[----:B------:R-:W3:Y:S01]  /*8650*/  F2I.U32.F64.TRUNC R8, R8 ;  /* 0x0000000800087311 */ /* 0x000ee2000030d000 */
[----:B------:R-:W-:Y:S01]  /*8660*/  DSETP.GEU.AND P1, PT, R116, RZ, PT ;  /* 0x000000ff7400722a */ /* 0x000fe20003f2e000 */
[----:B------:R-:W-:Y:S02]  /*8670*/  FSEL R2, R2, RZ, !P0 ;  /* 0x000000ff02027208 */ /* 0x000fe40004000000 */
[----:B------:R-:W-:Y:S01]  /*8680*/  FSEL R3, R3, 3.748046875, !P0 ;  /* 0x406fe00003037808 */ /* 0x000fe20004000000 */
[----:B0-----:R-:W-:Y:S02]  /*8690*/  IMAD.SHL.U32 R6, R6, 0x100, RZ ;  /* 0x0000010006067824 */ /* 0x001fe400078e00ff */
[----:B------:R-:W-:Y:S01]  /*86a0*/  FSEL R2, R2, RZ, P1 ;  /* 0x000000ff02027208 */ /* 0x000fe20000800000 */
[----:B------:R-:W0:Y:S01]  /*86b0*/  F2I.U32.F64.TRUNC R4, R4 ;  /* 0x0000000400047311 */ /* 0x000e22000030d000 */
[----:B------:R-:W-:-:S02]  /*86c0*/  FSEL R3, R3, RZ, P1 ;  /* 0x000000ff03037208 */ /* 0x000fc40000800000 */
[----:B------:R-:W-:Y:S01]  /*86d0*/  LOP3.LUT R6, R6, 0xff00, RZ, 0xc0, !PT ;  /* 0x0000ff0006067812 */ /* 0x000fe200078ec0ff */
[----:B---3--:R-:W-:-:S04]  /*86e0*/  IMAD.U32 R8, R8, 0x10000, RZ ;  /* 0x0001000008087824 */ /* 0x008fc800078e00ff */
[----:B------:R-:W3:Y:S01]  /*86f0*/  F2I.U32.F64.TRUNC R2, R2 ;  /* 0x0000000200027311 */ /* 0x000ee2000030d000 */
[----:B------:R-:W-:Y:S02]  /*8700*/  LOP3.LUT R7, R8, 0xff0000, RZ, 0xc0, !PT ;  /* 0x00ff000008077812 */ /* 0x000fe400078ec0ff */
[----:B------:R-:W-:-:S03]  /*8710*/  SHF.R.S32.HI R8, RZ, 0x1f, R76 ;  /* 0x0000001fff087819 */ /* 0x000fc6000001144c */
[----:B0-----:R-:W-:Y:S01]  /*8720*/  IMAD R7, R4, 0x1000000, R7 ;  /* 0x0100000004077824 */ /* 0x001fe200078e0207 */
[----:B-1----:R-:W-:Y:S02]  /*8730*/  IADD3 R4, P0, P1, R71, UR6, R76 ;  /* 0x0000000647047c10 */ /* 0x002fe4000f91e04c */
[----:B------:R-:W-:Y:S02]  /*8740*/  SHF.R.S32.HI R71, RZ, 0x1f, R71 ;  /* 0x0000001fff477819 */ /* 0x000fe40000011447 */
[----:B---3--:R-:W-:Y:S02]  /*8750*/  LOP3.LUT R0, R2, 0xff, RZ, 0xc0, !PT ;  /* 0x000000ff02007812 */ /* 0x008fe400078ec0ff */
[----:B------:R-:W-:Y:S02]  /*8760*/  IADD3.X R5, PT, PT, R71, UR7, R8, P0, P1 ;  /* 0x0000000747057c10 */ /* 0x000fe400087e2408 */
[----:B------:R-:W-:-:S05]  /*8770*/  IADD3 R7, PT, PT, R0, R7, R6 ;  /* 0x0000000700077210 */ /* 0x000fca0007ffe006 */
[----:B--2---:R-:W-:Y:S01]  /*8780*/  STG.E desc[UR8][R4.64], R7 ;  /* 0x0000000704007986 */ /* 0x004fe2000c101908 */
[----:B------:R-:W-:Y:S05]  /*8790*/  EXIT ;  /* 0x000000000000794d */ /* 0x000fea0003800000 */
        .type           $_Z18cudaRaytraceKernel8Matrix4DPviii$_Z8RayColorRK7double3S1_i,@function
        .size           $_Z18cudaRaytraceKernel8Matrix4DPviii$_Z8RayColorRK7double3S1_i,($__internal_0_$__cuda_sm20_div_rn_f64_full - $_Z18cudaRaytraceKernel8Matrix4DPviii$_Z8RayColorRK7double3S1_i)
$_Z18cudaRaytraceKernel8Matrix4DPviii$_Z8RayColorRK7double3S1_i:
[----:B------:R-:W-:-:S05]  /*87a0*/  VIADD R1, R1, 0xfffffe78 ;  /* 0xfffffe7801017836 */ /* 0x000fca0000000000 */
[----:B------:R-:W-:Y:S04]  /*87b0*/  STL [R1+0x180], R95 ;  /* 0x0001805f01007387 */ /* 0x000fe80000100800 */
        /* <DEDUP_REMOVED lines=44> */
[----:B------:R0:W-:Y:S04]  /*8a80*/  STL [R1+0x14c], R70 ;  /* 0x00014c4601007387 */ /* 0x0001e80000100800 */
[----:B------:R1:W-:Y:S04]  /*8a90*/  STL [R1+0x148], R69 ;  /* 0x0001484501007387 */ /* 0x0003e80000100800 */
[----:B------:R2:W-:Y:S01]  /*8aa0*/  STL [R1+0x144], R68 ;  /* 0x0001444401007387 */ /* 0x0005e20000100800 */
[----:B0-----:R-:W0:Y:S05]  /*8ab0*/  BMOV.32.CLEAR R70, B8 ;  /* 0x0000000008467355 */ /* 0x001e2a0000100000 */
[----:B-1----:R-:W1:Y:S05]  /*8ac0*/  BMOV.32.CLEAR R69, B7 ;  /* 0x0000000007457355 */ /* 0x002e6a0000100000 */
[----:B--2---:R-:W2:Y:S05]  /*8ad0*/  BMOV.32.CLEAR R68, B6 ;  /* 0x0000000006447355 */ /* 0x004eaa0000100000 */
[----:B------:R3:W-:Y:S02]  /*8ae0*/  STL [R1+0x140], R63 ;  /* 0x0001403f01007387 */ /* 0x0007e40000100800 */
[----:B---3--:R-:W-:Y:S01]  /*8af0*/  MOV R63, R8 ;  /* 0x00000008003f7202 */ /* 0x008fe20000000f00 */
[----:B------:R-:W3:Y:S02]  /*8b00*/  LDCU UR4, c[0x0][0x2f8] ;  /* 0x00005f00ff0477ac */ /* 0x000ee40008000800 */
[----:B---3--:R-:W-:-:S05]  /*8b10*/  VIADD R6, R6, -UR4 ;  /* 0x8000000406067c36 */ /* 0x008fca0008000000 */
[----:B------:R-:W3:Y:S04]  /*8b20*/  LDL.64 R28, [R6] ;  /* 0x00000000061c7983 */ /* 0x000ee80000100a00 */
[----:B------:R-:W3:Y:S04]  /*8b30*/  LDL.64 R26, [R6+0x8] ;  /* 0x00000800061a7983 */ /* 0x000ee80000100a00 */
[----:B------:R-:W4:Y:S01]  /*8b40*/  LDL.64 R24, [R6+0x10] ;  /* 0x0000100006187983 */ /* 0x000f220000100a00 */
[----:B------:R-:W-:-:S05]  /*8b50*/  VIADD R0, R4, -UR4 ;  /* 0x8000000404007c36 */ /* 0x000fca0008000000 */
[----:B------:R-:W5:Y:S04]  /*8b60*/  LDL.64 R78, [R0] ;  /* 0x00000000004e7983 */ /* 0x000f680000100a00 */
[----:B------:R-:W5:Y:S04]  /*8b70*/  LDL.64 R18, [R0+0x8] ;  /* 0x0000080000127983 */ /* 0x000f680000100a00 */
[----:B------:R-:W2:Y:S01]  /*8b80*/  LDL.64 R16, [R0+0x10] ;  /* 0x0000100000107983 */ /* 0x000ea20000100a00 */
[----:B------:R-:W-:Y:S01]  /*8b90*/  IMAD.MOV.U32 R2, RZ, RZ, 0x1 ;  /* 0x00000001ff027424 */ /* 0x000fe200078e00ff */
[----:B------:R-:W0:Y:S01]  /*8ba0*/  LDCU UR5, c[0x0][0x2fc] ;  /* 0x00005f80ff0577ac */ /* 0x000e220008000800 */
[----:B------:R-:W-:Y:S01]  /*8bb0*/  IADD3 R62, P1, PT, R1, UR4, RZ ;  /* 0x00000004013e7c10 */ /* 0x000fe2000ff3e0ff */
[----:B------:R-:W-:Y:S01]  /*8bc0*/  BSSY.RECONVERGENT B6, `(.L_x_73) ;  /* 0x000001c000067945 */ /* 0x000fe20003800200 */
[----:B------:R-:W-:Y:S01]  /*8bd0*/  CS2R R84, SRZ ;  /* 0x0000000000547805 */ /* 0x000fe2000001ff00 */
[----:B---3--:R-:W-:-:S08]  /*8be0*/  DFMA R44, RZ, R28, R26 ;  /* 0x0000001cff2c722b */ /* 0x008fd0000000001a */
[----:B----4-:R-:W-:-:S06]  /*8bf0*/  DFMA R44, RZ, R24, R44 ;  /* 0x00000018ff2c722b */ /* 0x010fcc000000002c */
[----:B------:R-:W3:Y:S01]  /*8c00*/  MUFU.RCP64H R3, R45 ;  /* 0x0000002d00037308 */ /* 0x000ee20000001800 */
[----:B-----5:R-:W-:-:S08]  /*8c10*/  DFMA R22, RZ, R78, R18 ;  /* 0x0000004eff16722b */ /* 0x020fd00000000012 */
[----:B--2---:R-:W-:Y:S02]  /*8c20*/  DFMA R22, RZ, R16, R22 ;  /* 0x00000010ff16722b */ /* 0x004fe40000000016 */
[----:B---3--:R-:W-:-:S06]  /*8c30*/  DFMA R4, -R44, R2, 1 ;  /* 0x3ff000002c04742b */ /* 0x008fcc0000000102 */
[----:B------:R-:W-:Y:S02]  /*8c40*/  DADD R6, RZ, -R22 ;  /* 0x00000000ff067229 */ /* 0x000fe40000000816 */
[----:B------:R-:W-:-:S08]  /*8c50*/  DFMA R4, R4, R4, R4 ;  /* 0x000000040404722b */ /* 0x000fd00000000004 */
[----:B------:R-:W-:Y:S01]  /*8c60*/  FSETP.GEU.AND P2, PT, |R7|, 6.5827683646048100446e-37, PT ;  /* 0x036000000700780b */ /* 0x000fe20003f4e200 */
[----:B------:R-:W-:-:S08]  /*8c70*/  DFMA R4, R2, R4, R2 ;  /* 0x000000040204722b */ /* 0x000fd00000000002 */
[----:B------:R-:W-:-:S08]  /*8c80*/  DFMA R2, -R44, R4, 1 ;  /* 0x3ff000002c02742b */ /* 0x000fd00000000104 */
[----:B------:R-:W-:-:S08]  /*8c90*/  DFMA R2, R4, R2, R4 ;  /* 0x000000020402722b */ /* 0x000fd00000000004 */
[----:B------:R-:W-:-:S08]  /*8ca0*/  DMUL R4, R6, R2 ;  /* 0x0000000206047228 */ /* 0x000fd00000000000 */
[----:B------:R-:W-:-:S08]  /*8cb0*/  DFMA R8, -R44, R4, R6 ;  /* 0x000000042c08722b */ /* 0x000fd00000000106 */
[----:B------:R-:W-:Y:S01]  /*8cc0*/  DFMA R4, R2, R8, R4 ;  /* 0x000000080204722b */ /* 0x000fe20000000004 */
[----:B0-----:R-:W-:-:S09]  /*8cd0*/  IMAD.X R2, RZ, RZ, UR5, P1 ;  /* 0x00000005ff027e24 */ /* 0x001fd200088e06ff */
[----:B------:R-:W-:-:S05]  /*8ce0*/  FFMA R0, RZ, R45, R5 ;  /* 0x0000002dff007223 */ /* 0x000fca0000000005 */
[----:B------:R-:W-:-:S13]  /*8cf0*/  FSETP.GT.AND P0, PT, |R0|, 1.469367938527859385e-39, PT ;  /* 0x001000000000780b */ /* 0x000fda0003f04200 */
[----:B-1----:R-:W-:Y:S05]  /*8d00*/  @P0 BRA P2, `(.L_x_74) ;  /* 0x00000000001c0947 */ /* 0x002fea0001000000 */
[----:B------:R-:W-:Y:S01]  /*8d10*/  IMAD.MOV.U32 R4, RZ, RZ, R6 ;  /* 0x000000ffff047224 */ /* 0x000fe200078e0006 */
[----:B------:R-:W-:Y:S01]  /*8d20*/  MOV R20, 0x8d80 ;  /* 0x00008d8000147802 */ /* 0x000fe20000000f00 */
[----:B------:R-:W-:Y:S01]  /*8d30*/  IMAD.MOV.U32 R5, RZ, RZ, R7 ;  /* 0x000000ffff057224 */ /* 0x000fe200078e0007 */
[----:B------:R-:W-:Y:S01]  /*8d40*/  MOV R21, 0x0 ;  /* 0x0000000000157802 */ /* 0x000fe20000000f00 */
[----:B------:R-:W-:Y:S02]  /*8d50*/  IMAD.MOV.U32 R6, RZ, RZ, R44 ;  /* 0x000000ffff067224 */ /* 0x000fe400078e002c */
[----:B------:R-:W-:-:S07]  /*8d60*/  IMAD.MOV.U32 R7, RZ, RZ, R45 ;  /* 0x000000ffff077224 */ /* 0x000fce00078e002d */
[----:B------:R-:W-:Y:S05]  /*8d70*/  CALL.REL.NOINC `($__internal_0_$__cuda_sm20_div_rn_f64_full) ;  /* 0x0000007400547944 */ /* 0x000fea0003c00000 */
.L_x_74:
[----:B------:R-:W-:Y:S05]  /*8d80*/  BSYNC.RECONVERGENT B6 ;  /* 0x0000000000067941 */ /* 0x000fea0003800200 */
.L_x_73:
[----:B------:R-:W-:Y:S01]  /*8d90*/  DMUL R6, RZ, R18 ;  /* 0x00000012ff067228 */ /* 0x000fe20000000000 */
[----:B------:R-:W-:Y:S01]  /*8da0*/  IMAD.MOV.U32 R12, RZ, RZ, 0x0 ;  /* 0x00000000ff0c7424 */ /* 0x000fe200078e00ff */
[----:B------:R-:W-:Y:S01]  /*8db0*/  DMUL R8, RZ, R26 ;  /* 0x0000001aff087228 */ /* 0x000fe20000000000 */
[----:B------:R-:W-:Y:S01]  /*8dc0*/  IMAD.MOV.U32 R13, RZ, RZ, 0x3fd80000 ;  /* 0x3fd80000ff0d7424 */ /* 0x000fe200078e00ff */
[----:B------:R-:W-:Y:S01]  /*8dd0*/  DADD R22, R22, -1 ;  /* 0xbff0000016167429 */ /* 0x000fe20000000000 */
[----:B------:R-:W-:Y:S01]  /*8de0*/  BSSY.RECONVERGENT B6, `(.L_x_75) ;  /* 0x0000038000067945 */ /* 0x000fe20003800200 */
[----:B------:R-:W-:Y:S02]  /*8df0*/  DMUL R10, R44, R44 ;  /* 0x0000002c2c0a7228 */ /* 0x000fe40000000000 */
[--C-:B------:R-:W-:Y:S02]  /*8e00*/  DADD R76, R78, R6.reuse ;  /* 0x000000004e4c7229 */ /* 0x100fe40000000006 */
        /* <DEDUP_REMOVED lines=43> */
[----:B------:R-:W-:Y:S01]  /*90c0*/  IMAD.MOV.U32 R4, RZ, RZ, R8 ;  /* 0x000000ffff047224 */ /* 0x000fe200078e0008 */
[----:B------:R-:W-:Y:S01]  /*90d0*/  MOV R8, R32 ;  /* 0x0000002000087202 */ /* 0x000fe20000000f00 */
[----:B------:R-:W-:Y:S02]  /*90e0*/  IMAD.MOV.U32 R5, RZ, RZ, R9 ;  /* 0x000000ffff057224 */ /* 0x000fe400078e0009 */
[----:B------:R-:W-:Y:S02]  /*90f0*/  IMAD.MOV.U32 R9, RZ, RZ, R33 ;  /* 0x000000ffff097224 */ /* 0x000fe400078e0021 */
[----:B------:R-:W-:Y:S02]  /*9100*/  IMAD.MOV.U32 R12, RZ, RZ, R14 ;  /* 0x000000ffff0c7224 */ /* 0x000fe400078e000e */
[----:B------:R-:W-:-:S02]  /*9110*/  IMAD.MOV.U32 R13, RZ, RZ, R15 ;  /* 0x000000ffff0d7224 */ /* 0x000fc400078e000f */
[----:B------:R-:W-:-:S07]  /*9120*/  IMAD.MOV.U32 R21, RZ, RZ, 0x0 ;  /* 0x00000000ff157424 */ /* 0x000fce00078e00ff */
[----:B------:R-:W-:Y:S05]  /*9130*/  CALL.REL.NOINC `($__internal_1_$__cuda_sm20_dsqrt_rn_f64_mediumpath_v1) ;  /* 0x0000007800047944 */ /* 0x000fea0003c00000 */
[----:B------:R-:W-:Y:S02]  /*9140*/  IMAD.MOV.U32 R94, RZ, RZ, R4 ;  /* 0x000000ffff5e7224 */ /* 0x000fe400078e0004 */
[----:B------:R-:W-:-:S07]  /*9150*/  IMAD.MOV.U32 R95, RZ, RZ, R5 ;  /* 0x000000ffff5f7224 */ /* 0x000fce00078e0005 */
.L_x_76:
[----:B------:R-:W-:Y:S05]  /*9160*/  BSYNC.RECONVERGENT B6 ;  /* 0x0000000000067941 */ /* 0x000fea0003800200 */
.L_x_75:
[----:B------:R-:W-:Y:S01]  /*9170*/  DADD R30, R30, R30 ;  /* 0x000000001e1e7229 */ /* 0x000fe2000000001e */
[----:B------:R-:W-:Y:S01]  /*9180*/  IMAD.MOV.U32 R4, RZ, RZ, 0x1 ;  /* 0x00000001ff047424 */ /* 0x000fe200078e00ff */
[----:B------:R-:W-:Y:S04]  /*9190*/  BSSY.RECONVERGENT B6, `(.L_x_77) ;  /* 0x0000016000067945 */ /* 0x000fe80003800200 */
[----:B------:R-:W0:Y:S02]  /*91a0*/  MUFU.RCP64H R5, R31 ;  /* 0x0000001f00057308 */ /* 0x000e240000001800 */
        /* <DEDUP_REMOVED lines=15> */
[----:B------:R-:W-:Y:S01]  /*92a0*/  IMAD.MOV.U32 R21, RZ, RZ, 0x0 ;  /* 0x00000000ff157424 */ /* 0x000fe200078e00ff */
[----:B------:R-:W-:-:S07]  /*92b0*/  MOV R20, 0x92d0 ;  /* 0x000092d000147802 */ /* 0x000fce0000000f00 */
[----:B------:R-:W-:Y:S05]  /*92c0*/  CALL.REL.NOINC `($__internal_0_$__cuda_sm20_div_rn_f64_full) ;  /* 0x0000007000007944 */ /* 0x000fea0003c00000 */
[----:B------:R-:W-:Y:S02]  /*92d0*/  IMAD.MOV.U32 R92, RZ, RZ, R4 ;  /* 0x000000ffff5c7224 */ /* 0x000fe400078e0004 */
[----:B------:R-:W-:-:S07]  /*92e0*/  IMAD.MOV.U32 R93, RZ, RZ, R5 ;  /* 0x000000ffff5d7224 */ /* 0x000fce00078e0005 */
.L_x_78:
[----:B------:R-:W-:Y:S05]  /*92f0*/  BSYNC.RECONVERGENT B6 ;  /* 0x0000000000067941 */ /* 0x000fea0003800200 */
.L_x_77:
        /* <DEDUP_REMOVED lines=23> */
.L_x_80:
[----:B------:R-:W-:Y:S05]  /*9470*/  BSYNC.RECONVERGENT B6 ;  /* 0x0000000000067941 */ /* 0x000fea0003800200 */
.L_x_79:
[----:B------:R-:W-:Y:S01]  /*9480*/  DADD R6, RZ, R76 ;  /* 0x00000000ff067229 */ /* 0x000fe2000000004c */
[----:B------:R-:W-:Y:S01]  /*9490*/  IMAD.MOV.U32 R12, RZ, RZ, 0x0 ;  /* 0x00000000ff0c7424 */ /* 0x000fe200078e00ff */
[C---:B------:R-:W-:Y:S01]  /*94a0*/  DSETP.GEU.AND P2, PT, R92.reuse, 1000000, PT ;  /* 0x412e84805c00742a */ /* 0x040fe20003f4e000 */
[----:B------:R-:W-:Y:S01]  /*94b0*/  IMAD.MOV.U32 R13, RZ, RZ, 0x3fd80000 ;  /* 0x3fd80000ff0d7424 */ /* 0x000fe200078e00ff */
[----:B------:R-:W-:Y:S01]  /*94c0*/  DSETP.GE.AND P0, PT, R92, RZ, PT ;  /* 0x000000ff5c00722a */ /* 0x000fe20003f06000 */
[----:B------:R-:W-:Y:S01]  /*94d0*/  BSSY.RECONVERGENT B6, `(.L_x_81) ;  /* 0x0000034000067945 */ /* 0x000fe20003800200 */
[----:B------:R-:W-:Y:S02]  /*94e0*/  DSETP.GE.AND P1, PT, R4, RZ, PT ;  /* 0x000000ff0400722a */ /* 0x000fe40003f26000 */
[-C--:B------:R-:W-:Y:S01]  /*94f0*/  DFMA R8, R6, R6.reuse, R38 ;  /* 0x000000060608722b */ /* 0x080fe20000000026 */
[----:B------:R-:W-:Y:S01]  /*9500*/  FSEL R3, R92, RZ, !P2 ;  /* 0x000000ff5c037208 */ /* 0x000fe20005000000 */
[----:B------:R-:W-:Y:S01]  /*9510*/  DFMA R6, R52, R6, R44 ;  /* 0x000000063406722b */ /* 0x000fe2000000002c */
[----:B------:R-:W-:-:S02]  /*9520*/  FSEL R0, R93, 10.9073486328125, !P2 ;  /* 0x412e84805d007808 */ /* 0x000fc40005000000 */
[----:B------:R-:W-:Y:S02]  /*9530*/  FSEL R3, R3, RZ, P0 ;  /* 0x000000ff03037208 */ /* 0x000fe40000000000 */
[----:B------:R-:W-:Y:S01]  /*9540*/  FSEL R0, R0, 10.9073486328125, P0 ;  /* 0x412e848000007808 */ /* 0x000fe20000000000 */
[C---:B------:R-:W-:Y:S02]  /*9550*/  DFMA R8, R54.reuse, R54, R8 ;  /* 0x000000363608722b */ /* 0x040fe40000000008 */
[----:B------:R-:W-:Y:S01]  /*9560*/  DFMA R6, R54, R46, R6 ;  /* 0x0000002e3606722b */ /* 0x000fe20000000006 */
[----:B------:R-:W-:Y:S02]  /*9570*/  IMAD.MOV.U32 R14, RZ, RZ, R3 ;  /* 0x000000ffff0e7224 */ /* 0x000fe400078e0003 */
[----:B------:R-:W-:-:S03]  /*9580*/  IMAD.MOV.U32 R15, RZ, RZ, R0 ;  /* 0x000000ffff0f7224 */ /* 0x000fc600078e0000 */
[----:B------:R-:W-:Y:S02]  /*9590*/  DADD R8, R8, -1 ;  /* 0xbff0000008087429 */ /* 0x000fe40000000000 */
[----:B------:R-:W-:Y:S02]  /*95a0*/  DADD R22, R6, R6 ;  /* 0x0000000006167229 */ /* 0x000fe40000000006 */
[----:B------:R-:W-:-:S04]  /*95b0*/  DSETP.GEU.AND P0, PT, R4, R14, PT ;  /* 0x0000000e0400722a */ /* 0x000fc80003f0e000 */
[----:B------:R-:W-:Y:S02]  /*95c0*/  DMUL R8, R36, R8 ;  /* 0x0000000824087228 */ /* 0x000fe40000000000 */
[----:B------:R-:W-:Y:S02]  /*95d0*/  @P1 FSEL R3, R4, R3, !P0 ;  /* 0x0000000304031208 */ /* 0x000fe40004000000 */
[----:B------:R-:W-:-:S03]  /*95e0*/  @P1 FSEL R0, R5, R0, !P0 ;  /* 0x0000000005001208 */ /* 0x000fc60004000000 */
[----:B------:R-:W-:Y:S01]  /*95f0*/  IMAD.MOV.U32 R4, RZ, RZ, R3 ;  /* 0x000000ffff047224 */ /* 0x000fe200078e0003 */
[----:B------:R-:W-:Y:S01]  /*9600*/  DFMA R8, R22, R22, -R8 ;  /* 0x000000161608722b */ /* 0x000fe20000000808 */
[----:B------:R-:W-:-:S05]  /*9610*/  IMAD.MOV.U32 R5, RZ, RZ, R0 ;  /* 0x000000ffff057224 */ /* 0x000fca00078e0000 */
[----:B------:R-:W0:Y:S01]  /*9620*/  MUFU.RSQ64H R7, R9 ;  /* 0x0000000900077308 */ /* 0x000e220000001c00 */
[----:B------:R-:W-:-:S03]  /*9630*/  DSETP.GEU.AND P0, PT, R4, R86, PT ;  /* 0x000000560400722a */ /* 0x000fc60003f0e000 */
[----:B------:R-:W-:-:S03]  /*9640*/  VIADD R6, R9, 0xfcb00000 ;  /* 0xfcb0000009067836 */ /* 0x000fc60000000000 */
[----:B------:R-:W-:Y:S02]  /*9650*/  DSETP.GE.AND P0, PT, R4, RZ, !P0 ;  /* 0x000000ff0400722a */ /* 0x000fe40004706000 */
[----:B------:R-:W-:-:S04]  /*9660*/  ISETP.GE.U32.AND P1, PT, R6, 0x7ca00000, PT ;  /* 0x7ca000000600780c */ /* 0x000fc80003f26070 */
[----:B------:R-:W-:Y:S02]  /*9670*/  FSEL R86, R3, R86, P0 ;  /* 0x0000005603567208 */ /* 0x000fe40000000000 */
[----:B------:R-:W-:Y:S01]  /*9680*/  FSEL R87, R0, R87, P0 ;  /* 0x0000005700577208 */ /* 0x000fe20000000000 */
[----:B0-----:R-:W-:Y:S01]  /*9690*/  DMUL R10, R6, R6 ;  /* 0x00000006060a7228 */ /* 0x001fe20000000000 */
[----:B------:R-:W-:-:S07]  /*96a0*/  SEL R60, R60, 0x2, !P0 ;  /* 0x000000023c3c7807 */ /* 0x000fce0004000000 */
[----:B------:R-:W-:-:S08]  /*96b0*/  DFMA R10, R8, -R10, 1 ;  /* 0x3ff00000080a742b */ /* 0x000fd0000000080a */
[----:B------:R-:W-:Y:S02]  /*96c0*/  DFMA R12, R10, R12, 0.5 ;  /* 0x3fe000000a0c742b */ /* 0x000fe4000000000c */
[----:B------:R-:W-:-:S08]  /*96d0*/  DMUL R10, R6, R10 ;  /* 0x0000000a060a7228 */ /* 0x000fd00000000000 */
[----:B------:R-:W-:-:S08]  /*96e0*/  DFMA R12, R12, R10, R6 ;  /* 0x0000000a0c0c722b */ /* 0x000fd00000000006 */
[----:B------:R-:W-:Y:S02]  /*96f0*/  DMUL R14, R8, R12 ;  /* 0x0000000c080e7228 */ /* 0x000fe40000000000 */
[----:B------:R-:W-:Y:S01]  /*9700*/  VIADD R11, R13, 0xfff00000 ;  /* 0xfff000000d0b7836 */ /* 0x000fe20000000000 */
[----:B------:R-:W-:-:S05]  /*9710*/  MOV R10, R12 ;  /* 0x0000000c000a7202 */ /* 0x000fca0000000f00 */
[----:B------:R-:W-:-:S08]  /*9720*/  DFMA R32, R14, -R14, R8 ;  /* 0x8000000e0e20722b */ /* 0x000fd00000000008 */
[----:B------:R-:W-:Y:S01]  /*9730*/  DFMA R92, R32, R10, R14 ;  /* 0x0000000a205c722b */ /* 0x000fe2000000000e */
[----:B------:R-:W-:Y:S10]  /*9740*/  @!P1 BRA `(.L_x_82) ;  /* 0x0000000000309947 */ /* 0x000ff40003800000 */
[----:B------:R-:W-:Y:S01]  /*9750*/  IMAD.MOV.U32 R10, RZ, RZ, R12 ;  /* 0x000000ffff0a7224 */ /* 0x000fe200078e000c */
[----:B------:R-:W-:Y:S01]  /*9760*/  MOV R20, 0x97f0 ;  /* 0x000097f000147802 */ /* 0x000fe20000000f00 */
[----:B------:R-:W-:Y:S02]  /*9770*/  IMAD.MOV.U32 R4, RZ, RZ, R8 ;  /* 0x000000ffff047224 */ /* 0x000fe400078e0008 */
[----:B------:R-:W-:Y:S02]  /*9780*/  IMAD.MOV.U32 R5, RZ, RZ, R9 ;  /* 0x000000ffff057224 */ /* 0x000fe400078e0009 */
[----:B------:R-:W-:Y:S02]  /*9790*/  IMAD.MOV.U32 R8, RZ, RZ, R32 ;  /* 0x000000ffff087224 */ /* 0x000fe400078e0020 */
[----:B------:R-:W-:Y:S02]  /*97a0*/  IMAD.MOV.U32 R9, RZ, RZ, R33 ;  /* 0x000000ffff097224 */ /* 0x000fe400078e0021 */
[----:B------:R-:W-:-:S02]  /*97b0*/  IMAD.MOV.U32 R12, RZ, RZ, R14 ;  /* 0x000000ffff0c7224 */ /* 0x000fc400078e000e */
[----:B------:R-:W-:Y:S02]  /*97c0*/  IMAD.MOV.U32 R13, RZ, RZ, R15 ;  /* 0x000000ffff0d7224 */ /* 0x000fe400078e000f */
[----:B------:R-:W-:-:S07]  /*97d0*/  IMAD.MOV.U32 R21, RZ, RZ, 0x0 ;  /* 0x00000000ff157424 */ /* 0x000fce00078e00ff */
[----:B------:R-:W-:Y:S05]  /*97e0*/  CALL.REL.NOINC `($__internal_1_$__cuda_sm20_dsqrt_rn_f64_mediumpath_v1) ;  /* 0x0000007000587944 */ /* 0x000fea0003c00000 */
[----:B------:R-:W-:Y:S01]  /*97f0*/  MOV R92, R4 ;  /* 0x00000004005c7202 */ /* 0x000fe20000000f00 */
[----:B------:R-:W-:-:S07]  /*9800*/  IMAD.MOV.U32 R93, RZ, RZ, R5 ;  /* 0x000000ffff5d7224 */ /* 0x000fce00078e0005 */
.L_x_82:
[----:B------:R-:W-:Y:S05]  /*9810*/  BSYNC.RECONVERGENT B6 ;  /* 0x0000000000067941 */ /* 0x000fea0003800200 */
.L_x_81:
        /* <DEDUP_REMOVED lines=23> */
.L_x_84:
[----:B------:R-:W-:Y:S05]  /*9990*/  BSYNC.RECONVERGENT B6 ;  /* 0x0000000000067941 */ /* 0x000fea0003800200 */
.L_x_83:
        /* <DEDUP_REMOVED lines=23> */
.L_x_86:
[----:B------:R-:W-:Y:S05]  /*9b10*/  BSYNC.RECONVERGENT B6 ;  /* 0x0000000000067941 */ /* 0x000fea0003800200 */
.L_x_85:
        /* <DEDUP_REMOVED lines=11> */
[C---:B------:R-:W-:Y:S01]  /*9bd0*/  DFMA R38, R54.reuse, R54, R38 ;  /* 0x000000363626722b */ /* 0x040fe20000000026 */
[----:B------:R-:W-:Y:S01]  /*9be0*/  MOV R15, R0 ;  /* 0x00000000000f7202 */ /* 0x000fe20000000f00 */
[----:B------:R-:W-:-:S06]  /*9bf0*/  DFMA R44, R54, R46, R44 ;  /* 0x0000002e362c722b */ /* 0x000fcc000000002c */
        /* <DEDUP_REMOVED lines=34> */
[----:B------:R-:W-:Y:S01]  /*9e20*/  IMAD.MOV.U32 R5, RZ, RZ, R9 ;  /* 0x000000ffff057224 */ /* 0x000fe200078e0009 */
[----:B------:R-:W-:Y:S01]  /*9e30*/  MOV R9, R33 ;  /* 0x0000002100097202 */ /* 0x000fe20000000f00 */
[----:B------:R-:W-:Y:S02]  /*9e40*/  IMAD.MOV.U32 R8, RZ, RZ, R32 ;  /* 0x000000ffff087224 */ /* 0x000fe400078e0020 */
[----:B------:R-:W-:Y:S02]  /*9e50*/  IMAD.MOV.U32 R12, RZ, RZ, R14 ;  /* 0x000000ffff0c7224 */ /* 0x000fe400078e000e */
[----:B------:R-:W-:-:S02]  /*9e60*/  IMAD.MOV.U32 R13, RZ, RZ, R15 ;  /* 0x000000ffff0d7224 */ /* 0x000fc400078e000f */
[----:B------:R-:W-:-:S07]  /*9e70*/  IMAD.MOV.U32 R21, RZ, RZ, 0x0 ;  /* 0x00000000ff157424 */ /* 0x000fce00078e00ff */
[----:B------:R-:W-:Y:S05]  /*9e80*/  CALL.REL.NOINC `($__internal_1_$__cuda_sm20_dsqrt_rn_f64_mediumpath_v1) ;  /* 0x0000006800b07944 */ /* 0x000fea0003c00000 */
[----:B------:R-:W-:Y:S02]  /*9e90*/  IMAD.MOV.U32 R38, RZ, RZ, R4 ;  /* 0x000000ffff267224 */ /* 0x000fe400078e0004 */
[----:B------:R-:W-:-:S07]  /*9ea0*/  IMAD.MOV.U32 R39, RZ, RZ, R5 ;  /* 0x000000ffff277224 */ /* 0x000fce00078e0005 */
.L_x_88:
[----:B------:R-:W-:Y:S05]  /*9eb0*/  BSYNC.RECONVERGENT B6 ;  /* 0x0000000000067941 */ /* 0x000fea0003800200 */
.L_x_87:
        /* <DEDUP_REMOVED lines=19> */
[----:B------:R-:W-:-:S07]  /*9ff0*/  MOV R21, 0x0 ;  /* 0x0000000000157802 */ /* 0x000fce0000000f00 */
[----:B------:R-:W-:Y:S05]  /*a000*/  CALL.REL.NOINC `($__internal_0_$__cuda_sm20_div_rn_f64_full) ;  /* 0x0000006000b07944 */ /* 0x000fea0003c00000 */
[----:B------:R-:W-:Y:S02]  /*a010*/  IMAD.MOV.U32 R44, RZ, RZ, R4 ;  /* 0x000000ffff2c7224 */ /* 0x000fe400078e0004 */
[----:B------:R-:W-:-:S07]  /*a020*/  IMAD.MOV.U32 R45, RZ, RZ, R5 ;  /* 0x000000ffff2d7224 */ /* 0x000fce00078e0005 */
.L_x_90:
[----:B------:R-:W-:Y:S05]  /*a030*/  BSYNC.RECONVERGENT B6 ;  /* 0x0000000000067941 */ /* 0x000fea0003800200 */
.L_x_89:
        /* <DEDUP_REMOVED lines=23> */
.L_x_92:
[----:B------:R-:W-:Y:S05]  /*a1b0*/  BSYNC.RECONVERGENT B6 ;  /* 0x0000000000067941 */ /* 0x000fea0003800200 */
.L_x_91:
        /* <DEDUP_REMOVED lines=11> */
[----:B------:R-:W-:Y:S01]  /*a270*/  IMAD.MOV.U32 R5, RZ, RZ, R7 ;  /* 0x000000ffff057224 */ /* 0x000fe200078e0007 */
[----:B------:R-:W-:-:S06]  /*a280*/  MOV R4, R6 ;  /* 0x0000000600047202 */ /* 0x000fcc0000000f00 */
        /* <DEDUP_REMOVED lines=16> */
[----:B------:R-:W-:Y:S01]  /*a390*/  IMAD.MOV.U32 R0, RZ, RZ, R28 ;  /* 0x000000ffff007224 */ /* 0x000fe200078e001c */
[-C--:B------:R-:W-:Y:S01]  /*a3a0*/  DFMA R18, R26, R38.reuse, R18 ;  /* 0x000000261a12722b */ /* 0x080fe20000000012 */
[----:B------:R-:W-:Y:S01]  /*a3b0*/  IMAD.MOV.U32 R3, RZ, RZ, R26 ;  /* 0x000000ffff037224 */ /* 0x000fe200078e001a */
[C-C-:B------:R-:W-:Y:S01]  /*a3c0*/  DSETP.MIN.AND P0, P1, |R28|.reuse, |R26|.reuse, PT ;  /* 0x4000001a1c00722a */ /* 0x140fe20003900200 */
[--C-:B------:R-:W-:Y:S01]  /*a3d0*/  IMAD.MOV.U32 R5, RZ, RZ, R29.reuse ;  /* 0x000000ffff057224 */ /* 0x100fe200078e001d */
[----:B------:R-:W-:Y:S01]  /*a3e0*/  DSETP.MAX.AND P3, P4, |R28|, |R26|, PT ;  /* 0x4000001a1c00722a */ /* 0x000fe20003c6f200 */
[----:B------:R-:W-:Y:S01]  /*a3f0*/  MOV R6, R27 ;  /* 0x0000001b00067202 */ /* 0x000fe20000000f00 */
[----:B------:R-:W-:Y:S01]  /*a400*/  DFMA R16, R24, R38, R16 ;  /* 0x000000261810722b */ /* 0x000fe20000000010 */
[----:B------:R-:W-:Y:S01]  /*a410*/  IMAD.MOV.U32 R4, RZ, RZ, R28 ;  /* 0x000000ffff047224 */ /* 0x000fe200078e001c */
[----:B------:R-:W-:Y:S01]  /*a420*/  DADD R38, R78, 2 ;  /* 0x400000004e267429 */ /* 0x000fe20000000000 */
[----:B------:R-:W-:Y:S01]  /*a430*/  SEL R14, R0, R3, P0 ;  /* 0x00000003000e7207 */ /* 0x000fe20000000000 */
[----:B------:R-:W-:Y:S01]  /*a440*/  DADD R36, R18, -1 ;  /* 0xbff0000012247429 */ /* 0x000fe20000000000 */
[----:B------:R-:W-:Y:S01]  /*a450*/  IMAD.MOV.U32 R0, RZ, RZ, R29 ;  /* 0x000000ffff007224 */ /* 0x000fe200078e001d */
[----:B------:R-:W-:Y:S01]  /*a460*/  FSEL R11, |R5|, |R6|, P3 ;  /* 0x40000006050b7208 */ /* 0x000fe20001800200 */
[----:B------:R-:W-:Y:S01]  /*a470*/  IMAD.MOV.U32 R3, RZ, RZ, R27 ;  /* 0x000000ffff037224 */ /* 0x000fe200078e001b */
[----:B------:R-:W-:Y:S01]  /*a480*/  MOV R48, 0x0 ;  /* 0x0000000000307802 */ /* 0x000fe20000000f00 */
[----:B------:R-:W-:Y:S01]  /*a490*/  IMAD.MOV.U32 R7, RZ, RZ, R26 ;  /* 0x000000ffff077224 */ /* 0x000fe200078e001a */
[----:B------:R-:W-:Y:S01]  /*a4a0*/  BSSY.RECONVERGENT B7, `(.L_x_97) ;  /* 0x00000b4000077945 */ /* 0x000fe20003800200 */
[----:B------:R-:W-:Y:S01]  /*a4b0*/  IMAD.MOV.U32 R34, RZ, RZ, RZ ;  /* 0x000000ffff227224 */ /* 0x000fe200078e00ff */
[----:B------:R-:W-:Y:S01]  /*a4c0*/  FSEL R31, |R0|, |R3|, P0 ;  /* 0x40000003001f7208 */ /* 0x000fe20000000200 */
[C-C-:B------:R-:W-:Y:S01]  /*a4d0*/  DSETP.MAX.AND P2, P0, |R38|.reuse, |R36|.reuse, PT ;  /* 0x400000242600722a */ /* 0x140fe2000384f200 */
[----:B------:R-:W-:Y:S01]  /*a4e0*/  IMAD.MOV.U32 R5, RZ, RZ, R39 ;  /* 0x000000ffff057224 */ /* 0x000fe200078e0027 */
[----:B------:R-:W-:Y:S01]  /*a4f0*/  @P4 LOP3.LUT R11, R6, 0x80000, RZ, 0xfc, !PT ;  /* 0x00080000060b4812 */ /* 0x000fe200078efcff */
[----:B------:R-:W-:Y:S01]  /*a500*/  IMAD.MOV.U32 R10, RZ, RZ, R37 ;  /* 0x000000ffff0a7224 */ /* 0x000fe200078e0025 */
[----:B------:R-:W-:Y:S01]  /*a510*/  SEL R4, R4, R7, P3 ;  /* 0x0000000704047207 */ /* 0x000fe20001800000 */
[----:B------:R-:W-:Y:S01]  /*a520*/  IMAD.MOV.U32 R0, RZ, RZ, R38 ;  /* 0x000000ffff007224 */ /* 0x000fe200078e0026 */
[----:B------:R-:W-:Y:S01]  /*a530*/  @P1 LOP3.LUT R31, R3, 0x80000, RZ, 0xfc, !PT ;  /* 0x00080000031f1812 */ /* 0x000fe200078efcff */
[----:B------:R-:W-:Y:S01]  /*a540*/  IMAD.MOV.U32 R3, RZ, RZ, R36 ;  /* 0x000000ffff037224 */ /* 0x000fe200078e0024 */
[----:B------:R-:W-:Y:S01]  /*a550*/  FSEL R9, |R5|, |R10|, P2 ;  /* 0x4000000a05097208 */ /* 0x000fe20001000200 */
[----:B------:R-:W-:Y:S01]  /*a560*/  IMAD.MOV.U32 R5, RZ, RZ, R11 ;  /* 0x000000ffff057224 */ /* 0x000fe200078e000b */
[----:B------:R-:W-:Y:S01]  /*a570*/  DSETP.MIN.AND P1, P3, |R38|, |R36|, PT ;  /* 0x400000242600722a */ /* 0x000fe20003b20200 */
[--C-:B------:R-:W-:Y:S01]  /*a580*/  IMAD.MOV.U32 R13, RZ, RZ, R4.reuse ;  /* 0x000000ffff0d7224 */ /* 0x100fe200078e0004 */
[-C--:B------:R-:W-:Y:S01]  /*a590*/  SEL R8, R0, R3.reuse, P2 ;  /* 0x0000000300087207 */ /* 0x080fe20001000000 */
[----:B------:R-:W-:Y:S01]  /*a5a0*/  IMAD.MOV.U32 R23, RZ, RZ, R5 ;  /* 0x000000ffff177224 */ /* 0x000fe200078e0005 */
[----:B------:R-:W-:Y:S01]  /*a5b0*/  @P0 LOP3.LUT R9, R10, 0x80000, RZ, 0xfc, !PT ;  /* 0x000800000a090812 */ /* 0x000fe200078efcff */
[C-C-:B------:R-:W-:Y:S01]  /*a5c0*/  DSETP.MAX.AND P0, P6, |R24|.reuse, R4.reuse, PT ;  /* 0x000000041800722a */ /* 0x140fe20003e0f200 */
[----:B------:R-:W-:Y:S01]  /*a5d0*/  SEL R6, R0, R3, P1 ;  /* 0x0000000300067207 */ /* 0x000fe20000800000 */
[----:B------:R-:W-:Y:S01]  /*a5e0*/  DSETP.MIN.AND P2, P5, |R24|, R4, PT ;  /* 0x000000041800722a */ /* 0x000fe20003d40200 */
[----:B------:R-:W-:Y:S01]  /*a5f0*/  IMAD.MOV.U32 R3, RZ, RZ, R4 ;  /* 0x000000ffff037224 */ /* 0x000fe200078e0004 */
[----:B------:R-:W-:Y:S01]  /*a600*/  MOV R0, R24 ;  /* 0x0000001800007202 */ /* 0x000fe20000000f00 */
[--C-:B------:R-:W-:Y:S01]  /*a610*/  IMAD.MOV.U32 R11, RZ, RZ, R8.reuse ;  /* 0x000000ffff0b7224 */ /* 0x100fe200078e0008 */
[----:B------:R-:W-:Y:S01]  /*a620*/  P2R R15, PR, RZ, 0x8 ;  /* 0x00000008ff0f7803 */ /* 0x000fe20000000000 */
[----:B------:R-:W-:Y:S01]  /*a630*/  DSETP.MAX.AND P4, P3, |R16|, R8, PT ;  /* 0x000000081000722a */ /* 0x000fe20003b8f200 */
[C---:B------:R-:W-:Y:S01]  /*a640*/  SEL R12, R0.reuse, R13, P2 ;  /* 0x0000000d000c7207 */ /* 0x040fe20001000000 */
[----:B------:R-:W-:Y:S01]  /*a650*/  IMAD.MOV.U32 R49, RZ, RZ, 0x3fd80000 ;  /* 0x3fd80000ff317424 */ /* 0x000fe200078e00ff */
[----:B------:R-:W-:Y:S01]  /*a660*/  SEL R4, R0, R3, P0 ;  /* 0x0000000300047207 */ /* 0x000fe20000000000 */
[----:B------:R-:W-:Y:S01]  /*a670*/  IMAD.MOV.U32 R0, RZ, RZ, R25 ;  /* 0x000000ffff007224 */ /* 0x000fe200078e0019 */
[----:B------:R-:W-:Y:S01]  /*a680*/  P2R R7, PR, RZ, 0x2 ;  /* 0x00000002ff077803 */ /* 0x000fe20000000000 */
[----:B------:R-:W-:-:S03]  /*a690*/  IMAD.MOV.U32 R3, RZ, RZ, R8 ;  /* 0x000000ffff037224 */ /* 0x000fc600078e0008 */
[C---:B------:R-:W-:Y:S01]  /*a6a0*/  FSEL R33, |R0|.reuse, R5, P0 ;  /* 0x0000000500217208 */ /* 0x040fe20000000200 */
[----:B------:R-:W-:Y:S01]  /*a6b0*/  DSETP.MIN.AND P0, P1, |R16|, R8, PT ;  /* 0x000000081000722a */ /* 0x000fe20003900200 */
[----:B------:R-:W-:Y:S02]  /*a6c0*/  @P6 LOP3.LUT R33, R5, 0x80000, RZ, 0xfc, !PT ;  /* 0x0008000005216812 */ /* 0x000fe400078efcff */
[----:B------:R-:W-:Y:S01]  /*a6d0*/  FSEL R13, |R0|, R23, P2 ;  /* 0x00000017000d7208 */ /* 0x000fe20001000200 */
[----:B------:R-:W-:Y:S01]  /*a6e0*/  IMAD.MOV.U32 R0, RZ, RZ, R17 ;  /* 0x000000ffff007224 */ /* 0x000fe200078e0011 */
[----:B------:R-:W-:Y:S01]  /*a6f0*/  ISETP.NE.AND P2, PT, R15, RZ, PT ;  /* 0x000000ff0f00720c */ /* 0x000fe20003f45270 */
[----:B------:R-:W-:Y:S01]  /*a700*/  IMAD.MOV.U32 R5, RZ, RZ, R33 ;  /* 0x000000ffff057224 */ /* 0x000fe200078e0021 */
[----:B------:R-:W-:Y:S02]  /*a710*/  P2R R10, PR, RZ, 0x2 ;  /* 0x00000002ff0a7803 */ /* 0x000fe40000000000 */
[----:B------:R-:W-:Y:S01]  /*a720*/  FSEL R15, |R0|, R9, P4 ;  /* 0x00000009000f7208 */ /* 0x000fe20002000200 */
[----:B------:R-:W-:Y:S01]  /*a730*/  IMAD.MOV.U32 R0, RZ, RZ, R16 ;  /* 0x000000ffff007224 */ /* 0x000fe200078e0010 */
[----:B------:R-:W-:-:S02]  /*a740*/  LOP3.LUT R32, R5, 0xffc00000, RZ, 0xc0, !PT ;  /* 0xffc0000005207812 */ /* 0x000fc400078ec0ff */
[----:B------:R-:W-:Y:S01]  /*a750*/  @P3 LOP3.LUT R15, R9, 0x80000, RZ, 0xfc, !PT ;  /* 0x00080000090f3812 */ /* 0x000fe200078efcff */
[----:B------:R-:W-:Y:S01]  /*a760*/  DSETP.NEU.AND P3, PT, R4, +INF , PT ;  /* 0x7ff000000400742a */ /* 0x000fe20003f6d000 */
[----:B------:R-:W-:Y:S02]  /*a770*/  ISETP.NE.AND P6, PT, R10, RZ, PT ;  /* 0x000000ff0a00720c */ /* 0x000fe40003fc5270 */
[----:B------:R-:W-:Y:S01]  /*a780*/  LOP3.LUT R33, R32, 0x7fd00000, RZ, 0x3c, !PT ;  /* 0x7fd0000020217812 */ /* 0x000fe200078e3cff */
[----:B------:R-:W-:Y:S01]  /*a790*/  IMAD.MOV.U32 R32, RZ, RZ, RZ ;  /* 0x000000ffff207224 */ /* 0x000fe200078e00ff */
[----:B------:R-:W-:Y:S02]  /*a7a0*/  @P5 LOP3.LUT R13, R23, 0x80000, RZ, 0xfc, !PT ;  /* 0x00080000170d5812 */ /* 0x000fe400078efcff */
[----:B------:R-:W-:Y:S01]  /*a7b0*/  ISETP.NE.AND P1, PT, R7, RZ, PT ;  /* 0x000000ff0700720c */ /* 0x000fe20003f25270 */
[----:B------:R-:W-:Y:S01]  /*a7c0*/  IMAD.MOV.U32 R7, RZ, RZ, R9 ;  /* 0x000000ffff077224 */ /* 0x000fe200078e0009 */
[----:B------:R-:W-:Y:S01]  /*a7d0*/  SEL R10, R0, R11, P4 ;  /* 0x0000000b000a7207 */ /* 0x000fe20002000000 */
[----:B------:R-:W-:Y:S01]  /*a7e0*/  IMAD.MOV.U32 R0, RZ, RZ, R17 ;  /* 0x000000ffff007224 */ /* 0x000fe200078e0011 */
[----:B------:R-:W-:Y:S01]  /*a7f0*/  DMUL R22, R12, R32 ;  /* 0x000000200c167228 */ /* 0x000fe20000000000 */
[----:B------:R-:W-:-:S02]  /*a800*/  IMAD.MOV.U32 R11, RZ, RZ, R15 ;  /* 0x000000ffff0b7224 */ /* 0x000fc400078e000f */
[----:B------:R-:W-:Y:S01]  /*a810*/  IMAD.MOV.U32 R15, RZ, RZ, R31 ;  /* 0x000000ffff0f7224 */ /* 0x000fe200078e001f */
[----:B------:R-:W-:Y:S02]  /*a820*/  FSEL R9, |R0|, R7, P0 ;  /* 0x0000000700097208 */ /* 0x000fe40000000200 */
[----:B------:R-:W-:Y:S02]  /*a830*/  LOP3.LUT R12, R11, 0xffc00000, RZ, 0xc0, !PT ;  /* 0xffc000000b0c7812 */ /* 0x000fe400078ec0ff */
[----:B------:R-:W-:Y:S01]  /*a840*/  MOV R0, R16 ;  /* 0x0000001000007202 */ /* 0x000fe20000000f00 */
[----:B------:R-:W-:Y:S01]  /*a850*/  DMUL R14, R14, R32 ;  /* 0x000000200e0e7228 */ /* 0x000fe20000000000 */
[----:B------:R-:W-:Y:S01]  /*a860*/  LOP3.LUT R13, R12, 0x7fd00000, RZ, 0x3c, !PT ;  /* 0x7fd000000c0d7812 */ /* 0x000fe200078e3cff */
[----:B------:R-:W-:Y:S01]  /*a870*/  IMAD.MOV.U32 R12, RZ, RZ, RZ ;  /* 0x000000ffff0c7224 */ /* 0x000fe200078e00ff */
[----:B------:R-:W-:Y:S01]  /*a880*/  SEL R8, R0, R3, P0 ;  /* 0x0000000300087207 */ /* 0x000fe20000000000 */
[----:B------:R-:W-:Y:S01]  /*a890*/  IMAD.MOV.U32 R0, RZ, RZ, R39 ;  /* 0x000000ffff007224 */ /* 0x000fe200078e0027 */
[----:B------:R-:W-:Y:S01]  /*a8a0*/  @P6 LOP3.LUT R9, R7, 0x80000, RZ, 0xfc, !PT ;  /* 0x0008000007096812 */ /* 0x000fe200078efcff */
[----:B------:R-:W-:Y:S01]  /*a8b0*/  IMAD.MOV.U32 R3, RZ, RZ, R37 ;  /* 0x000000ffff037224 */ /* 0x000fe200078e0025 */
[----:B------:R-:W-:-:S04]  /*a8c0*/  DMUL R22, R22, R22 ;  /* 0x0000001616167228 */ /* 0x000fc80000000000 */
[----:B------:R-:W-:Y:S01]  /*a8d0*/  DMUL R8, R8, R12 ;  /* 0x0000000c08087228 */ /* 0x000fe20000000000 */
[----:B------:R-:W-:Y:S02]  /*a8e0*/  FSEL R7, |R0|, |R3|, P1 ;  /* 0x4000000300077208 */ /* 0x000fe40000800200 */
[----:B------:R-:W-:Y:S01]  /*a8f0*/  @P2 LOP3.LUT R7, R3, 0x80000, RZ, 0xfc, !PT ;  /* 0x0008000003072812 */ /* 0x000fe200078efcff */
[----:B------:R-:W-:Y:S02]  /*a900*/  DFMA R22, R14, R14, R22 ;  /* 0x0000000e0e16722b */ /* 0x000fe40000000016 */
[----:B------:R-:W-:Y:S02]  /*a910*/  DMUL R14, R4, R32 ;  /* 0x00000020040e7228 */ /* 0x000fe40000000000 */
[----:B------:R-:W-:Y:S02]  /*a920*/  DMUL R8, R8, R8 ;  /* 0x0000000808087228 */ /* 0x000fe40000000000 */
[----:B------:R-:W-:-:S02]  /*a930*/  DMUL R6, R6, R12 ;  /* 0x0000000c06067228 */ /* 0x000fc40000000000 */
[----:B------:R-:W-:Y:S02]  /*a940*/  DSETP.NEU.AND P2, PT, R10, +INF , PT ;  /* 0x7ff000000a00742a */ /* 0x000fe40003f4d000 */
[----:B------:R-:W-:Y:S01]  /*a950*/  DFMA R22, R14, R14, R22 ;  /* 0x0000000e0e16722b */ /* 0x000fe20000000016 */
[----:B------:R-:W-:-:S03]  /*a960*/  IMAD.MOV.U32 R14, RZ, RZ, RZ ;  /* 0x000000ffff0e7224 */ /* 0x000fc600078e00ff */
[----:B------:R-:W-:Y:S02]  /*a970*/  DFMA R8, R6, R6, R8 ;  /* 0x000000060608722b */ /* 0x000fe40000000008 */
[----:B------:R-:W-:Y:S01]  /*a980*/  DMUL R6, R10, R12 ;  /* 0x0000000c0a067228 */ /* 0x000fe20000000000 */
[----:B------:R-:W0:Y:S07]  /*a990*/  MUFU.RSQ64H R35, R23 ;  /* 0x0000001700237308 */ /* 0x000e2e0000001c00 */
[----:B------:R-:W-:-:S06]  /*a9a0*/  DFMA R8, R6, R6, R8 ;  /* 0x000000060608722b */ /* 0x000fcc0000000008 */
[----:B------:R-:W1:Y:S01]  /*a9b0*/  MUFU.RSQ64H R15, R9 ;  /* 0x00000009000f7308 */ /* 0x000e620000001c00 */
[----:B0-----:R-:W-:-:S08]  /*a9c0*/  DMUL R30, R34, R34 ;  /* 0x00000022221e7228 */ /* 0x001fd00000000000 */
[----:B------:R-:W-:Y:S02]  /*a9d0*/  DFMA R30, R22, -R30, 1 ;  /* 0x3ff00000161e742b */ /* 0x000fe4000000081e */
[----:B-1----:R-:W-:-:S06]  /*a9e0*/  DMUL R6, R14, R14 ;  /* 0x0000000e0e067228 */ /* 0x002fcc0000000000 */
[----:B------:R-:W-:Y:S02]  /*a9f0*/  DFMA R40, R30, R48, 0.5 ;  /* 0x3fe000001e28742b */ /* 0x000fe40000000030 */
[----:B------:R-:W-:Y:S02]  /*aa00*/  DMUL R42, R34, R30 ;  /* 0x0000001e222a7228 */ /* 0x000fe40000000000 */
[----:B------:R-:W-:Y:S02]  /*aa10*/  DADD R30, |R28|, |R26| ;  /* 0x000000001c1e7229 */ /* 0x000fe4000000061a */
[----:B------:R-:W-:-:S04]  /*aa20*/  DFMA R6, R8, -R6, 1 ;  /* 0x3ff000000806742b */ /* 0x000fc80000000806 */
[----:B------:R-:W-:Y:S02]  /*aa30*/  DFMA R40, R40, R42, R34 ;  /* 0x0000002a2828722b */ /* 0x000fe40000000022 */
[----:B------:R-:W-:Y:S02]  /*aa40*/  DADD R30, |R24|, R30 ;  /* 0x00000000181e7229 */ /* 0x000fe4000000021e */
[----:B------:R-:W-:Y:S02]  /*aa50*/  DMUL R22, R14, R6 ;  /* 0x000000060e167228 */ /* 0x000fe40000000000 */
[----:B------:R-:W-:Y:S02]  /*aa60*/  DFMA R8, R6, R48, 0.5 ;  /* 0x3fe000000608742b */ /* 0x000fe40000000030 */
[----:B------:R-:W-:Y:S02]  /*aa70*/  DADD R6, |R38|, |R36| ;  /* 0x0000000026067229 */ /* 0x000fe40000000624 */
[----:B------:R-:W-:-:S02]  /*aa80*/  DMUL R40, R32, R40 ;  /* 0x0000002820287228 */ /* 0x000fc40000000000 */
[----:B------:R-:W-:Y:S02]  /*aa90*/  DSETP.GT.AND P1, PT, R30, RZ, PT ;  /* 0x000000ff1e00722a */ /* 0x000fe40003f24000 */
[----:B------:R-:W-:Y:S02]  /*aaa0*/  DFMA R8, R8, R22, R14 ;  /* 0x000000160808722b */ /* 0x000fe4000000000e */
[----:B------:R-:W-:Y:S01]  /*aab0*/  DADD R6, |R16|, R6 ;  /* 0x0000000010067229 */ /* 0x000fe20000000206 */
[----:B------:R-:W-:Y:S01]  /*aac0*/  CS2R R22, SRZ ;  /* 0x0000000000167805 */ /* 0x000fe2000001ff00 */
[----:B------:R-:W-:-:S04]  /*aad0*/  DADD R14, R30, +INF ;  /* 0x7ff000001e0e7429 */ /* 0x000fc80000000000 */
[----:B------:R-:W-:Y:S02]  /*aae0*/  DMUL R8, R12, R8 ;  /* 0x000000080c087228 */ /* 0x000fe40000000000 */
[C---:B------:R-:W-:Y:S02]  /*aaf0*/  DADD R12, R6.reuse, +INF ;  /* 0x7ff00000060c7429 */ /* 0x040fe40000000000 */
[----:B------:R-:W-:Y:S02]  /*ab00*/  DSETP.GT.AND P0, PT, R6, RZ, PT ;  /* 0x000000ff0600722a */ /* 0x000fe40003f04000 */
[----:B------:R-:W-:Y:S02]  /*ab10*/  FSEL R54, R40, R14, P1 ;  /* 0x0000000e28367208 */ /* 0x000fe40000800000 */
[----:B------:R-:W-:Y:S02]  /*ab20*/  FSEL R14, R41, R15, P1 ;  /* 0x0000000f290e7208 */ /* 0x000fe40000800000 */
[----:B------:R-:W-:-:S02]  /*ab30*/  FSEL R54, R54, RZ, P3 ;  /* 0x000000ff36367208 */ /* 0x000fc40001800000 */
[----:B------:R-:W-:Y:S02]  /*ab40*/  FSEL R76, R8, R12, P0 ;  /* 0x0000000c084c7208 */ /* 0x000fe40000000000 */
[----:B------:R-:W-:Y:S02]  /*ab50*/  FSEL R8, R9, R13, P0 ;  /* 0x0000000d09087208 */ /* 0x000fe40000000000 */
[----:B------:R-:W-:Y:S02]  /*ab60*/  FSEL R55, R14, RZ, P3 ;  /* 0x000000ff0e377208 */ /* 0x000fe40001800000 */
[----:B------:R-:W-:Y:S02]  /*ab70*/  FSEL R76, R76, RZ, P2 ;  /* 0x000000ff4c4c7208 */ /* 0x000fe40001000000 */
[----:B------:R-:W-:Y:S02]  /*ab80*/  FSEL R77, R8, RZ, P2 ;  /* 0x000000ff084d7208 */ /* 0x000fe40001000000 */
[----:B------:R-:W-:-:S02]  /*ab90*/  DMUL R30, R26, R54 ;  /* 0x000000361a1e7228 */ /* 0x000fc40000000000 */
[----:B------:R-:W-:Y:S01]  /*aba0*/  DMUL R28, R28, R54 ;  /* 0x000000361c1c7228 */ /* 0x000fe20000000000 */
[----:B------:R-:W-:Y:S01]  /*abb0*/  CS2R R26, SRZ ;  /* 0x00000000001a7805 */ /* 0x000fe2000001ff00 */
[-C--:B------:R-:W-:Y:S02]  /*abc0*/  DMUL R36, R36, R76.reuse ;  /* 0x0000004c24247228 */ /* 0x080fe40000000000 */
[----:B------:R-:W-:Y:S02]  /*abd0*/  DMUL R38, R38, R76 ;  /* 0x0000004c26267228 */ /* 0x000fe40000000000 */
[----:B------:R-:W-:Y:S02]  /*abe0*/  DMUL R54, R24, R54 ;  /* 0x0000003618367228 */ /* 0x000fe40000000000 */
[----:B------:R-:W-:Y:S01]  /*abf0*/  DMUL R76, R16, R76 ;  /* 0x0000004c104c7228 */ /* 0x000fe20000000000 */
[----:B------:R-:W-:Y:S01]  /*ac00*/  CS2R R24, SRZ ;  /* 0x0000000000187805 */ /* 0x000fe2000001ff00 */
[----:B------:R-:W-:-:S08]  /*ac10*/  DMUL R4, R36, R30 ;  /* 0x0000001e24047228 */ /* 0x000fd00000000000 */
[----:B------:R-:W-:-:S08]  /*ac20*/  DFMA R4, R38, R28, R4 ;  /* 0x0000001c2604722b */ /* 0x000fd00000000004 */
[----:B------:R-:W-:-:S08]  /*ac30*/  DFMA R4, R76, R54, R4 ;  /* 0x000000364c04722b */ /* 0x000fd00000000004 */
[C---:B------:R-:W-:Y:S02]  /*ac40*/  DSETP.GT.AND P0, PT, R4.reuse, 1, PT ;  /* 0x3ff000000400742a */ /* 0x040fe40003f04000 */
[----:B------:R-:W-:-:S04]  /*ac50*/  DSETP.GEU.AND P1, PT, R4, -1, PT ;  /* 0xbff000000400742a */ /* 0x000fc80003f2e000 */
[----:B------:R-:W-:Y:S02]  /*ac60*/  FSEL R32, R4, RZ, !P0 ;  /* 0x000000ff04207208 */ /* 0x000fe40004000000 */
[----:B------:R-:W-:Y:S01]  /*ac70*/  FSEL R0, R5, 1.875, !P0 ;  /* 0x3ff0000005007808 */ /* 0x000fe20004000000 */
[----:B------:R-:W-:Y:S01]  /*ac80*/  DADD R4, R4, R4 ;  /* 0x0000000004047229 */ /* 0x000fe20000000004 */
[----:B------:R-:W-:Y:S02]  /*ac90*/  FSEL R32, R32, RZ, P1 ;  /* 0x000000ff20207208 */ /* 0x000fe40000800000 */
[----:B------:R-:W-:-:S05]  /*aca0*/  FSEL R33, R0, -1.875, P1 ;  /* 0xbff0000000217808 */ /* 0x000fca0000800000 */
[-C--:B------:R-:W-:Y:S02]  /*acb0*/  DMUL R52, R38, R4.reuse ;  /* 0x0000000426347228 */ /* 0x080fe40000000000 */
[----:B------:R-:W-:Y:S02]  /*acc0*/  DSETP.GEU.AND P0, PT, R32, RZ, PT ;  /* 0x000000ff2000722a */ /* 0x000fe40003f0e000 */
[-C--:B------:R-:W-:Y:S02]  /*acd0*/  DMUL R46, R36, R4.reuse ;  /* 0x00000004242e7228 */ /* 0x080fe40000000000 */
[----:B------:R-:W-:-:S10]  /*ace0*/  DMUL R44, R76, R4 ;  /* 0x000000044c2c7228 */ /* 0x000fd40000000000 */
[----:B------:R-:W-:Y:S01]  /*acf0*/  @!P0 DADD R32, -RZ, -R32 ;  /* 0x00000000ff208229 */ /* 0x000fe20000000920 */
[----:B------:R-:W-:Y:S01]  /*ad00*/  @!P0 IMAD.MOV.U32 R60, RZ, RZ, 0x55555555 ;  /* 0x55555555ff3c8424 */ /* 0x000fe200078e00ff */
[----:B------:R-:W-:Y:S01]  /*ad10*/  @P0 DADD R38, -RZ, -R38 ;  /* 0x00000000ff260229 */ /* 0x000fe20000000926 */
[----:B------:R-:W-:Y:S01]  /*ad20*/  @!P0 IMAD.MOV.U32 R61, RZ, RZ, 0x3fe55555 ;  /* 0x3fe55555ff3d8424 */ /* 0x000fe200078e00ff */
[----:B------:R-:W-:Y:S01]  /*ad30*/  @P0 DADD R36, -RZ, -R36 ;  /* 0x00000000ff240229 */ /* 0x000fe20000000924 */
[----:B------:R-:W-:Y:S01]  /*ad40*/  @P0 IMAD.MOV.U32 R60, RZ, RZ, 0x0 ;  /* 0x00000000ff3c0424 */ /* 0x000fe200078e00ff */
[----:B------:R-:W-:Y:S01]  /*ad50*/  @P0 DADD R76, -RZ, -R76 ;  /* 0x00000000ff4c0229 */ /* 0x000fe2000000094c */
[----:B------:R-:W-:Y:S01]  /*ad60*/  @P0 IMAD.MOV.U32 R61, RZ, RZ, 0x3ff80000 ;  /* 0x3ff80000ff3d0424 */ /* 0x000fe200078e00ff */
[----:B------:R-:W-:-:S05]  /*ad70*/  DFMA R6, -R32, R32, 1 ;  /* 0x3ff000002006742b */ /* 0x000fca0000000120 */
        /* <DEDUP_REMOVED lines=20> */
[----:B------:R-:W-:Y:S01]  /*aec0*/  MOV R10, R12 ;  /* 0x0000000c000a7202 */ /* 0x000fe20000000f00 */
[----:B------:R-:W-:Y:S01]  /*aed0*/  IMAD.MOV.U32 R4, RZ, RZ, R8 ;  /* 0x000000ffff047224 */ /* 0x000fe200078e0008 */
[----:B------:R-:W-:Y:S01]  /*aee0*/  MOV R20, 0xaf60 ;  /* 0x0000af6000147802 */ /* 0x000fe20000000f00 */
[----:B------:R-:W-:Y:S02]  /*aef0*/  IMAD.MOV.U32 R5, RZ, RZ, R9 ;  /* 0x000000ffff057224 */ /* 0x000fe400078e0009 */
[----:B------:R-:W-:Y:S02]  /*af00*/  IMAD.MOV.U32 R8, RZ, RZ, R24 ;  /* 0x000000ffff087224 */ /* 0x000fe400078e0018 */
[----:B------:R-:W-:Y:S02]  /*af10*/  IMAD.MOV.U32 R9, RZ, RZ, R25 ;  /* 0x000000ffff097224 */ /* 0x000fe400078e0019 */
[----:B------:R-:W-:Y:S02]  /*af20*/  IMAD.MOV.U32 R12, RZ, RZ, R14 ;  /* 0x000000ffff0c7224 */ /* 0x000fe400078e000e */
[----:B------:R-:W-:-:S02]  /*af30*/  IMAD.MOV.U32 R13, RZ, RZ, R15 ;  /* 0x000000ffff0d7224 */ /* 0x000fc400078e000f */
[----:B------:R-:W-:-:S07]  /*af40*/  IMAD.MOV.U32 R21, RZ, RZ, 0x0 ;  /* 0x00000000ff157424 */ /* 0x000fce00078e00ff */
[----:B------:R-:W-:Y:S05]  /*af50*/  CALL.REL.NOINC `($__internal_1_$__cuda_sm20_dsqrt_rn_f64_mediumpath_v1) ;  /* 0x00000058007c7944 */ /* 0x000fea0003c00000 */
.L_x_100:
[----:B------:R-:W-:Y:S05]  /*af60*/  BSYNC.RECONVERGENT B6 ;  /* 0x0000000000067941 */ /* 0x000fea0003800200 */
.L_x_99:
[----:B------:R-:W-:-:S08]  /*af70*/  DADD R4, R22, -R4 ;  /* 0x0000000016047229 */ /* 0x000fd00000000804 */
[C---:B------:R-:W-:Y:S02]  /*af80*/  DMUL R26, R4.reuse, R38 ;  /* 0x00000026041a7228 */ /* 0x040fe40000000000 */
[C---:B------:R-:W-:Y:S02]  /*af90*/  DMUL R24, R4.reuse, R36 ;  /* 0x0000002404187228 */ /* 0x040fe40000000000 */
[----:B------:R-:W-:-:S04]  /*afa0*/  DMUL R4, R4, R76 ;  /* 0x0000004c04047228 */ /* 0x000fc80000000000 */
[-C--:B------:R-:W-:Y:S02]  /*afb0*/  DFMA R26, R28, R60.reuse, R26 ;  /* 0x0000003c1c1a722b */ /* 0x080fe4000000001a */
[-C--:B------:R-:W-:Y:S02]  /*afc0*/  DFMA R24, R30, R60.reuse, R24 ;  /* 0x0000003c1e18722b */ /* 0x080fe40000000018 */
[----:B------:R-:W-:-:S11]  /*afd0*/  DFMA R22, R54, R60, R4 ;  /* 0x0000003c3616722b */ /* 0x000fd60000000004 */
.L_x_98:
[----:B------:R-:W-:Y:S05]  /*afe0*/  BSYNC.RECONVERGENT B7 ;  /* 0x0000000000077941 */ /* 0x000fea0003800200 */
.L_x_97:
[----:B------:R-:W-:Y:S01]  /*aff0*/  DADD R4, -R78, 10 ;  /* 0x402400004e047429 */ /* 0x000fe20000000100 */
[----:B------:R-:W-:Y:S01]  /*b000*/  IMAD.MOV.U32 R38, RZ, RZ, 0x0 ;  /* 0x00000000ff267424 */ /* 0x000fe200078e00ff */
[----:B------:R-:W-:Y:S01]  /*b010*/  DADD R6, -R18, 10 ;  /* 0x4024000012067429 */ /* 0x000fe20000000100 */
[----:B------:R-:W-:Y:S01]  /*b020*/  IMAD.MOV.U32 R39, RZ, RZ, 0x3fd80000 ;  /* 0x3fd80000ff277424 */ /* 0x000fe200078e00ff */
[----:B------:R-:W-:Y:S01]  /*b030*/  DADD R8, -R16, -10 ;  /* 0xc024000010087429 */ /* 0x000fe20000000100 */
[----:B------:R0:W-:Y:S01]  /*b040*/  STL.64 [R1+0x30], R26 ;  /* 0x0000301a01007387 */ /* 0x0001e20000100a00 */
[----:B------:R-:W-:Y:S01]  /*b050*/  DADD R46, R30, -R46 ;  /* 0x000000001e2e7229 */ /* 0x000fe2000000082e */
[----:B------:R-:W-:Y:S01]  /*b060*/  MOV R20, 0xb5c0 ;  /* 0x0000b5c000147802 */ /* 0x000fe20000000f00 */
[----:B------:R-:W-:Y:S01]  /*b070*/  DADD R52, R28, -R52 ;  /* 0x000000001c347229 */ /* 0x000fe20000000834 */
[----:B------:R0:W-:Y:S01]  /*b080*/  STL.64 [R1+0x38], R24 ;  /* 0x0000381801007387 */ /* 0x0001e20000100a00 */
[C-C-:B------:R-:W-:Y:S01]  /*b090*/  DSETP.MAX.AND P0, P1, |R4|.reuse, |R6|.reuse, PT ;  /* 0x400000060400722a */ /* 0x140fe2000390f200 */
[----:B------:R-:W-:Y:S01]  /*b0a0*/  IMAD.MOV.U32 R0, RZ, RZ, R5 ;  /* 0x000000ffff007224 */ /* 0x000fe200078e0005 */
[----:B------:R-:W-:Y:S01]  /*b0b0*/  MOV R11, R7 ;  /* 0x00000007000b7202 */ /* 0x000fe20000000f00 */
[--C-:B------:R-:W-:Y:S01]  /*b0c0*/  IMAD.MOV.U32 R3, RZ, RZ, R6.reuse ;  /* 0x000000ffff037224 */ /* 0x100fe200078e0006 */
[----:B------:R-:W-:Y:S01]  /*b0d0*/  DSETP.MIN.AND P4, P5, |R4|, |R6|, PT ;  /* 0x400000060400722a */ /* 0x000fe20003d80200 */
[----:B------:R-:W-:Y:S01]  /*b0e0*/  IMAD.MOV.U32 R12, RZ, RZ, R6 ;  /* 0x000000ffff0c7224 */ /* 0x000fe200078e0006 */
[----:B------:R-:W-:Y:S01]  /*b0f0*/  FSEL R13, |R0|, |R11|, P0 ;  /* 0x4000000b000d7208 */ /* 0x000fe20000000200 */
[----:B------:R-:W-:Y:S01]  /*b100*/  IMAD.MOV.U32 R0, RZ, RZ, R4 ;  /* 0x000000ffff007224 */ /* 0x000fe200078e0004 */
[----:B------:R-:W-:Y:S01]  /*b110*/  DADD R44, R54, -R44 ;  /* 0x00000000362c7229 */ /* 0x000fe2000000082c */
[----:B------:R0:W-:Y:S01]  /*b120*/  STL.64 [R1+0x40], R22 ;  /* 0x0000401601007387 */ /* 0x0001e20000100a00 */
[----:B------:R-:W-:-:S02]  /*b130*/  IMAD.MOV.U32 R28, RZ, RZ, RZ ;  /* 0x000000ffff1c7224 */ /* 0x000fc400078e00ff */
[----:B------:R-:W-:Y:S01]  /*b140*/  SEL R10, R0, R3, P0 ;  /* 0x00000003000a7207 */ /* 0x000fe20000000000 */
[----:B------:R-:W-:Y:S01]  /*b150*/  IMAD.MOV.U32 R0, RZ, RZ, R9 ;  /* 0x000000ffff007224 */ /* 0x000fe200078e0009 */
[----:B------:R-:W-:Y:S01]  /*b160*/  @P1 LOP3.LUT R13, R11, 0x80000, RZ, 0xfc, !PT ;  /* 0x000800000b0d1812 */ /* 0x000fe200078efcff */
[----:B------:R-:W-:Y:S02]  /*b170*/  IMAD.MOV.U32 R3, RZ, RZ, R4 ;  /* 0x000000ffff037224 */ /* 0x000fe400078e0004 */
[----:B------:R-:W-:Y:S02]  /*b180*/  IMAD.MOV.U32 R21, RZ, RZ, 0x0 ;  /* 0x00000000ff157424 */ /* 0x000fe400078e00ff */
[----:B------:R-:W-:Y:S01]  /*b190*/  IMAD.MOV.U32 R11, RZ, RZ, R13 ;  /* 0x000000ffff0b7224 */ /* 0x000fe200078e000d */
[----:B------:R-:W-:Y:S02]  /*b1a0*/  SEL R32, R3, R12, P4 ;  /* 0x0000000c03207207 */ /* 0x000fe40002000000 */
[----:B------:R-:W-:Y:S01]  /*b1b0*/  MOV R3, R10 ;  /* 0x0000000a00037202 */ /* 0x000fe20000000f00 */
[----:B------:R-:W-:-:S02]  /*b1c0*/  IMAD.MOV.U32 R13, RZ, RZ, R11 ;  /* 0x000000ffff0d7224 */ /* 0x000fc400078e000b */
[C-C-:B------:R-:W-:Y:S02]  /*b1d0*/  DSETP.MAX.AND P0, P1, |R8|.reuse, R10.reuse, PT ;  /* 0x0000000a0800722a */ /* 0x140fe4000390f200 */
[----:B------:R-:W-:-:S04]  /*b1e0*/  DSETP.MIN.AND P2, P3, |R8|, R10, PT ;  /* 0x0000000a0800722a */ /* 0x000fc80003b40200 */
[----:B------:R-:W-:Y:S01]  /*b1f0*/  FSEL R15, |R0|, R13, P0 ;  /* 0x0000000d000f7208 */ /* 0x000fe20000000200 */
[----:B------:R-:W-:-:S05]  /*b200*/  IMAD.MOV.U32 R0, RZ, RZ, R8 ;  /* 0x000000ffff007224 */ /* 0x000fca00078e0008 */
[----:B------:R-:W-:Y:S01]  /*b210*/  SEL R12, R0, R3, P0 ;  /* 0x00000003000c7207 */ /* 0x000fe20000000000 */
[----:B------:R-:W-:Y:S01]  /*b220*/  IMAD.MOV.U32 R0, RZ, RZ, R9 ;  /* 0x000000ffff007224 */ /* 0x000fe200078e0009 */
[----:B------:R-:W-:-:S04]  /*b230*/  @P1 LOP3.LUT R15, R13, 0x80000, RZ, 0xfc, !PT ;  /* 0x000800000d0f1812 */ /* 0x000fc800078efcff */
[----:B------:R-:W-:Y:S01]  /*b240*/  FSEL R33, |R0|, R11, P2 ;  /* 0x0000000b00217208 */ /* 0x000fe20001000200 */
[----:B------:R-:W-:Y:S01]  /*b250*/  IMAD.MOV.U32 R13, RZ, RZ, R15 ;  /* 0x000000ffff0d7224 */ /* 0x000fe200078e000f */
[----:B------:R-:W-:Y:S01]  /*b260*/  @P3 LOP3.LUT R33, R11, 0x80000, RZ, 0xfc, !PT ;  /* 0x000800000b213812 */ /* 0x000fe200078efcff */
[----:B------:R-:W-:-:S03]  /*b270*/  IMAD.MOV.U32 R0, RZ, RZ, R8 ;  /* 0x000000ffff007224 */ /* 0x000fc600078e0008 */
[----:B------:R-:W-:Y:S01]  /*b280*/  LOP3.LUT R14, R13, 0xffc00000, RZ, 0xc0, !PT ;  /* 0xffc000000d0e7812 */ /* 0x000fe200078ec0ff */
[----:B------:R-:W-:Y:S01]  /*b290*/  IMAD.MOV.U32 R11, RZ, RZ, R33 ;  /* 0x000000ffff0b7224 */ /* 0x000fe200078e0021 */
[----:B------:R-:W-:Y:S01]  /*b2a0*/  SEL R10, R0, R3, P2 ;  /* 0x00000003000a7207 */ /* 0x000fe20001000000 */
[----:B------:R-:W-:Y:S01]  /*b2b0*/  IMAD.MOV.U32 R0, RZ, RZ, R5 ;  /* 0x000000ffff007224 */ /* 0x000fe200078e0005 */
[----:B------:R-:W-:Y:S01]  /*b2c0*/  LOP3.LUT R15, R14, 0x7fd00000, RZ, 0x3c, !PT ;  /* 0x7fd000000e0f7812 */ /* 0x000fe200078e3cff */
[----:B------:R-:W-:Y:S01]  /*b2d0*/  IMAD.MOV.U32 R3, RZ, RZ, R7 ;  /* 0x000000ffff037224 */ /* 0x000fe200078e0007 */
[----:B------:R-:W-:Y:S01]  /*b2e0*/  DSETP.NEU.AND P1, PT, R12, +INF , PT ;  /* 0x7ff000000c00742a */ /* 0x000fe20003f2d000 */
[----:B------:R-:W-:-:S03]  /*b2f0*/  IMAD.MOV.U32 R14, RZ, RZ, RZ ;  /* 0x000000ffff0e7224 */ /* 0x000fc600078e00ff */
[----:B------:R-:W-:Y:S01]  /*b300*/  FSEL R35, |R0|, |R3|, P4 ;  /* 0x4000000300237208 */ /* 0x000fe20002000200 */
[----:B------:R-:W-:Y:S01]  /*b310*/  IMAD.MOV.U32 R0, RZ, RZ, RZ ;  /* 0x000000ffff007224 */ /* 0x000fe200078e00ff */
[----:B------:R-:W-:Y:S01]  /*b320*/  @P5 LOP3.LUT R35, R3, 0x80000, RZ, 0xfc, !PT ;  /* 0x0008000003235812 */ /* 0x000fe200078efcff */
[----:B------:R-:W-:-:S04]  /*b330*/  DMUL R10, R14, R10 ;  /* 0x0000000a0e0a7228 */ /* 0x000fc80000000000 */
[----:B------:R-:W-:-:S04]  /*b340*/  IMAD.MOV.U32 R33, RZ, RZ, R35 ;  /* 0x000000ffff217224 */ /* 0x000fc800078e0023 */
[----:B------:R-:W-:Y:S02]  /*b350*/  DMUL R34, R10, R10 ;  /* 0x0000000a0a227228 */ /* 0x000fe40000000000 */
[----:B------:R-:W-:Y:S02]  /*b360*/  DMUL R32, R14, R32 ;  /* 0x000000200e207228 */ /* 0x000fe40000000000 */
[----:B------:R-:W-:-:S06]  /*b370*/  DMUL R10, R12, R14 ;  /* 0x0000000e0c0a7228 */ /* 0x000fcc0000000000 */
[----:B------:R-:W-:Y:S01]  /*b380*/  DFMA R34, R32, R32, R34 ;  /* 0x000000202022722b */ /* 0x000fe20000000022 */
[----:B------:R-:W-:-:S07]  /*b390*/  MOV R32, RZ ;  /* 0x000000ff00207202 */ /* 0x000fce0000000f00 */
[----:B------:R-:W-:-:S06]  /*b3a0*/  DFMA R34, R10, R10, R34 ;  /* 0x0000000a0a22722b */ /* 0x000fcc0000000022 */
[----:B------:R-:W1:Y:S02]  /*b3b0*/  MUFU.RSQ64H R33, R35 ;  /* 0x0000002300217308 */ /* 0x000e640000001c00 */
[----:B-1----:R-:W-:-:S08]  /*b3c0*/  DMUL R10, R32, R32 ;  /* 0x00000020200a7228 */ /* 0x002fd00000000000 */
[----:B------:R-:W-:Y:S02]  /*b3d0*/  DFMA R36, R34, -R10, 1 ;  /* 0x3ff000002224742b */ /* 0x000fe4000000080a */
[----:B------:R-:W-:-:S06]  /*b3e0*/  DADD R10, |R4|, |R6| ;  /* 0x00000000040a7229 */ /* 0x000fcc0000000606 */
[----:B------:R-:W-:Y:S02]  /*b3f0*/  DFMA R38, R36, R38, 0.5 ;  /* 0x3fe000002426742b */ /* 0x000fe40000000026 */
[----:B------:R-:W-:Y:S02]  /*b400*/  DMUL R36, R32, R36 ;  /* 0x0000002420247228 */ /* 0x000fe40000000000 */
[----:B------:R-:W-:-:S06]  /*b410*/  DADD R10, |R8|, R10 ;  /* 0x00000000080a7229 */ /* 0x000fcc000000020a */
[----:B------:R-:W-:Y:S02]  /*b420*/  DFMA R36, R36, R38, R32 ;  /* 0x000000262424722b */ /* 0x000fe40000000020 */
[C---:B------:R-:W-:Y:S02]  /*b430*/  DADD R32, R10.reuse, +INF ;  /* 0x7ff000000a207429 */ /* 0x040fe40000000000 */
[----:B------:R-:W-:-:S04]  /*b440*/  DSETP.GT.AND P0, PT, R10, RZ, PT ;  /* 0x000000ff0a00722a */ /* 0x000fc80003f04000 */
[----:B------:R-:W-:-:S10]  /*b450*/  DMUL R36, R14, R36 ;  /* 0x000000240e247228 */ /* 0x000fd40000000000 */
[----:B------:R-:W-:Y:S02]  /*b460*/  FSEL R10, R36, R32, P0 ;  /* 0x00000020240a7208 */ /* 0x000fe40000000000 */
[----:B------:R-:W-:Y:S02]  /*b470*/  FSEL R32, R37, R33, P0 ;  /* 0x0000002125207208 */ /* 0x000fe40000000000 */
[----:B------:R-:W-:Y:S02]  /*b480*/  FSEL R10, R10, RZ, P1 ;  /* 0x000000ff0a0a7208 */ /* 0x000fe40000800000 */
[----:B------:R-:W-:-:S06]  /*b490*/  FSEL R11, R32, RZ, P1 ;  /* 0x000000ff200b7208 */ /* 0x000fcc0000800000 */
        /* <DEDUP_REMOVED lines=10> */
[----:B------:R-:W-:Y:S02]  /*b540*/  SEL R28, R28, R29, P0 ;  /* 0x0000001d1c1c7207 */ /* 0x000fe40000000000 */
[----:B------:R-:W-:Y:S02]  /*b550*/  IADD3 R39, P0, PT, R62, 0x30, RZ ;  /* 0x000000303e277810 */ /* 0x000fe40007f1e0ff */
[----:B------:R-:W-:Y:S02]  /*b560*/  MOV R4, R28 ;  /* 0x0000001c00047202 */ /* 0x000fe40000000f00 */
[----:B------:R-:W-:Y:S01]  /*b570*/  @P1 LOP3.LUT R5, R3, 0x80000, RZ, 0xfc, !PT ;  /* 0x0008000003051812 */ /* 0x000fe200078efcff */
[----:B------:R-:W-:-:S04]  /*b580*/  IMAD.X R38, RZ, RZ, R2, P0 ;  /* 0x000000ffff267224 */ /* 0x000fc800000e0602 */
[----:B------:R-:W-:-:S04]  /*b590*/  IMAD.MOV.U32 R29, RZ, RZ, R5 ;  /* 0x000000ffff1d7224 */ /* 0x000fc800078e0005 */
[----:B0-----:R-:W-:-:S07]  /*b5a0*/  IMAD.MOV.U32 R5, RZ, RZ, R29 ;  /* 0x000000ffff057224 */ /* 0x001fce00078e001d */
[----:B------:R-:W-:Y:S05]  /*b5b0*/  CALL.REL.NOINC `($_Z18cudaRaytraceKernel8Matrix4DPviii$__internal_accurate_pow) ;  /* 0x0000005400947944 */ /* 0x000fea0003c00000 */
[C---:B------:R-:W-:Y:S01]  /*b5c0*/  DADD R6, R28.reuse, 10 ;  /* 0x402400001c067429 */ /* 0x040fe20000000000 */
[----:B------:R-:W-:Y:S01]  /*b5d0*/  IMAD.MOV.U32 R44, RZ, RZ, 0x0 ;  /* 0x00000000ff2c7424 */ /* 0x000fe200078e00ff */
[----:B------:R-:W-:Y:S01]  /*b5e0*/  DSETP.NEU.AND P1, PT, R28, RZ, PT ;  /* 0x000000ff1c00722a */ /* 0x000fe20003f2d000 */
[----:B------:R-:W-:-:S07]  /*b5f0*/  IMAD.MOV.U32 R45, RZ, RZ, 0x3ff00000 ;  /* 0x3ff00000ff2d7424 */ /* 0x000fce00078e00ff */
[----:B------:R-:W-:-:S04]  /*b600*/  LOP3.LUT R6, R7, 0x7ff00000, RZ, 0xc0, !PT ;  /* 0x7ff0000007067812 */ /* 0x000fc800078ec0ff */
[----:B------:R-:W-:Y:S02]  /*b610*/  ISETP.NE.AND P0, PT, R6, 0x7ff00000, PT ;  /* 0x7ff000000600780c */ /* 0x000fe40003f05270 */
[----:B------:R-:W-:-:S11]  /*b620*/  @!P1 CS2R R4, SRZ ;  /* 0x0000000000049805 */ /* 0x000fd6000001ff00 */
[----:B------:R-:W-:-:S14]  /*b630*/  DSETP.NEU.OR P0, PT, R28, +INF , P0 ;  /* 0x7ff000001c00742a */ /* 0x000fdc000070d400 */
[----:B------:R-:W-:Y:S02]  /*b640*/  @!P0 IMAD.MOV.U32 R4, RZ, RZ, 0x0 ;  /* 0x00000000ff048424 */ /* 0x000fe400078e00ff */
[----:B------:R-:W-:Y:S01]  /*b650*/  @!P0 IMAD.MOV.U32 R5, RZ, RZ, 0x7ff00000 ;  /* 0x7ff00000ff058424 */ /* 0x000fe200078e00ff */
[----:B------:R-:W-:-:S05]  /*b660*/  DSETP.NEU.AND P0, PT, R28, 1, PT ;  /* 0x3ff000001c00742a */ /* 0x000fca0003f0d000 */
[----:B------:R-:W-:-:S10]  /*b670*/  DADD R4, RZ, R4 ;  /* 0x00000000ff047229 */ /* 0x000fd40000000004 */
[----:B------:R-:W-:Y:S02]  /*b680*/  FSEL R84, R4, RZ, P0 ;  /* 0x000000ff04547208 */ /* 0x000fe40000000000 */
[----:B------:R-:W-:Y:S02]  /*b690*/  FSEL R85, R5, 1.875, P0 ;  /* 0x3ff0000005557808 */ /* 0x000fe40000000000 */
[----:B------:R-:W-:Y:S01]  /*b6a0*/  ISETP.NE.AND P0, PT, R63, RZ, PT ;  /* 0x000000ff3f00720c */ /* 0x000fe20003f05270 */
[----:B------:R-:W-:Y:S01]  /*b6b0*/  IMAD.MOV.U32 R36, RZ, RZ, R84 ;  /* 0x000000ffff247224 */ /* 0x000fe200078e0054 */
[----:B------:R-:W-:Y:S01]  /*b6c0*/  MOV R30, R84 ;  /* 0x00000054001e7202 */ /* 0x000fe20000000f00 */
[--C-:B------:R-:W-:Y:S02]  /*b6d0*/  IMAD.MOV.U32 R37, RZ, RZ, R85.reuse ;  /* 0x000000ffff257224 */ /* 0x100fe400078e0055 */
[----:B------:R-:W-:-:S08]  /*b6e0*/  IMAD.MOV.U32 R31, RZ, RZ, R85 ;  /* 0x000000ffff1f7224 */ /* 0x000fd000078e0055 */
[----:B------:R-:W-:Y:S05]  /*b6f0*/  @!P0 BRA `(.L_x_96) ;  /* 0x0000004400f88947 */ /* 0x000fea0003800000 */
[----:B------:R-:W-:Y:S01]  /*b700*/  UMOV UR4, 0xeb1c432d ;  /* 0xeb1c432d00047882 */ /* 0x000fe20000000000 */
[----:B------:R-:W-:Y:S01]  /*b710*/  UMOV UR5, 0x3f1a36e2 ;  /* 0x3f1a36e200057882 */ /* 0x000fe20000000000 */
[----:B------:R-:W-:Y:S01]  /*b720*/  IADD3 R4, P0, PT, R62, 0x48, RZ ;  /* 0x000000483e047810 */ /* 0x000fe20007f1e0ff */
[----:B------:R-:W-:Y:S01]  /*b730*/  DFMA R26, R26, UR4, R78 ;  /* 0x000000041a1a7c2b */ /* 0x000fe2000800004e */
[----:B------:R-:W-:Y:S01]  /*b740*/  VIADD R8, R63, 0xffffffff ;  /* 0xffffffff3f087836 */ /* 0x000fe20000000000 */
[----:B------:R-:W-:Y:S01]  /*b750*/  DFMA R18, R24, UR4, R18 ;  /* 0x0000000418127c2b */ /* 0x000fe20008000012 */
[----:B------:R-:W-:Y:S01]  /*b760*/  IMAD.MOV.U32 R6, RZ, RZ, R39 ;  /* 0x000000ffff067224 */ /* 0x000fe200078e0027 */
[----:B------:R-:W-:Y:S01]  /*b770*/  DFMA R16, R22, UR4, R16 ;  /* 0x0000000416107c2b */ /* 0x000fe20008000010 */
[----:B------:R-:W-:Y:S01]  /*b780*/  IMAD.MOV.U32 R7, RZ, RZ, R38 ;  /* 0x000000ffff077224 */ /* 0x000fe200078e0026 */
[----:B------:R-:W-:Y:S01]  /*b790*/  MOV R20, 0xb800 ;  /* 0x0000b80000147802 */ /* 0x000fe20000000f00 */
[----:B------:R0:W-:Y:S01]  /*b7a0*/  STL.64 [R1+0x48], R26 ;  /* 0x0000481a01007387 */ /* 0x0001e20000100a00 */
[----:B------:R-:W-:-:S02]  /*b7b0*/  IMAD.X R5, RZ, RZ, R2, P0 ;  /* 0x000000ffff057224 */ /* 0x000fc400000e0602 */
[----:B------:R-:W-:Y:S01]  /*b7c0*/  IMAD.MOV.U32 R21, RZ, RZ, 0x0 ;  /* 0x00000000ff157424 */ /* 0x000fe200078e00ff */
[----:B------:R0:W-:Y:S04]  /*b7d0*/  STL.64 [R1+0x50], R18 ;  /* 0x0000501201007387 */ /* 0x0001e80000100a00 */
[----:B------:R0:W-:Y:S02]  /*b7e0*/  STL.64 [R1+0x58], R16 ;  /* 0x0000581001007387 */ /* 0x0001e40000100a00 */
[----:B0-----:R-:W-:Y:S05]  /*b7f0*/  CALL.REL.NOINC `($_Z18cudaRaytraceKernel8Matrix4DPviii$_Z8RayColorRK7double3S1_i) ;  /* 0xffffffcc00e87944 */ /* 0x001fea0003c3ffff */
[C---:B------:R-:W-:Y:S02]  /*b800*/  DADD R4, R84.reuse, R4 ;  /* 0x0000000054047229 */ /* 0x040fe40000000004 */
[C---:B------:R-:W-:Y:S02]  /*b810*/  DADD R36, R84.reuse, R6 ;  /* 0x0000000054247229 */ /* 0x040fe40000000006 */
[----:B------:R-:W-:-:S06]  /*b820*/  DADD R30, R84, R8 ;  /* 0x00000000541e7229 */ /* 0x000fcc0000000008 */
[----:B------:R-:W-:Y:S02]  /*b830*/  IMAD.MOV.U32 R84, RZ, RZ, R4 ;  /* 0x000000ffff547224 */ /* 0x000fe400078e0004 */
[----:B------:R-:W-:Y:S01]  /*b840*/  IMAD.MOV.U32 R85, RZ, RZ, R5 ;  /* 0x000000ffff557224 */ /* 0x000fe200078e0005 */
[----:B------:R-:W-:Y:S06]  /*b850*/  BRA `(.L_x_96) ;  /* 0x0000004400a07947 */ /* 0x000fec0003800000 */
.L_x_95:
[C---:B------:R-:W-:Y:S01]  /*b860*/  DSETP.MAX.AND P0, P1, |R28|.reuse, |R26|, PT ;  /* 0x4000001a1c00722a */ /* 0x040fe2000390f200 */
[----:B------:R-:W-:Y:S01]  /*b870*/  IMAD.MOV.U32 R5, RZ, RZ, R27 ;  /* 0x000000ffff057224 */ /* 0x000fe200078e001b */
[----:B------:R-:W-:Y:S01]  /*b880*/  MOV R0, R29 ;  /* 0x0000001d00007202 */ /* 0x000fe20000000f00 */
[-C--:B------:R-:W-:Y:S01]  /*b890*/  DFMA R22, R28, R38.reuse, R78 ;  /* 0x000000261c16722b */ /* 0x080fe2000000004e */
[----:B------:R-:W-:Y:S01]  /*b8a0*/  IMAD.MOV.U32 R3, RZ, RZ, R26 ;  /* 0x000000ffff037224 */ /* 0x000fe200078e001a */
[-C--:B------:R-:W-:Y:S01]  /*b8b0*/  DFMA R18, R26, R38.reuse, R18 ;  /* 0x000000261a12722b */ /* 0x080fe20000000012 */
[----:B------:R-:W-:Y:S01]  /*b8c0*/  FSEL R7, |R0|, |R5|, P0 ;  /* 0x4000000500077208 */ /* 0x000fe20000000200 */
[----:B------:R-:W-:Y:S01]  /*b8d0*/  IMAD.MOV.U32 R0, RZ, RZ, R28 ;  /* 0x000000ffff007224 */ /* 0x000fe200078e001c */
[----:B------:R-:W-:Y:S01]  /*b8e0*/  DSETP.MIN.AND P2, P3, |R28|, |R26|, PT ;  /* 0x4000001a1c00722a */ /* 0x000fe20003b40200 */
[----:B------:R-:W-:Y:S01]  /*b8f0*/  IMAD.MOV.U32 R40, RZ, RZ, RZ ;  /* 0x000000ffff287224 */ /* 0x000fe200078e00ff */
[----:B------:R-:W-:Y:S01]  /*b900*/  DFMA R16, R24, R38, R16 ;  /* 0x000000261810722b */ /* 0x000fe20000000010 */
[----:B------:R-:W-:Y:S01]  /*b910*/  IMAD.MOV.U32 R84, RZ, RZ, RZ ;  /* 0x000000ffff547224 */ /* 0x000fe200078e00ff */
[----:B------:R-:W-:Y:S01]  /*b920*/  SEL R4, R0, R3, P0 ;  /* 0x0000000300047207 */ /* 0x000fe20000000000 */
[----:B------:R-:W-:Y:S01]  /*b930*/  DADD R52, -R22, 10 ;  /* 0x4024000016347429 */ /* 0x000fe20000000100 */
[----:B------:R-:W-:Y:S01]  /*b940*/  IMAD.MOV.U32 R0, RZ, RZ, R29 ;  /* 0x000000ffff007224 */ /* 0x000fe200078e001d */
[----:B------:R-:W-:Y:S01]  /*b950*/  DADD R30, -R18, 10 ;  /* 0x40240000121e7429 */ /* 0x000fe20000000100 */
[----:B------:R-:W-:Y:S01]  /*b960*/  @P1 LOP3.LUT R7, R5, 0x80000, RZ, 0xfc, !PT ;  /* 0x0008000005071812 */ /* 0x000fe200078efcff */
[----:B------:R-:W-:Y:S01]  /*b970*/  IMAD.MOV.U32 R21, RZ, RZ, 0x0 ;  /* 0x00000000ff157424 */ /* 0x000fe200078e00ff */
[----:B------:R-:W-:-:S02]  /*b980*/  MOV R20, 0xc230 ;  /* 0x0000c23000147802 */ /* 0x000fc40000000f00 */
[----:B------:R-:W-:Y:S01]  /*b990*/  FSEL R11, |R0|, |R5|, P2 ;  /* 0x40000005000b7208 */ /* 0x000fe20001000200 */
[----:B------:R-:W-:Y:S01]  /*b9a0*/  IMAD.MOV.U32 R0, RZ, RZ, R28 ;  /* 0x000000ffff007224 */ /* 0x000fe200078e001c */
[----:B------:R-:W-:Y:S01]  /*b9b0*/  @P3 LOP3.LUT R11, R5, 0x80000, RZ, 0xfc, !PT ;  /* 0x00080000050b3812 */ /* 0x000fe200078efcff */
[----:B------:R-:W-:Y:S01]  /*b9c0*/  DSETP.MAX.AND P0, P1, |R52|, |R30|, PT ;  /* 0x4000001e3400722a */ /* 0x000fe2000390f200 */
[----:B------:R-:W-:Y:S02]  /*b9d0*/  IMAD.MOV.U32 R5, RZ, RZ, R7 ;  /* 0x000000ffff057224 */ /* 0x000fe400078e0007 */
[----:B------:R-:W-:Y:S01]  /*b9e0*/  SEL R10, R0, R3, P2 ;  /* 0x00000003000a7207 */ /* 0x000fe20001000000 */
[----:B------:R-:W-:Y:S02]  /*b9f0*/  IMAD.MOV.U32 R0, RZ, RZ, R53 ;  /* 0x000000ffff007224 */ /* 0x000fe400078e0035 */
[----:B------:R-:W-:Y:S01]  /*ba00*/  IMAD.MOV.U32 R7, RZ, RZ, R31 ;  /* 0x000000ffff077224 */ /* 0x000fe200078e001f */
[----:B------:R-:W-:Y:S01]  /*ba10*/  DSETP.MAX.AND P2, P3, |R24|, R4, PT ;  /* 0x000000041800722a */ /* 0x000fe20003b4f200 */
[----:B------:R-:W-:-:S03]  /*ba20*/  IMAD.MOV.U32 R3, RZ, RZ, R30 ;  /* 0x000000ffff037224 */ /* 0x000fc600078e001e */
[----:B------:R-:W-:Y:S02]  /*ba30*/  FSEL R9, |R0|, |R7|, P0 ;  /* 0x4000000700097208 */ /* 0x000fe40000000200 */
[----:B------:R-:W-:Y:S02]  /*ba40*/  MOV R0, R52 ;  /* 0x0000003400007202 */ /* 0x000fe40000000f00 */
[----:B------:R-:W-:Y:S01]  /*ba50*/  @P1 LOP3.LUT R9, R7, 0x80000, RZ, 0xfc, !PT ;  /* 0x0008000007091812 */ /* 0x000fe200078efcff */
[----:B------:R-:W-:Y:S01]  /*ba60*/  IMAD.MOV.U32 R7, RZ, RZ, R5 ;  /* 0x000000ffff077224 */ /* 0x000fe200078e0005 */
[----:B------:R-:W-:Y:S01]  /*ba70*/  SEL R8, R0, R3, P0 ;  /* 0x0000000300087207 */ /* 0x000fe20000000000 */
[----:B------:R-:W-:Y:S01]  /*ba80*/  IMAD.MOV.U32 R0, RZ, RZ, R25 ;  /* 0x000000ffff007224 */ /* 0x000fe200078e0019 */
[----:B------:R-:W-:Y:S01]  /*ba90*/  DSETP.MIN.AND P0, P1, |R24|, R4, PT ;  /* 0x000000041800722a */ /* 0x000fe20003900200 */
[----:B------:R-:W-:Y:S02]  /*baa0*/  IMAD.MOV.U32 R3, RZ, RZ, R4 ;  /* 0x000000ffff037224 */ /* 0x000fe400078e0004 */
[----:B------:R-:W-:Y:S01]  /*bab0*/  IMAD.MOV.U32 R32, RZ, RZ, R8 ;  /* 0x000000ffff207224 */ /* 0x000fe200078e0008 */
[----:B------:R-:W-:Y:S01]  /*bac0*/  FSEL R37, |R0|, R7, P2 ;  /* 0x0000000700257208 */ /* 0x000fe20001000200 */
[----:B------:R-:W-:Y:S01]  /*bad0*/  IMAD.MOV.U32 R0, RZ, RZ, R24 ;  /* 0x000000ffff007224 */ /* 0x000fe200078e0018 */
[----:B------:R-:W-:Y:S01]  /*bae0*/  @P3 LOP3.LUT R37, R7, 0x80000, RZ, 0xfc, !PT ;  /* 0x0008000007253812 */ /* 0x000fe200078efcff */
[----:B------:R-:W-:-:S03]  /*baf0*/  IMAD.MOV.U32 R7, RZ, RZ, R4 ;  /* 0x000000ffff077224 */ /* 0x000fc600078e0004 */
[C---:B------:R-:W-:Y:S01]  /*bb00*/  SEL R36, R0.reuse, R3, P2 ;  /* 0x0000000300247207 */ /* 0x040fe20001000000 */
[----:B------:R-:W-:Y:S01]  /*bb10*/  IMAD.MOV.U32 R3, RZ, RZ, R25 ;  /* 0x000000ffff037224 */ /* 0x000fe200078e0019 */
[----:B------:R-:W-:Y:S02]  /*bb20*/  LOP3.LUT R38, R37, 0xffc00000, RZ, 0xc0, !PT ;  /* 0xffc0000025267812 */ /* 0x000fe400078ec0ff */
[----:B------:R-:W-:Y:S01]  /*bb30*/  SEL R6, R0, R7, P0 ;  /* 0x0000000700067207 */ /* 0x000fe20000000000 */
[----:B------:R-:W-:Y:S01]  /*bb40*/  IMAD.MOV.U32 R0, RZ, RZ, R52 ;  /* 0x000000ffff007224 */ /* 0x000fe200078e0034 */
[----:B------:R-:W-:Y:S02]  /*bb50*/  FSEL R13, |R3|, R5, P0 ;  /* 0x00000005030d7208 */ /* 0x000fe40000000200 */
[----:B------:R-:W-:Y:S01]  /*bb60*/  @P1 LOP3.LUT R13, R5, 0x80000, RZ, 0xfc, !PT ;  /* 0x00080000050d1812 */ /* 0x000fe200078efcff */
[----:B------:R-:W-:Y:S01]  /*bb70*/  DADD R4, -R16, -10 ;  /* 0xc024000010047429 */ /* 0x000fe20000000100 */
[----:B------:R-:W-:Y:S01]  /*bb80*/  LOP3.LUT R39, R38, 0x7fd00000, RZ, 0x3c, !PT ;  /* 0x7fd0000026277812 */ /* 0x000fe200078e3cff */
[----:B------:R-:W-:Y:S01]  /*bb90*/  IMAD.MOV.U32 R38, RZ, RZ, RZ ;  /* 0x000000ffff267224 */ /* 0x000fe200078e00ff */
[----:B------:R-:W-:Y:S01]  /*bba0*/  DSETP.MIN.AND P0, P1, |R52|, |R30|, PT ;  /* 0x4000001e3400722a */ /* 0x000fe20003900200 */
[----:B------:R-:W-:Y:S01]  /*bbb0*/  IMAD.MOV.U32 R7, RZ, RZ, R13 ;  /* 0x000000ffff077224 */ /* 0x000fe200078e000d */
[----:B------:R-:W-:-:S03]  /*bbc0*/  MOV R3, R30 ;  /* 0x0000001e00037202 */ /* 0x000fc60000000f00 */
[--C-:B------:R-:W-:Y:S02]  /*bbd0*/  DSETP.MAX.AND P4, P5, |R4|, R8.reuse, PT ;  /* 0x000000080400722a */ /* 0x100fe40003d8f200 */
[-C--:B------:R-:W-:Y:S01]  /*bbe0*/  DMUL R12, R6, R38.reuse ;  /* 0x00000026060c7228 */ /* 0x080fe20000000000 */
[----:B------:R-:W-:Y:S01]  /*bbf0*/  SEL R6, R0, R3, P0 ;  /* 0x0000000300067207 */ /* 0x000fe20000000000 */
[----:B------:R-:W-:Y:S01]  /*bc00*/  IMAD.MOV.U32 R0, RZ, RZ, R5 ;  /* 0x000000ffff007224 */ /* 0x000fe200078e0005 */
[----:B------:R-:W-:Y:S01]  /*bc10*/  DMUL R14, R10, R38 ;  /* 0x000000260a0e7228 */ /* 0x000fe20000000000 */
[----:B------:R-:W-:Y:S01]  /*bc20*/  IMAD.MOV.U32 R7, RZ, RZ, R9 ;  /* 0x000000ffff077224 */ /* 0x000fe200078e0009 */
[----:B------:R-:W-:Y:S01]  /*bc30*/  DSETP.MIN.AND P2, P3, |R4|, R8, PT ;  /* 0x000000080400722a */ /* 0x000fe20003b40200 */
[----:B------:R-:W-:Y:S02]  /*bc40*/  IMAD.MOV.U32 R11, RZ, RZ, R8 ;  /* 0x000000ffff0b7224 */ /* 0x000fe400078e0008 */
[----:B------:R-:W-:Y:S01]  /*bc50*/  DMUL R12, R12, R12 ;  /* 0x0000000c0c0c7228 */ /* 0x000fe20000000000 */
[----:B------:R-:W-:Y:S01]  /*bc60*/  FSEL R33, |R0|, R9, P4 ;  /* 0x0000000900217208 */ /* 0x000fe20002000200 */
[----:B------:R-:W-:-:S02]  /*bc70*/  IMAD.MOV.U32 R0, RZ, RZ, R4 ;  /* 0x000000ffff007224 */ /* 0x000fc400078e0004 */
[----:B------:R-:W-:Y:S01]  /*bc80*/  @P5 LOP3.LUT R33, R9, 0x80000, RZ, 0xfc, !PT ;  /* 0x0008000009215812 */ /* 0x000fe200078efcff */
[----:B------:R-:W-:Y:S02]  /*bc90*/  IMAD.MOV.U32 R3, RZ, RZ, R4 ;  /* 0x000000ffff037224 */ /* 0x000fe400078e0004 */
[----:B------:R-:W-:Y:S01]  /*bca0*/  SEL R10, R0, R11, P4 ;  /* 0x0000000b000a7207 */ /* 0x000fe20002000000 */
[----:B------:R-:W-:Y:S01]  /*bcb0*/  DFMA R14, R14, R14, R12 ;  /* 0x0000000e0e0e722b */ /* 0x000fe2000000000c */
[----:B------:R-:W-:Y:S01]  /*bcc0*/  MOV R0, R5 ;  /* 0x0000000500007202 */ /* 0x000fe20000000f00 */
[----:B------:R-:W-:Y:S01]  /*bcd0*/  DMUL R12, R36, R38 ;  /* 0x00000026240c7228 */ /* 0x000fe20000000000 */
[----:B------:R-:W-:Y:S01]  /*bce0*/  IMAD.MOV.U32 R11, RZ, RZ, R33 ;  /* 0x000000ffff0b7224 */ /* 0x000fe200078e0021 */
[----:B------:R-:W-:Y:S01]  /*bcf0*/  SEL R8, R3, R32, P2 ;  /* 0x0000002003087207 */ /* 0x000fe20001000000 */
[----:B------:R-:W-:Y:S01]  /*bd00*/  IMAD.MOV.U32 R3, RZ, RZ, R31 ;  /* 0x000000ffff037224 */ /* 0x000fe200078e001f */
[----:B------:R-:W-:Y:S01]  /*bd10*/  FSEL R9, |R0|, R7, P2 ;  /* 0x0000000700097208 */ /* 0x000fe20001000200 */
[----:B------:R-:W-:Y:S01]  /*bd20*/  IMAD.MOV.U32 R32, RZ, RZ, 0x0 ;  /* 0x00000000ff207424 */ /* 0x000fe200078e00ff */
[----:B------:R-:W-:Y:S01]  /*bd30*/  LOP3.LUT R0, R11, 0xffc00000, RZ, 0xc0, !PT ;  /* 0xffc000000b007812 */ /* 0x000fe200078ec0ff */
[----:B------:R-:W-:Y:S01]  /*bd40*/  IMAD.MOV.U32 R33, RZ, RZ, 0x3fd80000 ;  /* 0x3fd80000ff217424 */ /* 0x000fe200078e00ff */
[----:B------:R-:W-:Y:S01]  /*bd50*/  DFMA R34, R12, R12, R14 ;  /* 0x0000000c0c22722b */ /* 0x000fe2000000000e */
[----:B------:R-:W-:Y:S01]  /*bd60*/  @P3 LOP3.LUT R9, R7, 0x80000, RZ, 0xfc, !PT ;  /* 0x0008000007093812 */ /* 0x000fe200078efcff */
[----:B------:R-:W-:Y:S01]  /*bd70*/  IMAD.MOV.U32 R12, RZ, RZ, RZ ;  /* 0x000000ffff0c7224 */ /* 0x000fe200078e00ff */
[----:B------:R-:W-:Y:S01]  /*bd80*/  LOP3.LUT R13, R0, 0x7fd00000, RZ, 0x3c, !PT ;  /* 0x7fd00000000d7812 */ /* 0x000fe200078e3cff */
[----:B------:R-:W-:-:S02]  /*bd90*/  IMAD.MOV.U32 R0, RZ, RZ, R53 ;  /* 0x000000ffff007224 */ /* 0x000fc400078e0035 */
[----:B------:R-:W0:Y:S03]  /*bda0*/  MUFU.RSQ64H R41, R35 ;  /* 0x0000002300297308 */ /* 0x000e260000001c00 */
[----:B------:R-:W-:Y:S01]  /*bdb0*/  DMUL R8, R8, R12 ;  /* 0x0000000c08087228 */ /* 0x000fe20000000000 */
[----:B------:R-:W-:Y:S02]  /*bdc0*/  FSEL R7, |R0|, |R3|, P0 ;  /* 0x4000000300077208 */ /* 0x000fe40000000200 */
[----:B------:R-:W-:Y:S01]  /*bdd0*/  @P1 LOP3.LUT R7, R3, 0x80000, RZ, 0xfc, !PT ;  /* 0x0008000003071812 */ /* 0x000fe200078efcff */
[----:B------:R-:W-:Y:S01]  /*bde0*/  DSETP.NEU.AND P1, PT, R36, +INF , PT ;  /* 0x7ff000002400742a */ /* 0x000fe20003f2d000 */
[----:B------:R-:W-:-:S03]  /*bdf0*/  MOV R0, RZ ;  /* 0x000000ff00007202 */ /* 0x000fc60000000f00 */
[----:B------:R-:W-:Y:S02]  /*be00*/  DMUL R14, R8, R8 ;  /* 0x00000008080e7228 */ /* 0x000fe40000000000 */
[-C--:B------:R-:W-:Y:S02]  /*be10*/  DMUL R6, R6, R12.reuse ;  /* 0x0000000c06067228 */ /* 0x080fe40000000000 */
[----:B------:R-:W-:-:S06]  /*be20*/  DMUL R8, R10, R12 ;  /* 0x0000000c0a087228 */ /* 0x000fcc0000000000 */
[----:B------:R-:W-:Y:S02]  /*be30*/  DFMA R14, R6, R6, R14 ;  /* 0x00000006060e722b */ /* 0x000fe4000000000e */
[----:B0-----:R-:W-:-:S06]  /*be40*/  DMUL R6, R40, R40 ;  /* 0x0000002828067228 */ /* 0x001fcc0000000000 */
[----:B------:R-:W-:Y:S02]  /*be50*/  DFMA R14, R8, R8, R14 ;  /* 0x00000008080e722b */ /* 0x000fe4000000000e */
[----:B------:R-:W-:Y:S01]  /*be60*/  DFMA R42, R34, -R6, 1 ;  /* 0x3ff00000222a742b */ /* 0x000fe20000000806 */
[----:B------:R-:W-:Y:S01]  /*be70*/  IMAD.MOV.U32 R8, RZ, RZ, RZ ;  /* 0x000000ffff087224 */ /* 0x000fe200078e00ff */
[----:B------:R-:W-:Y:S02]  /*be80*/  DADD R6, |R28|, |R26| ;  /* 0x000000001c067229 */ /* 0x000fe4000000061a */
[----:B------:R-:W0:Y:S04]  /*be90*/  MUFU.RSQ64H R9, R15 ;  /* 0x0000000f00097308 */ /* 0x000e280000001c00 */
[----:B------:R-:W-:-:S02]  /*bea0*/  DFMA R44, R42, R32, 0.5 ;  /* 0x3fe000002a2c742b */ /* 0x000fc40000000020 */
[----:B------:R-:W-:Y:S02]  /*beb0*/  DMUL R42, R40, R42 ;  /* 0x0000002a282a7228 */ /* 0x000fe40000000000 */
[----:B------:R-:W-:-:S06]  /*bec0*/  DADD R34, |R24|, R6 ;  /* 0x0000000018227229 */ /* 0x000fcc0000000206 */
[----:B------:R-:W-:Y:S02]  /*bed0*/  DFMA R42, R44, R42, R40 ;  /* 0x0000002a2c2a722b */ /* 0x000fe40000000028 */
[----:B------:R-:W-:Y:S02]  /*bee0*/  DADD R40, R34, +INF ;  /* 0x7ff0000022287429 */ /* 0x000fe40000000000 */
[----:B0-----:R-:W-:Y:S02]  /*bef0*/  DMUL R6, R8, R8 ;  /* 0x0000000808067228 */ /* 0x001fe40000000000 */
[----:B------:R-:W-:Y:S02]  /*bf00*/  DSETP.GT.AND P0, PT, R34, RZ, PT ;  /* 0x000000ff2200722a */ /* 0x000fe40003f04000 */
[----:B------:R-:W-:-:S04]  /*bf10*/  DMUL R42, R38, R42 ;  /* 0x0000002a262a7228 */ /* 0x000fc80000000000 */
[----:B------:R-:W-:-:S06]  /*bf20*/  DFMA R6, R14, -R6, 1 ;  /* 0x3ff000000e06742b */ /* 0x000fcc0000000806 */
[----:B------:R-:W-:Y:S02]  /*bf30*/  FSEL R34, R42, R40, P0 ;  /* 0x000000282a227208 */ /* 0x000fe40000000000 */
[----:B------:R-:W-:Y:S01]  /*bf40*/  DFMA R14, R6, R32, 0.5 ;  /* 0x3fe00000060e742b */ /* 0x000fe20000000020 */
[----:B------:R-:W-:Y:S01]  /*bf50*/  FSEL R40, R43, R41, P0 ;  /* 0x000000292b287208 */ /* 0x000fe20000000000 */
[----:B------:R-:W-:Y:S01]  /*bf60*/  DMUL R32, R8, R6 ;  /* 0x0000000608207228 */ /* 0x000fe20000000000 */
[----:B------:R-:W-:Y:S01]  /*bf70*/  FSEL R34, R34, RZ, P1 ;  /* 0x000000ff22227208 */ /* 0x000fe20000800000 */
[----:B------:R-:W-:Y:S01]  /*bf80*/  DADD R6, |R52|, |R30| ;  /* 0x0000000034067229 */ /* 0x000fe2000000061e */
[----:B------:R-:W-:Y:S01]  /*bf90*/  FSEL R35, R40, RZ, P1 ;  /* 0x000000ff28237208 */ /* 0x000fe20000800000 */
[----:B------:R-:W-:-:S04]  /*bfa0*/  DSETP.NEU.AND P1, PT, R10, +INF , PT ;  /* 0x7ff000000a00742a */ /* 0x000fc80003f2d000 */
[----:B------:R-:W-:Y:S02]  /*bfb0*/  DFMA R14, R14, R32, R8 ;  /* 0x000000200e0e722b */ /* 0x000fe40000000008 */
[-C--:B------:R-:W-:Y:S02]  /*bfc0*/  DMUL R28, R28, R34.reuse ;  /* 0x000000221c1c7228 */ /* 0x080fe40000000000 */
[----:B------:R-:W-:Y:S02]  /*bfd0*/  DMUL R26, R26, R34 ;  /* 0x000000221a1a7228 */ /* 0x000fe40000000000 */
[----:B------:R-:W-:Y:S02]  /*bfe0*/  DADD R6, |R4|, R6 ;  /* 0x0000000004067229 */ /* 0x000fe40000000206 */
[----:B------:R-:W-:Y:S02]  /*bff0*/  DMUL R14, R12, R14 ;  /* 0x0000000e0c0e7228 */ /* 0x000fe40000000000 */
[----:B------:R-:W-:-:S02]  /*c000*/  DMUL R34, R24, R34 ;  /* 0x0000002218227228 */ /* 0x000fc40000000000 */
[----:B------:R-:W-:Y:S02]  /*c010*/  DFMA R12, RZ, R28, R26 ;  /* 0x0000001cff0c722b */ /* 0x000fe4000000001a */
[C---:B------:R-:W-:Y:S02]  /*c020*/  DADD R8, R6.reuse, +INF ;  /* 0x7ff0000006087429 */ /* 0x040fe40000000000 */
[----:B------:R-:W-:-:S04]  /*c030*/  DSETP.GT.AND P0, PT, R6, RZ, PT ;  /* 0x000000ff0600722a */ /* 0x000fc80003f04000 */
[----:B------:R-:W-:-:S04]  /*c040*/  DFMA R12, RZ, R34, R12 ;  /* 0x00000022ff0c722b */ /* 0x000fc8000000000c */
[----:B------:R-:W-:Y:S02]  /*c050*/  FSEL R24, R14, R8, P0 ;  /* 0x000000080e187208 */ /* 0x000fe40000000000 */
[----:B------:R-:W-:Y:S02]  /*c060*/  FSEL R8, R15, R9, P0 ;  /* 0x000000090f087208 */ /* 0x000fe40000000000 */
[----:B------:R-:W-:Y:S01]  /*c070*/  DADD R12, R12, R12 ;  /* 0x000000000c0c7229 */ /* 0x000fe2000000000c */
[----:B------:R-:W-:Y:S02]  /*c080*/  FSEL R24, R24, RZ, P1 ;  /* 0x000000ff18187208 */ /* 0x000fe40000800000 */
[----:B------:R-:W-:-:S05]  /*c090*/  FSEL R25, R8, RZ, P1 ;  /* 0x000000ff08197208 */ /* 0x000fca0000800000 */
[----:B------:R-:W-:Y:S02]  /*c0a0*/  DFMA R78, -RZ, R12, R28 ;  /* 0x0000000cff4e722b */ /* 0x000fe4000000011c */
[-C--:B------:R-:W-:Y:S02]  /*c0b0*/  DMUL R52, R52, R24.reuse ;  /* 0x0000001834347228 */ /* 0x080fe40000000000 */
[-C--:B------:R-:W-:Y:S02]  /*c0c0*/  DMUL R30, R30, R24.reuse ;  /* 0x000000181e1e7228 */ /* 0x080fe40000000000 */
[----:B------:R-:W-:Y:S01]  /*c0d0*/  DADD R76, -R12, R26 ;  /* 0x000000000c4c7229 */ /* 0x000fe2000000011a */
[----:B------:R0:W-:Y:S01]  /*c0e0*/  STL.64 [R1], R78 ;  /* 0x0000004e01007387 */ /* 0x0001e20000100a00 */
[----:B------:R-:W-:Y:S02]  /*c0f0*/  DMUL R24, R4, R24 ;  /* 0x0000001804187228 */ /* 0x000fe40000000000 */
[----:B------:R-:W-:-:S02]  /*c100*/  DMUL R6, R52, R78 ;  /* 0x0000004e34067228 */ /* 0x000fc40000000000 */
[----:B------:R-:W-:Y:S01]  /*c110*/  DFMA R60, -RZ, R12, R34 ;  /* 0x0000000cff3c722b */ /* 0x000fe20000000122 */
[----:B------:R0:W-:Y:S01]  /*c120*/  STL.64 [R1+0x8], R76 ;  /* 0x0000084c01007387 */ /* 0x0001e20000100a00 */
[----:B------:R-:W-:-:S04]  /*c130*/  DMUL R28, RZ, R52 ;  /* 0x00000034ff1c7228 */ /* 0x000fc80000000000 */
[C---:B------:R-:W-:Y:S01]  /*c140*/  DFMA R6, R30.reuse, R76, R6 ;  /* 0x0000004c1e06722b */ /* 0x040fe20000000006 */
[----:B------:R0:W-:Y:S03]  /*c150*/  STL.64 [R1+0x10], R60 ;  /* 0x0000103c01007387 */ /* 0x0001e60000100a00 */
[----:B------:R-:W-:-:S04]  /*c160*/  DADD R54, R30, R28 ;  /* 0x000000001e367229 */ /* 0x000fc8000000001c */
[----:B------:R-:W-:-:S04]  /*c170*/  DFMA R6, R24, R60, R6 ;  /* 0x0000003c1806722b */ /* 0x000fc80000000006 */
[----:B------:R-:W-:-:S04]  /*c180*/  DFMA R54, RZ, R24, R54 ;  /* 0x00000018ff36722b */ /* 0x000fc80000000036 */
        /* <DEDUP_REMOVED lines=10> */
[----:B------:R-:W0:Y:S01]  /*c230*/  MUFU.RCP64H R7, R55 ;  /* 0x0000003700077308 */ /* 0x000e220000001800 */
[----:B------:R-:W-:Y:S01]  /*c240*/  IMAD.MOV.U32 R6, RZ, RZ, 0x1 ;  /* 0x00000001ff067424 */ /* 0x000fe200078e00ff */
[----:B------:R-:W-:Y:S01]  /*c250*/  DADD R46, RZ, R22 ;  /* 0x00000000ff2e7229 */ /* 0x000fe20000000016 */
[----:B------:R-:W-:Y:S01]  /*c260*/  UMOV UR4, 0xeb1c432d ;  /* 0xeb1c432d00047882 */ /* 0x000fe20000000000 */
[----:B------:R-:W-:Y:S01]  /*c270*/  UMOV UR5, 0x3f1a36e2 ;  /* 0x3f1a36e200057882 */ /* 0x000fe20000000000 */
[----:B------:R-:W-:Y:S01]  /*c280*/  DADD R26, RZ, R16 ;  /* 0x00000000ff1a7229 */ /* 0x000fe20000000010 */
[----:B------:R-:W-:Y:S01]  /*c290*/  BSSY.RECONVERGENT B6, `(.L_x_101) ;  /* 0x0000026000067945 */ /* 0x000fe20003800200 */
[----:B------:R-:W-:Y:S02]  /*c2a0*/  DADD R44, R18, UR4 ;  /* 0x00000004122c7e29 */ /* 0x000fe40008000000 */
[----:B------:R-:W-:Y:S02]  /*c2b0*/  DSETP.NEU.AND P1, PT, R84, RZ, PT ;  /* 0x000000ff5400722a */ /* 0x000fe40003f2d000 */
[----:B------:R-:W-:-:S02]  /*c2c0*/  DMUL R38, RZ, R46 ;  /* 0x0000002eff267228 */ /* 0x000fc40000000000 */
[----:B0-----:R-:W-:-:S06]  /*c2d0*/  DFMA R8, -R54, R6, 1 ;  /* 0x3ff000003608742b */ /* 0x001fcc0000000106 */
[----:B------:R-:W-:-:S04]  /*c2e0*/  DADD R36, R44, R38 ;  /* 0x000000002c247229 */ /* 0x000fc80000000026 */
[----:B------:R-:W-:Y:S01]  /*c2f0*/  @!P1 CS2R R4, SRZ ;  /* 0x0000000000049805 */ /* 0x000fe2000001ff00 */
[----:B------:R-:W-:Y:S02]  /*c300*/  DSETP.NEU.AND P1, PT, R84, 1, PT ;  /* 0x3ff000005400742a */ /* 0x000fe40003f2d000 */
[----:B------:R-:W-:Y:S02]  /*c310*/  DFMA R8, R8, R8, R8 ;  /* 0x000000080808722b */ /* 0x000fe40000000008 */
[----:B------:R-:W-:-:S06]  /*c320*/  DFMA R36, RZ, R26, R36 ;  /* 0x0000001aff24722b */ /* 0x000fcc0000000024 */
[----:B------:R-:W-:Y:S02]  /*c330*/  DFMA R10, R6, R8, R6 ;  /* 0x00000008060a722b */ /* 0x000fe40000000006 */
[----:B------:R-:W-:Y:S02]  /*c340*/  DADD R8, RZ, -R36 ;  /* 0x00000000ff087229 */ /* 0x000fe40000000824 */
[----:B------:R-:W-:-:S04]  /*c350*/  DADD R6, R84, 10 ;  /* 0x4024000054067429 */ /* 0x000fc80000000000 */
[----:B------:R-:W-:-:S04]  /*c360*/  DFMA R12, -R54, R10, 1 ;  /* 0x3ff00000360c742b */ /* 0x000fc8000000010a */
[----:B------:R-:W-:Y:S02]  /*c370*/  FSETP.GEU.AND P3, PT, |R9|, 6.5827683646048100446e-37, PT ;  /* 0x036000000900780b */ /* 0x000fe40003f6e200 */
[----:B------:R-:W-:Y:S02]  /*c380*/  LOP3.LUT R6, R7, 0x7ff00000, RZ, 0xc0, !PT ;  /* 0x7ff0000007067812 */ /* 0x000fe400078ec0ff */
[----:B------:R-:W-:Y:S02]  /*c390*/  DFMA R12, R10, R12, R10 ;  /* 0x0000000c0a0c722b */ /* 0x000fe4000000000a */
[----:B------:R-:W-:-:S06]  /*c3a0*/  ISETP.NE.AND P0, PT, R6, 0x7ff00000, PT ;  /* 0x7ff000000600780c */ /* 0x000fcc0003f05270 */
[----:B------:R-:W-:-:S07]  /*c3b0*/  DMUL R10, R8, R12 ;  /* 0x0000000c080a7228 */ /* 0x000fce0000000000 */
[----:B------:R-:W-:Y:S02]  /*c3c0*/  DSETP.NEU.OR P0, PT, R84, +INF , P0 ;  /* 0x7ff000005400742a */ /* 0x000fe4000070d400 */
[----:B------:R-:W-:-:S08]  /*c3d0*/  DFMA R6, -R54, R10, R8 ;  /* 0x0000000a3606722b */ /* 0x000fd00000000108 */
[----:B------:R-:W-:-:S04]  /*c3e0*/  DFMA R6, R12, R6, R10 ;  /* 0x000000060c06722b */ /* 0x000fc8000000000a */
[----:B------:R-:W-:Y:S01]  /*c3f0*/  @!P0 IMAD.MOV.U32 R5, RZ, RZ, 0x7ff00000 ;  /* 0x7ff00000ff058424 */ /* 0x000fe200078e00ff */
[----:B------:R-:W-:-:S04]  /*c400*/  @!P0 MOV R4, 0x0 ;  /* 0x0000000000048802 */ /* 0x000fc80000000f00 */
[----:B------:R-:W-:Y:S01]  /*c410*/  FSEL R84, R4, RZ, P1 ;  /* 0x000000ff04547208 */ /* 0x000fe20000800000 */
[----:B------:R-:W-:Y:S01]  /*c420*/  FFMA R0, RZ, R55, R7 ;  /* 0x00000037ff007223 */ /* 0x000fe20000000007 */
[----:B------:R-:W-:-:S04]  /*c430*/  FSEL R85, R5, 1.875, P1 ;  /* 0x3ff0000005557808 */ /* 0x000fc80000800000 */
        /* <DEDUP_REMOVED lines=11> */
.L_x_102:
[----:B------:R-:W-:Y:S05]  /*c4f0*/  BSYNC.RECONVERGENT B6 ;  /* 0x0000000000067941 */ /* 0x000fea0003800200 */
.L_x_101:
        /* <DEDUP_REMOVED lines=35> */
[----:B------:R-:W0:Y:S04]  /*c730*/  MUFU.RSQ64H R7, R5 ;  /* 0x0000000500077308 */ /* 0x000e280000001c00 */
[----:B------:R-:W-:-:S04]  /*c740*/  IADD3 R6, PT, PT, R5, -0x3500000, RZ ;  /* 0xfcb0000005067810 */ /* 0x000fc80007ffe0ff */
[----:B------:R-:W-:Y:S02]  /*c750*/  ISETP.GE.U32.AND P0, PT, R6, 0x7ca00000, PT ;  /* 0x7ca000000600780c */ /* 0x000fe40003f06070 */
        /* <DEDUP_REMOVED lines=17> */
[----:B------:R-:W-:Y:S01]  /*c870*/  MOV R92, R4 ;  /* 0x00000004005c7202 */ /* 0x000fe20000000f00 */
[----:B------:R-:W-:-:S07]  /*c880*/  IMAD.MOV.U32 R93, RZ, RZ, R5 ;  /* 0x000000ffff5d7224 */ /* 0x000fce00078e0005 */
.L_x_106:
[----:B------:R-:W-:Y:S05]  /*c890*/  BSYNC.RECONVERGENT B6 ;  /* 0x0000000000067941 */ /* 0x000fea0003800200 */
.L_x_105:
        /* <DEDUP_REMOVED lines=24> */
.L_x_108:
[----:B------:R-:W-:Y:S05]  /*ca20*/  BSYNC.RECONVERGENT B6 ;  /* 0x0000000000067941 */ /* 0x000fea0003800200 */
.L_x_107:
        /* <DEDUP_REMOVED lines=23> */
.L_x_110:
[----:B------:R-:W-:Y:S05]  /*cba0*/  BSYNC.RECONVERGENT B6 ;  /* 0x0000000000067941 */ /* 0x000fea0003800200 */
.L_x_109:
        /* <DEDUP_REMOVED lines=18> */
[----:B------:R-:W-:Y:S01]  /*ccd0*/  MOV R11, 0x3fd80000 ;  /* 0x3fd80000000b7802 */ /* 0x000fe20000000f00 */
[----:B------:R-:W-:Y:S04]  /*cce0*/  BSSY.RECONVERGENT B6, `(.L_x_111) ;  /* 0x000001d000067945 */ /* 0x000fe80003800200 */
[----:B------:R-:W-:Y:S02]  /*ccf0*/  DADD R6, R30, R6 ;  /* 0x000000001e067229 */ /* 0x000fe40000000006 */
[----:B------:R-:W-:-:S06]  /*cd00*/  DADD R4, R38, R4 ;  /* 0x0000000026047229 */ /* 0x000fcc0000000004 */
[----:B------:R-:W-:Y:S02]  /*cd10*/  DADD R6, R6, -1 ;  /* 0xbff0000006067429 */ /* 0x000fe40000000000 */
[----:B------:R-:W-:-:S06]  /*cd20*/  DADD R24, R4, R4 ;  /* 0x0000000004187229 */ /* 0x000fcc0000000004 */
[----:B------:R-:W-:-:S08]  /*cd30*/  DMUL R4, R28, R6 ;  /* 0x000000061c047228 */ /* 0x000fd00000000000 */
        /* <DEDUP_REMOVED lines=23> */
.L_x_112:
[----:B------:R-:W-:Y:S05]  /*ceb0*/  BSYNC.RECONVERGENT B6 ;  /* 0x0000000000067941 */ /* 0x000fea0003800200 */
.L_x_111:
[----:B------:R-:W0:Y:S01]  /*cec0*/  MUFU.RCP64H R5, R27 ;  /* 0x0000001b00057308 */ /* 0x000e220000001800 */
[----:B------:R-:W-:Y:S01]  /*ced0*/  MOV R4, 0x1 ;  /* 0x0000000100047802 */ /* 0x000fe20000000f00 */
        /* <DEDUP_REMOVED lines=21> */
.L_x_114:
[----:B------:R-:W-:Y:S05]  /*d030*/  BSYNC.RECONVERGENT B6 ;  /* 0x0000000000067941 */ /* 0x000fea0003800200 */
.L_x_113:
        /* <DEDUP_REMOVED lines=23> */
.L_x_116:
[----:B------:R-:W-:Y:S05]  /*d1b0*/  BSYNC.RECONVERGENT B6 ;  /* 0x0000000000067941 */ /* 0x000fea0003800200 */
.L_x_115:
        /* <DEDUP_REMOVED lines=17> */
[----:B------:R-:W-:Y:S01]  /*d2d0*/  BSSY.RECONVERGENT B6, `(.L_x_117) ;  /* 0x0000020000067945 */ /* 0x000fe20003800200 */
[----:B------:R-:W-:-:S05]  /*d2e0*/  IMAD.MOV.U32 R11, RZ, RZ, 0x3fd80000 ;  /* 0x3fd80000ff0b7424 */ /* 0x000fca00078e00ff */
        /* <DEDUP_REMOVED lines=30> */
.L_x_118:
[----:B------:R-:W-:Y:S05]  /*d4d0*/  BSYNC.RECONVERGENT B6 ;  /* 0x0000000000067941 */ /* 0x000fea0003800200 */
.L_x_117:
        /* <DEDUP_REMOVED lines=23> */
.L_x_120:
[----:B------:R-:W-:Y:S05]  /*d650*/  BSYNC.RECONVERGENT B6 ;  /* 0x0000000000067941 */ /* 0x000fea0003800200 */
.L_x_119:
        /* <DEDUP_REMOVED lines=23> */
.L_x_122:
[----:B------:R-:W-:Y:S05]  /*d7d0*/  BSYNC.RECONVERGENT B6 ;  /* 0x0000000000067941 */ /* 0x000fea0003800200 */
.L_x_121:
        /* <DEDUP_REMOVED lines=15> */
.L_x_104:
[----:B------:R-:W-:Y:S05]  /*d8d0*/  BSYNC.RECONVERGENT B7 ;  /* 0x0000000000077941 */ /* 0x000fea0003800200 */
.L_x_103:
[----:B------:R-:W0:Y:S01]  /*d8e0*/  FRND.F64.FLOOR R6, R16 ;  /* 0x0000001000067313 */ /* 0x000e220000305800 */
[----:B------:R-:W-:Y:S01]  /*d8f0*/  DSETP.MAX.AND P1, P2, RZ, R54, PT ;  /* 0x00000036ff00722a */ /* 0x000fe20003a2f000 */
[----:B------:R-:W-:Y:S01]  /*d900*/  IMAD.MOV.U32 R0, RZ, RZ, RZ ;  /* 0x000000ffff007224 */ /* 0x000fe200078e00ff */
[----:B------:R-:W-:Y:S01]  /*d910*/  ISETP.NE.AND P3, PT, R71, RZ, PT ;  /* 0x000000ff4700720c */ /* 0x000fe20003f65270 */
[----:B------:R-:W-:Y:S02]  /*d920*/  IMAD.MOV.U32 R3, RZ, RZ, R54 ;  /* 0x000000ffff037224 */ /* 0x000fe400078e0036 */
[----:B------:R-:W-:Y:S02]  /*d930*/  IMAD.MOV.U32 R44, RZ, RZ, 0x0 ;  /* 0x00000000ff2c7424 */ /* 0x000fe400078e00ff */
[----:B------:R-:W1:Y:S01]  /*d940*/  FRND.F64.FLOOR R4, R22 ;  /* 0x0000001600047313 */ /* 0x000e620000305800 */
[----:B------:R-:W-:Y:S01]  /*d950*/  IMAD.MOV.U32 R45, RZ, RZ, 0x3ff00000 ;  /* 0x3ff00000ff2d7424 */ /* 0x000fe200078e00ff */
[----:B0-----:R-:W-:-:S02]  /*d960*/  DADD R6, R16, -R6 ;  /* 0x0000000010067229 */ /* 0x001fc40000000806 */
[----:B-1----:R-:W-:-:S06]  /*d970*/  DADD R4, R22, -R4 ;  /* 0x0000000016047229 */ /* 0x002fcc0000000804 */
[----:B------:R-:W-:Y:S01]  /*d980*/  DSETP.GEU.AND P0, PT, R6, 0.5, PT ;  /* 0x3fe000000600742a */ /* 0x000fe20003f0e000 */
[----:B------:R-:W-:Y:S02]  /*d990*/  FSEL R7, R0, R55, P1 ;  /* 0x0000003700077208 */ /* 0x000fe40000800000 */
[----:B------:R-:W-:-:S03]  /*d9a0*/  @P2 LOP3.LUT R7, R55, 0x80000, RZ, 0xfc, !PT ;  /* 0x0008000037072812 */ /* 0x000fc600078efcff */
[----:B------:R-:W-:Y:S01]  /*d9b0*/  DSETP.GEU.XOR P0, PT, R4, 0.5, P0 ;  /* 0x3fe000000400742a */ /* 0x000fe2000070e800 */
[----:B------:R-:W-:Y:S02]  /*d9c0*/  IMAD.MOV.U32 R4, RZ, RZ, RZ ;  /* 0x000000ffff047224 */ /* 0x000fe400078e00ff */
[----:B------:R-:W-:-:S03]  /*d9d0*/  IMAD.MOV.U32 R5, RZ, RZ, R7 ;  /* 0x000000ffff057224 */ /* 0x000fc600078e0007 */
[----:B------:R-:W-:Y:S02]  /*d9e0*/  SEL R8, RZ, 0x1, !P0 ;  /* 0x00000001ff087807 */ /* 0x000fe40004000000 */
[----:B------:R-:W-:Y:S02]  /*d9f0*/  SEL R4, R4, R3, P1 ;  /* 0x0000000304047207 */ /* 0x000fe40000800000 */
[----:B------:R-:W-:Y:S02]  /*da00*/  ISETP.NE.AND P0, PT, R63, RZ, PT ;  /* 0x000000ff3f00720c */ /* 0x000fe40003f05270 */
[----:B------:R-:W0:Y:S02]  /*da10*/  I2F.F64.U32 R8, R8 ;  /* 0x0000000800087312 */ /* 0x000e240000201800 */
[----:B------:R-:W-:-:S10]  /*da20*/  DMUL R6, R4, 0.5 ;  /* 0x3fe0000004067828 */ /* 0x000fd40000000000 */
[----:B------:R-:W-:Y:S02]  /*da30*/  FSEL R4, R4, R6, P3 ;  /* 0x0000000604047208 */ /* 0x000fe40001800000 */
[----:B------:R-:W-:-:S06]  /*da40*/  FSEL R5, R5, R7, P3 ;  /* 0x0000000705057208 */ /* 0x000fcc0001800000 */
[----:B0-----:R-:W-:-:S10]  /*da50*/  DFMA R84, R8, R4, R84 ;  /* 0x000000040854722b */ /* 0x001fd40000000054 */
[----:B------:R-:W-:Y:S01]  /*da60*/  MOV R36, R84 ;  /* 0x0000005400247202 */ /* 0x000fe20000000f00 */
[--C-:B------:R-:W-:Y:S02]  /*da70*/  IMAD.MOV.U32 R37, RZ, RZ, R85.reuse ;  /* 0x000000ffff257224 */ /* 0x100fe400078e0055 */
[----:B------:R-:W-:Y:S02]  /*da80*/  IMAD.MOV.U32 R30, RZ, RZ, R84 ;  /* 0x000000ffff1e7224 */ /* 0x000fe400078e0054 */
[----:B------:R-:W-:Y:S01]  /*da90*/  IMAD.MOV.U32 R31, RZ, RZ, R85 ;  /* 0x000000ffff1f7224 */ /* 0x000fe200078e0055 */
[----:B------:R-:W-:Y:S06]  /*daa0*/  @!P0 BRA `(.L_x_96) ;  /* 0x00000024000c8947 */ /* 0x000fec0003800000 */
        /* <DEDUP_REMOVED lines=8> */
[--C-:B------:R-:W-:Y:S01]  /*db30*/  IMAD.MOV.U32 R7, RZ, RZ, R2.reuse ;  /* 0x000000ffff077224 */ /* 0x100fe200078e0002 */
[----:B------:R-:W-:Y:S01]  /*db40*/  MOV R20, 0xdbb0 ;  /* 0x0000dbb000147802 */ /* 0x000fe20000000f00 */
[----:B------:R0:W-:Y:S01]  /*db50*/  STL.64 [R1+0x18], R22 ;  /* 0x0000181601007387 */ /* 0x0001e20000100a00 */
[----:B------:R-:W-:-:S02]  /*db60*/  IMAD.X R5, RZ, RZ, R2, P0 ;  /* 0x000000ffff057224 */ /* 0x000fc400000e0602 */
[----:B------:R-:W-:Y:S01]  /*db70*/  IMAD.MOV.U32 R21, RZ, RZ, 0x0 ;  /* 0x00000000ff157424 */ /* 0x000fe200078e00ff */
[----:B------:R0:W-:Y:S04]  /*db80*/  STL.64 [R1+0x20], R18 ;  /* 0x0000201201007387 */ /* 0x0001e80000100a00 */
[----:B------:R0:W-:Y:S02]  /*db90*/  STL.64 [R1+0x28], R16 ;  /* 0x0000281001007387 */ /* 0x0001e40000100a00 */
[----:B0-----:R-:W-:Y:S05]  /*dba0*/  CALL.REL.NOINC `($_Z18cudaRaytraceKernel8Matrix4DPviii$_Z8RayColorRK7double3S1_i) ;  /* 0xffffffa800fc7944 */ /* 0x001fea0003c3ffff */
[--C-:B------:R-:W-:Y:S02]  /*dbb0*/  DFMA R4, R4, 0.5, R84.reuse ;  /* 0x3fe000000404782b */ /* 0x100fe40000000054 */
[--C-:B------:R-:W-:Y:S02]  /*dbc0*/  DFMA R36, R6, 0.5, R84.reuse ;  /* 0x3fe000000624782b */ /* 0x100fe40000000054 */
[----:B------:R-:W-:-:S06]  /*dbd0*/  DFMA R30, R8, 0.5, R84 ;  /* 0x3fe00000081e782b */ /* 0x000fcc0000000054 */
[----:B------:R-:W-:Y:S01]  /*dbe0*/  MOV R84, R4 ;  /* 0x0000000400547202 */ /* 0x000fe20000000f00 */
[----:B------:R-:W-:Y:S01]  /*dbf0*/  IMAD.MOV.U32 R85, RZ, RZ, R5 ;  /* 0x000000ffff557224 */ /* 0x000fe200078e0005 */
[----:B------:R-:W-:Y:S06]  /*dc00*/  BRA `(.L_x_96) ;  /* 0x0000002000b47947 */ /* 0x000fec0003800000 */
.L_x_94:
        /* <DEDUP_REMOVED lines=10> */
.L_x_124:
[-C--:B------:R-:W-:Y:S01]  /*dcb0*/  DFMA R46, R28, R38.reuse, R78 ;  /* 0x000000261c2e722b */ /* 0x080fe2000000004e */
[----:B------:R-:W-:Y:S01]  /*dcc0*/  IMAD.MOV.U32 R0, RZ, RZ, R28 ;  /* 0x000000ffff007224 */ /* 0x000fe200078e001c */
[-C--:B------:R-:W-:Y:S01]  /*dcd0*/  DFMA R44, R26, R38.reuse, R18 ;  /* 0x000000261a2c722b */ /* 0x080fe20000000012 */
[----:B------:R-:W-:Y:S01]  /*dce0*/  IMAD.MOV.U32 R3, RZ, RZ, R26 ;  /* 0x000000ffff037224 */ /* 0x000fe200078e001a */
[C-C-:B------:R-:W-:Y:S01]  /*dcf0*/  DSETP.MIN.AND P0, P1, |R28|.reuse, |R26|.reuse, PT ;  /* 0x4000001a1c00722a */ /* 0x140fe20003900200 */
[--C-:B------:R-:W-:Y:S01]  /*dd00*/  IMAD.MOV.U32 R5, RZ, RZ, R29.reuse ;  /* 0x000000ffff057224 */ /* 0x100fe200078e001d */
[----:B------:R-:W-:Y:S01]  /*dd10*/  DSETP.MAX.AND P2, P4, |R28|, |R26|, PT ;  /* 0x4000001a1c00722a */ /* 0x000fe20003c4f200 */
[----:B------:R-:W-:Y:S01]  /*dd20*/  IMAD.MOV.U32 R4, RZ, RZ, R28 ;  /* 0x000000ffff047224 */ /* 0x000fe200078e001c */
[----:B------:R-:W-:Y:S01]  /*dd30*/  DADD R6, -R46, 10 ;  /* 0x402400002e067429 */ /* 0x000fe20000000100 */
[----:B------:R-:W-:Y:S01]  /*dd40*/  IMAD.MOV.U32 R13, RZ, RZ, R26 ;  /* 0x000000ffff0d7224 */ /* 0x000fe200078e001a */
[C---:B------:R-:W-:Y:S01]  /*dd50*/  DADD R8, -R44.reuse, 10 ;  /* 0x402400002c087429 */ /* 0x040fe20000000100 */
[----:B------:R-:W-:Y:S01]  /*dd60*/  SEL R42, R0, R3, P0 ;  /* 0x00000003002a7207 */ /* 0x000fe20000000000 */
[----:B------:R-:W-:Y:S01]  /*dd70*/  IMAD.MOV.U32 R0, RZ, RZ, R29 ;  /* 0x000000ffff007224 */ /* 0x000fe200078e001d */
[----:B------:R-:W-:Y:S01]  /*dd80*/  DADD R10, R44, -1 ;  /* 0xbff000002c0a7429 */ /* 0x000fe20000000000 */
[----:B------:R-:W-:Y:S01]  /*dd90*/  IMAD.MOV.U32 R3, RZ, RZ, R27 ;  /* 0x000000ffff037224 */ /* 0x000fe200078e001b */
[----:B------:R-:W-:Y:S01]  /*dda0*/  MOV R12, R27 ;  /* 0x0000001b000c7202 */ /* 0x000fe20000000f00 */
[----:B------:R-:W-:Y:S01]  /*ddb0*/  DFMA R22, R24, R38, R16 ;  /* 0x000000261816722b */ /* 0x000fe20000000010 */
[----:B------:R-:W-:Y:S01]  /*ddc0*/  SEL R14, R4, R13, P2 ;  /* 0x0000000d040e7207 */ /* 0x000fe20001000000 */
[----:B------:R-:W-:Y:S01]  /*ddd0*/  IMAD.MOV.U32 R60, RZ, RZ, RZ ;  /* 0x000000ffff3c7224 */ /* 0x000fe200078e00ff */
[----:B------:R-:W-:Y:S01]  /*dde0*/  FSEL R43, |R0|, |R3|, P0 ;  /* 0x40000003002b7208 */ /* 0x000fe20000000200 */
[----:B------:R-:W-:Y:S01]  /*ddf0*/  DSETP.MAX.AND P0, P3, |R6|, |R8|, PT ;  /* 0x400000080600722a */ /* 0x000fe20003b0f200 */
[----:B------:R-:W-:Y:S01]  /*de00*/  @P1 LOP3.LUT R43, R3, 0x80000, RZ, 0xfc, !PT ;  /* 0x00080000032b1812 */ /* 0x000fe200078efcff */
[----:B------:R-:W-:Y:S01]  /*de10*/  IMAD.MOV.U32 R0, RZ, RZ, R6 ;  /* 0x000000ffff007224 */ /* 0x000fe200078e0006 */
[----:B------:R-:W-:Y:S01]  /*de20*/  FSEL R15, |R5|, |R12|, P2 ;  /* 0x4000000c050f7208 */ /* 0x000fe20001000200 */
[----:B------:R-:W-:Y:S01]  /*de30*/  IMAD.MOV.U32 R3, RZ, RZ, R8 ;  /* 0x000000ffff037224 */ /* 0x000fe200078e0008 */
[----:B------:R-:W-:Y:S01]  /*de40*/  @P4 LOP3.LUT R15, R12, 0x80000, RZ, 0xfc, !PT ;  /* 0x000800000c0f4812 */ /* 0x000fe200078efcff */
[C-C-:B------:R-:W-:Y:S01]  /*de50*/  DSETP.MAX.AND P4, P2, |R46|.reuse, |R10|.reuse, PT ;  /* 0x4000000a2e00722a */ /* 0x140fe20003a8f200 */
[----:B------:R-:W-:Y:S01]  /*de60*/  IMAD.MOV.U32 R5, RZ, RZ, R11 ;  /* 0x000000ffff057224 */ /* 0x000fe200078e000b */
[----:B------:R-:W-:Y:S01]  /*de70*/  DSETP.MIN.AND P1, P5, |R46|, |R10|, PT ;  /* 0x4000000a2e00722a */ /* 0x000fe20003d20200 */
[----:B------:R-:W-:Y:S01]  /*de80*/  SEL R12, R0, R3, P0 ;  /* 0x00000003000c7207 */ /* 0x000fe20000000000 */
[----:B------:R-:W-:Y:S01]  /*de90*/  IMAD.MOV.U32 R0, RZ, RZ, R46 ;  /* 0x000000ffff007224 */ /* 0x000fe200078e002e */
[----:B------:R-:W-:Y:S01]  /*dea0*/  MOV R49, R14 ;  /* 0x0000000e00317202 */ /* 0x000fe20000000f00 */
[----:B------:R-:W-:Y:S01]  /*deb0*/  IMAD.MOV.U32 R3, RZ, RZ, R10 ;  /* 0x000000ffff037224 */ /* 0x000fe200078e000a */
[----:B------:R-:W-:Y:S01]  /*dec0*/  MOV R20, 0xea90 ;  /* 0x0000ea9000147802 */ /* 0x000fe20000000f00 */
[----:B------:R-:W-:Y:S01]  /*ded0*/  IMAD.MOV.U32 R33, RZ, RZ, R15 ;  /* 0x000000ffff217224 */ /* 0x000fe200078e000f */
[----:B------:R-:W-:Y:S01]  /*dee0*/  P2R R30, PR, RZ, 0x20 ;  /* 0x00000020ff1e7803 */ /* 0x000fe20000000000 */
[----:B------:R-:W-:Y:S01]  /*def0*/  IMAD.MOV.U32 R55, RZ, RZ, R12 ;  /* 0x000000ffff377224 */ /* 0x000fe200078e000c */
[CC--:B------:R-:W-:Y:S01]  /*df00*/  SEL R4, R0.reuse, R3.reuse, P4 ;  /* 0x0000000300047207 */ /* 0x0c0fe20002000000 */
[----:B------:R-:W-:Y:S01]  /*df10*/  IMAD.MOV.U32 R21, RZ, RZ, 0x0 ;  /* 0x00000000ff157424 */ /* 0x000fe200078e00ff */
[----:B------:R-:W-:Y:S01]  /*df20*/  SEL R34, R0, R3, P1 ;  /* 0x0000000300227207 */ /* 0x000fe20000800000 */
[----:B------:R-:W-:-:S02]  /*df30*/  IMAD.MOV.U32 R0, RZ, RZ, R7 ;  /* 0x000000ffff007224 */ /* 0x000fc400078e0007 */
[----:B------:R-:W-:Y:S02]  /*df40*/  IMAD.MOV.U32 R3, RZ, RZ, R9 ;  /* 0x000000ffff037224 */ /* 0x000fe400078e0009 */
[----:B------:R-:W-:-:S03]  /*df50*/  IMAD.MOV.U32 R41, RZ, RZ, R4 ;  /* 0x000000ffff297224 */ /* 0x000fc600078e0004 */
[----:B------:R-:W-:Y:S01]  /*df60*/  FSEL R13, |R0|, |R3|, P0 ;  /* 0x40000003000d7208 */ /* 0x000fe20000000200 */
[----:B------:R-:W-:Y:S01]  /*df70*/  IMAD.MOV.U32 R0, RZ, RZ, R47 ;  /* 0x000000ffff007224 */ /* 0x000fe200078e002f */
[----:B------:R-:W-:Y:S01]  /*df80*/  @P3 LOP3.LUT R13, R3, 0x80000, RZ, 0xfc, !PT ;  /* 0x00080000030d3812 */ /* 0x000fe200078efcff */
[C-C-:B------:R-:W-:Y:S01]  /*df90*/  DSETP.MIN.AND P0, P3, |R24|.reuse, R14.reuse, PT ;  /* 0x0000000e1800722a */ /* 0x140fe20003b00200 */
[----:B------:R-:W-:Y:S02]  /*dfa0*/  IMAD.MOV.U32 R3, RZ, RZ, R14 ;  /* 0x000000ffff037224 */ /* 0x000fe400078e000e */
[----:B------:R-:W-:Y:S01]  /*dfb0*/  FSEL R31, |R0|, |R5|, P4 ;  /* 0x40000005001f7208 */ /* 0x000fe20002000200 */
[----:B------:R-:W-:Y:S01]  /*dfc0*/  IMAD.MOV.U32 R0, RZ, RZ, R24 ;  /* 0x000000ffff007224 */ /* 0x000fe200078e0018 */
[----:B------:R-:W-:Y:S01]  /*dfd0*/  @P2 LOP3.LUT R31, R5, 0x80000, RZ, 0xfc, !PT ;  /* 0x00080000051f2812 */ /* 0x000fe200078efcff */
[----:B------:R-:W-:Y:S01]  /*dfe0*/  DSETP.MAX.AND P4, P2, |R24|, R14, PT ;  /* 0x0000000e1800722a */ /* 0x000fe20003a8f200 */
[----:B------:R-:W-:-:S02]  /*dff0*/  IMAD.MOV.U32 R53, RZ, RZ, R13 ;  /* 0x000000ffff357224 */ /* 0x000fc400078e000d */
[C---:B------:R-:W-:Y:S01]  /*e000*/  SEL R48, R0.reuse, R49, P0 ;  /* 0x0000003100307207 */ /* 0x040fe20000000000 */
[----:B------:R-:W-:Y:S01]  /*e010*/  IMAD.MOV.U32 R5, RZ, RZ, R31 ;  /* 0x000000ffff057224 */ /* 0x000fe200078e001f */
[----:B------:R-:W-:Y:S02]  /*e020*/  MOV R31, R4 ;  /* 0x00000004001f7202 */ /* 0x000fe40000000f00 */
[----:B------:R-:W-:Y:S01]  /*e030*/  SEL R14, R0, R3, P4 ;  /* 0x00000003000e7207 */ /* 0x000fe20002000000 */
[--C-:B------:R-:W-:Y:S02]  /*e040*/  IMAD.MOV.U32 R0, RZ, RZ, R25.reuse ;  /* 0x000000ffff007224 */ /* 0x100fe400078e0019 */
[----:B------:R-:W-:-:S03]  /*e050*/  IMAD.MOV.U32 R3, RZ, RZ, R25 ;  /* 0x000000ffff037224 */ /* 0x000fc600078e0019 */
[----:B------:R-:W-:Y:S01]  /*e060*/  FSEL R49, |R0|, R33, P0 ;  /* 0x0000002100317208 */ /* 0x000fe20000000200 */
[C-C-:B------:R-:W-:Y:S01]  /*e070*/  DSETP.MIN.AND P0, P6, |R22|.reuse, R4.reuse, PT ;  /* 0x000000041600722a */ /* 0x140fe20003e00200 */
[----:B------:R-:W-:Y:S01]  /*e080*/  FSEL R35, |R3|, R15, P4 ;  /* 0x0000000f03237208 */ /* 0x000fe20002000200 */
[----:B------:R-:W-:Y:S01]  /*e090*/  DSETP.MAX.AND P4, P5, |R22|, R4, PT ;  /* 0x000000041600722a */ /* 0x000fe20003d8f200 */
[----:B------:R-:W-:Y:S01]  /*e0a0*/  IMAD.MOV.U32 R0, RZ, RZ, R22 ;  /* 0x000000ffff007224 */ /* 0x000fe200078e0016 */
[----:B------:R-:W-:Y:S01]  /*e0b0*/  @P2 LOP3.LUT R35, R15, 0x80000, RZ, 0xfc, !PT ;  /* 0x000800000f232812 */ /* 0x000fe200078efcff */
[----:B------:R-:W-:Y:S01]  /*e0c0*/  IMAD.MOV.U32 R3, RZ, RZ, R5 ;  /* 0x000000ffff037224 */ /* 0x000fe200078e0005 */
[----:B------:R-:W-:Y:S01]  /*e0d0*/  @P3 LOP3.LUT R49, R33, 0x80000, RZ, 0xfc, !PT ;  /* 0x0008000021313812 */ /* 0x000fe200078efcff */
[--C-:B------:R-:W-:Y:S01]  /*e0e0*/  IMAD.MOV.U32 R4, RZ, RZ, R23.reuse ;  /* 0x000000ffff047224 */ /* 0x100fe200078e0017 */
[----:B------:R-:W-:Y:S01]  /*e0f0*/  SEL R40, R0, R41, P0 ;  /* 0x0000002900287207 */ /* 0x000fe20000000000 */
[----:B------:R-:W-:Y:S01]  /*e100*/  IMAD.MOV.U32 R0, RZ, RZ, R23 ;  /* 0x000000ffff007224 */ /* 0x000fe200078e0017 */
[----:B------:R-:W-:Y:S01]  /*e110*/  ISETP.NE.AND P3, PT, R30, RZ, PT ;  /* 0x000000ff1e00720c */ /* 0x000fe20003f65270 */
[----:B------:R-:W-:Y:S01]  /*e120*/  IMAD.MOV.U32 R15, RZ, RZ, R35 ;  /* 0x000000ffff0f7224 */ /* 0x000fe200078e0023 */
[----:B------:R-:W-:-:S02]  /*e130*/  FSEL R33, |R4|, R5, P4 ;  /* 0x0000000504217208 */ /* 0x000fc40002000200 */
[----:B------:R-:W-:Y:S01]  /*e140*/  FSEL R41, |R0|, R3, P0 ;  /* 0x0000000300297208 */ /* 0x000fe20000000200 */
[----:B------:R-:W-:Y:S01]  /*e150*/  IMAD.MOV.U32 R0, RZ, RZ, R22 ;  /* 0x000000ffff007224 */ /* 0x000fe200078e0016 */
[----:B------:R-:W-:Y:S01]  /*e160*/  @P5 LOP3.LUT R33, R5, 0x80000, RZ, 0xfc, !PT ;  /* 0x0008000005215812 */ /* 0x000fe200078efcff */
[----:B------:R-:W-:Y:S01]  /*e170*/  DADD R4, -R22, -10 ;  /* 0xc024000016047429 */ /* 0x000fe20000000100 */
[----:B------:R-:W-:Y:S02]  /*e180*/  LOP3.LUT R36, R15, 0xffc00000, RZ, 0xc0, !PT ;  /* 0xffc000000f247812 */ /* 0x000fe400078ec0ff */
[----:B------:R-:W-:Y:S01]  /*e190*/  SEL R30, R0, R31, P4 ;  /* 0x0000001f001e7207 */ /* 0x000fe20002000000 */
[----:B------:R-:W-:Y:S01]  /*e1a0*/  IMAD.MOV.U32 R31, RZ, RZ, R33 ;  /* 0x000000ffff1f7224 */ /* 0x000fe200078e0021 */
[----:B------:R-:W-:Y:S01]  /*e1b0*/  LOP3.LUT R37, R36, 0x7fd00000, RZ, 0x3c, !PT ;  /* 0x7fd0000024257812 */ /* 0x000fe200078e3cff */
[----:B------:R-:W-:Y:S01]  /*e1c0*/  IMAD.MOV.U32 R0, RZ, RZ, R47 ;  /* 0x000000ffff007224 */ /* 0x000fe200078e002f */
[----:B------:R-:W-:-:S02]  /*e1d0*/  MOV R36, RZ ;  /* 0x000000ff00247202 */ /* 0x000fc40000000f00 */
[----:B------:R-:W-:Y:S02]  /*e1e0*/  LOP3.LUT R32, R31, 0xffc00000, RZ, 0xc0, !PT ;  /* 0xffc000001f207812 */ /* 0x000fe400078ec0ff */
[----:B------:R-:W-:Y:S01]  /*e1f0*/  @P6 LOP3.LUT R41, R3, 0x80000, RZ, 0xfc, !PT ;  /* 0x0008000003296812 */ /* 0x000fe200078efcff */
[----:B------:R-:W-:Y:S01]  /*e200*/  IMAD.MOV.U32 R3, RZ, RZ, R11 ;  /* 0x000000ffff037224 */ /* 0x000fe200078e000b */
[----:B------:R-:W-:Y:S01]  /*e210*/  LOP3.LUT R33, R32, 0x7fd00000, RZ, 0x3c, !PT ;  /* 0x7fd0000020217812 */ /* 0x000fe200078e3cff */
[-C--:B------:R-:W-:Y:S01]  /*e220*/  DMUL R48, R48, R36.reuse ;  /* 0x0000002430307228 */ /* 0x080fe20000000000 */
[----:B------:R-:W-:Y:S01]  /*e230*/  IMAD.MOV.U32 R32, RZ, RZ, RZ ;  /* 0x000000ffff207224 */ /* 0x000fe200078e00ff */
[----:B------:R-:W-:Y:S01]  /*e240*/  DMUL R42, R42, R36 ;  /* 0x000000242a2a7228 */ /* 0x000fe20000000000 */
[----:B------:R-:W-:Y:S01]  /*e250*/  FSEL R35, |R0|, |R3|, P1 ;  /* 0x4000000300237208 */ /* 0x000fe20000800200 */
[C-C-:B------:R-:W-:Y:S01]  /*e260*/  DSETP.MIN.AND P1, P0, |R4|.reuse, R12.reuse, PT ;  /* 0x0000000c0400722a */ /* 0x140fe20003820200 */
[----:B------:R-:W-:Y:S01]  /*e270*/  @P3 LOP3.LUT R35, R3, 0x80000, RZ, 0xfc, !PT ;  /* 0x0008000003233812 */ /* 0x000fe200078efcff */
[----:B------:R-:W-:Y:S01]  /*e280*/  DSETP.MAX.AND P2, P3, |R4|, R12, PT ;  /* 0x0000000c0400722a */ /* 0x000fe20003b4f200 */
[----:B------:R-:W-:Y:S01]  /*e290*/  IMAD.MOV.U32 R3, RZ, RZ, R12 ;  /* 0x000000ffff037224 */ /* 0x000fe200078e000c */
[----:B------:R-:W-:Y:S01]  /*e2a0*/  DMUL R40, R40, R32 ;  /* 0x0000002028287228 */ /* 0x000fe20000000000 */
[----:B------:R-:W-:Y:S01]  /*e2b0*/  IMAD.MOV.U32 R0, RZ, RZ, R4 ;  /* 0x000000ffff007224 */ /* 0x000fe200078e0004 */
[----:B------:R-:W-:-:S02]  /*e2c0*/  DMUL R48, R48, R48 ;  /* 0x0000003030307228 */ /* 0x000fc40000000000 */
[----:B------:R-:W-:Y:S02]  /*e2d0*/  DMUL R34, R34, R32 ;  /* 0x0000002022227228 */ /* 0x000fe40000000000 */
[C---:B------:R-:W-:Y:S02]  /*e2e0*/  SEL R12, R0.reuse, R55, P2 ;  /* 0x00000037000c7207 */ /* 0x040fe40001000000 */
[----:B------:R-:W-:Y:S02]  /*e2f0*/  DMUL R40, R40, R40 ;  /* 0x0000002828287228 */ /* 0x000fe40000000000 */
[----:B------:R-:W-:Y:S02]  /*e300*/  DFMA R50, R42, R42, R48 ;  /* 0x0000002a2a32722b */ /* 0x000fe40000000030 */
[----:B------:R-:W-:Y:S01]  /*e310*/  DMUL R48, R14, R36 ;  /* 0x000000240e307228 */ /* 0x000fe20000000000 */
[----:B------:R-:W-:Y:S01]  /*e320*/  SEL R42, R0, R3, P1 ;  /* 0x00000003002a7207 */ /* 0x000fe20000800000 */
[----:B------:R-:W-:-:S02]  /*e330*/  IMAD.MOV.U32 R0, RZ, RZ, R5 ;  /* 0x000000ffff007224 */ /* 0x000fc400078e0005 */
[----:B------:R-:W-:Y:S01]  /*e340*/  DFMA R40, R34, R34, R40 ;  /* 0x000000222228722b */ /* 0x000fe20000000028 */
[----:B------:R-:W-:Y:S01]  /*e350*/  IMAD.MOV.U32 R3, RZ, RZ, R7 ;  /* 0x000000ffff037224 */ /* 0x000fe200078e0007 */
[----:B------:R-:W-:Y:S01]  /*e360*/  DMUL R34, R30, R32 ;  /* 0x000000201e227228 */ /* 0x000fe20000000000 */
[C---:B------:R-:W-:Y:S01]  /*e370*/  FSEL R55, |R0|.reuse, R13, P2 ;  /* 0x0000000d00377208 */ /* 0x040fe20001000200 */
[----:B------:R-:W-:Y:S01]  /*e380*/  DFMA R56, R48, R48, R50 ;  /* 0x000000303038722b */ /* 0x000fe20000000032 */
[----:B------:R-:W-:Y:S01]  /*e390*/  @P3 LOP3.LUT R55, R13, 0x80000, RZ, 0xfc, !PT ;  /* 0x000800000d373812 */ /* 0x000fe200078efcff */
[----:B------:R-:W-:Y:S01]  /*e3a0*/  IMAD.MOV.U32 R50, RZ, RZ, R9 ;  /* 0x000000ffff327224 */ /* 0x000fe200078e0009 */
[----:B------:R-:W-:Y:S01]  /*e3b0*/  FSEL R43, |R0|, R53, P1 ;  /* 0x00000035002b7208 */ /* 0x000fe20000800200 */
[----:B------:R-:W-:Y:S01]  /*e3c0*/  DSETP.MIN.AND P1, P2, |R6|, |R8|, PT ;  /* 0x400000080600722a */ /* 0x000fe20003a20200 */
[----:B------:R-:W-:Y:S01]  /*e3d0*/  MOV R13, R55 ;  /* 0x00000037000d7202 */ /* 0x000fe20000000f00 */
[----:B------:R-:W0:Y:S01]  /*e3e0*/  MUFU.RSQ64H R61, R57 ;  /* 0x00000039003d7308 */ /* 0x000e220000001c00 */
[----:B------:R-:W-:Y:S01]  /*e3f0*/  DFMA R48, R34, R34, R40 ;  /* 0x000000222230722b */ /* 0x000fe20000000028 */
[----:B------:R-:W-:Y:S01]  /*e400*/  @P0 LOP3.LUT R43, R53, 0x80000, RZ, 0xfc, !PT ;  /* 0x00080000352b0812 */ /* 0x000fe200078efcff */
[----:B------:R-:W-:Y:S01]  /*e410*/  IMAD.MOV.U32 R0, RZ, RZ, R6 ;  /* 0x000000ffff007224 */ /* 0x000fe200078e0006 */
[----:B------:R-:W-:Y:S01]  /*e420*/  LOP3.LUT R34, R13, 0xffc00000, RZ, 0xc0, !PT ;  /* 0xffc000000d227812 */ /* 0x000fe200078ec0ff */
[----:B------:R-:W-:Y:S01]  /*e430*/  DSETP.NEU.AND P3, PT, R14, +INF , PT ;  /* 0x7ff000000e00742a */ /* 0x000fe20003f6d000 */
[----:B------:R-:W-:Y:S01]  /*e440*/  FSEL R41, |R3|, |R50|, P1 ;  /* 0x4000003203297208 */ /* 0x000fe20000800200 */
[----:B------:R-:W-:Y:S01]  /*e450*/  IMAD.MOV.U32 R3, RZ, RZ, R8 ;  /* 0x000000ffff037224 */ /* 0x000fe200078e0008 */
[----:B------:R-:W-:Y:S01]  /*e460*/  LOP3.LUT R35, R34, 0x7fd00000, RZ, 0x3c, !PT ;  /* 0x7fd0000022237812 */ /* 0x000fe200078e3cff */
[----:B------:R-:W-:Y:S01]  /*e470*/  IMAD.MOV.U32 R34, RZ, RZ, RZ ;  /* 0x000000ffff227224 */ /* 0x000fe200078e00ff */
[----:B------:R-:W1:Y:S02]  /*e480*/  MUFU.RSQ64H R51, R49 ;  /* 0x0000003100337308 */ /* 0x000e640000001c00 */
[----:B------:R-:W-:Y:S01]  /*e490*/  SEL R40, R0, R3, P1 ;  /* 0x0000000300287207 */ /* 0x000fe20000800000 */
[----:B------:R-:W-:Y:S01]  /*e4a0*/  DSETP.NEU.AND P1, PT, R30, +INF , PT ;  /* 0x7ff000001e00742a */ /* 0x000fe20003f2d000 */
[----:B------:R-:W-:Y:S01]  /*e4b0*/  @P2 LOP3.LUT R41, R50, 0x80000, RZ, 0xfc, !PT ;  /* 0x0008000032292812 */ /* 0x000fe200078efcff */
[----:B------:R-:W-:Y:S01]  /*e4c0*/  DMUL R42, R42, R34 ;  /* 0x000000222a2a7228 */ /* 0x000fe20000000000 */
[----:B------:R-:W-:Y:S01]  /*e4d0*/  IMAD.MOV.U32 R50, RZ, RZ, RZ ;  /* 0x000000ffff327224 */ /* 0x000fe200078e00ff */
[----:B0-----:R-:W-:Y:S01]  /*e4e0*/  DMUL R58, R60, R60 ;  /* 0x0000003c3c3a7228 */ /* 0x001fe20000000000 */
[----:B------:R-:W-:-:S02]  /*e4f0*/  MOV R0, RZ ;  /* 0x000000ff00007202 */ /* 0x000fc40000000f00 */
[----:B------:R-:W-:-:S03]  /*e500*/  DMUL R40, R40, R34 ;  /* 0x0000002228287228 */ /* 0x000fc60000000000 */
[----:B------:R-:W-:Y:S02]  /*e510*/  DMUL R42, R42, R42 ;  /* 0x0000002a2a2a7228 */ /* 0x000fe40000000000 */
[----:B------:R-:W-:Y:S02]  /*e520*/  DFMA R56, R56, -R58, 1 ;  /* 0x3ff000003838742b */ /* 0x000fe4000000083a */
[----:B-1----:R-:W-:Y:S01]  /*e530*/  DMUL R52, R50, R50 ;  /* 0x0000003232347228 */ /* 0x002fe20000000000 */
[----:B------:R-:W-:Y:S02]  /*e540*/  IMAD.MOV.U32 R58, RZ, RZ, 0x0 ;  /* 0x00000000ff3a7424 */ /* 0x000fe400078e00ff */
[----:B------:R-:W-:Y:S01]  /*e550*/  IMAD.MOV.U32 R59, RZ, RZ, 0x3fd80000 ;  /* 0x3fd80000ff3b7424 */ /* 0x000fe200078e00ff */
[----:B------:R-:W-:Y:S02]  /*e560*/  DFMA R42, R40, R40, R42 ;  /* 0x00000028282a722b */ /* 0x000fe4000000002a */
[----:B------:R-:W-:-:S02]  /*e570*/  DMUL R40, R12, R34 ;  /* 0x000000220c287228 */ /* 0x000fc40000000000 */
[----:B------:R-:W-:Y:S02]  /*e580*/  DFMA R52, R48, -R52, 1 ;  /* 0x3ff000003034742b */ /* 0x000fe40000000834 */
[----:B------:R-:W-:Y:S02]  /*e590*/  DFMA R48, R56, R58, 0.5 ;  /* 0x3fe000003830742b */ /* 0x000fe4000000003a */
[----:B------:R-:W-:Y:S02]  /*e5a0*/  DMUL R64, R60, R56 ;  /* 0x000000383c407228 */ /* 0x000fe40000000000 */
[----:B------:R-:W-:Y:S02]  /*e5b0*/  DFMA R42, R40, R40, R42 ;  /* 0x00000028282a722b */ /* 0x000fe4000000002a */
[----:B------:R-:W-:Y:S01]  /*e5c0*/  DFMA R56, R52, R58, 0.5 ;  /* 0x3fe000003438742b */ /* 0x000fe2000000003a */
[----:B------:R-:W-:Y:S01]  /*e5d0*/  IMAD.MOV.U32 R40, RZ, RZ, RZ ;  /* 0x000000ffff287224 */ /* 0x000fe200078e00ff */
[----:B------:R-:W-:-:S02]  /*e5e0*/  DMUL R52, R50, R52 ;  /* 0x0000003432347228 */ /* 0x000fc40000000000 */
[----:B------:R-:W-:Y:S01]  /*e5f0*/  DFMA R64, R48, R64, R60 ;  /* 0x000000403040722b */ /* 0x000fe2000000003c */
[----:B------:R-:W0:Y:S01]  /*e600*/  MUFU.RSQ64H R41, R43 ;  /* 0x0000002b00297308 */ /* 0x000e220000001c00 */
[----:B------:R-:W-:Y:S02]  /*e610*/  DADD R60, |R28|, |R26| ;  /* 0x000000001c3c7229 */ /* 0x000fe4000000061a */
[----:B------:R-:W-:Y:S02]  /*e620*/  DADD R48, |R46|, |R10| ;  /* 0x000000002e307229 */ /* 0x000fe4000000060a */
[----:B------:R-:W-:Y:S02]  /*e630*/  DFMA R52, R56, R52, R50 ;  /* 0x000000343834722b */ /* 0x000fe40000000032 */
[----:B------:R-:W-:Y:S02]  /*e640*/  DMUL R64, R36, R64 ;  /* 0x0000004024407228 */ /* 0x000fe40000000000 */
[----:B------:R-:W-:-:S02]  /*e650*/  DADD R60, |R24|, R60 ;  /* 0x00000000183c7229 */ /* 0x000fc4000000023c */
[----:B------:R-:W-:Y:S02]  /*e660*/  DADD R48, |R22|, R48 ;  /* 0x0000000016307229 */ /* 0x000fe40000000230 */
[----:B------:R-:W-:-:S04]  /*e670*/  DMUL R52, R32, R52 ;  /* 0x0000003420347228 */ /* 0x000fc80000000000 */
[----:B------:R-:W-:Y:S02]  /*e680*/  DADD R50, R60, +INF ;  /* 0x7ff000003c327429 */ /* 0x000fe40000000000 */
[----:B------:R-:W-:Y:S02]  /*e690*/  DADD R36, R48, +INF ;  /* 0x7ff0000030247429 */ /* 0x000fe40000000000 */
[----:B0-----:R-:W-:Y:S02]  /*e6a0*/  DMUL R32, R40, R40 ;  /* 0x0000002828207228 */ /* 0x001fe40000000000 */
[----:B------:R-:W-:Y:S02]  /*e6b0*/  DSETP.GT.AND P2, PT, R60, RZ, PT ;  /* 0x000000ff3c00722a */ /* 0x000fe40003f44000 */
[----:B------:R-:W-:-:S04]  /*e6c0*/  DSETP.GT.AND P0, PT, R48, RZ, PT ;  /* 0x000000ff3000722a */ /* 0x000fc80003f04000 */
[----:B------:R-:W-:Y:S01]  /*e6d0*/  FSEL R48, R64, R50, P2 ;  /* 0x0000003240307208 */ /* 0x000fe20001000000 */
[----:B------:R-:W-:Y:S01]  /*e6e0*/  DFMA R32, R42, -R32, 1 ;  /* 0x3ff000002a20742b */ /* 0x000fe20000000820 */
[----:B------:R-:W-:Y:S02]  /*e6f0*/  FSEL R30, R52, R36, P0 ;  /* 0x00000024341e7208 */ /* 0x000fe40000000000 */
[----:B------:R-:W-:Y:S02]  /*e700*/  FSEL R50, R65, R51, P2 ;  /* 0x0000003341327208 */ /* 0x000fe40001000000 */
[----:B------:R-:W-:Y:S02]  /*e710*/  FSEL R36, R53, R37, P0 ;  /* 0x0000002535247208 */ /* 0x000fe40000000000 */
[----:B------:R-:W-:Y:S01]  /*e720*/  FSEL R48, R48, RZ, P3 ;  /* 0x000000ff30307208 */ /* 0x000fe20001800000 */
[----:B------:R-:W-:Y:S01]  /*e730*/  DFMA R14, R32, R58, 0.5 ;  /* 0x3fe00000200e742b */ /* 0x000fe2000000003a */
[----:B------:R-:W-:Y:S01]  /*e740*/  FSEL R49, R50, RZ, P3 ;  /* 0x000000ff32317208 */ /* 0x000fe20001800000 */
[----:B------:R-:W-:Y:S01]  /*e750*/  DMUL R32, R40, R32 ;  /* 0x0000002028207228 */ /* 0x000fe20000000000 */
[----:B------:R-:W-:-:S02]  /*e760*/  FSEL R30, R30, RZ, P1 ;  /* 0x000000ff1e1e7208 */ /* 0x000fc40000800000 */
[----:B------:R-:W-:Y:S01]  /*e770*/  FSEL R31, R36, RZ, P1 ;  /* 0x000000ff241f7208 */ /* 0x000fe20000800000 */
[----:B------:R-:W-:Y:S02]  /*e780*/  DSETP.NEU.AND P1, PT, R12, +INF , PT ;  /* 0x7ff000000c00742a */ /* 0x000fe40003f2d000 */
[----:B------:R-:W-:Y:S02]  /*e790*/  DMUL R76, R26, R48 ;  /* 0x000000301a4c7228 */ /* 0x000fe40000000000 */
[----:B------:R-:W-:Y:S02]  /*e7a0*/  DFMA R14, R14, R32, R40 ;  /* 0x000000200e0e722b */ /* 0x000fe40000000028 */
[----:B------:R-:W-:Y:S02]  /*e7b0*/  DMUL R42, R10, R30 ;  /* 0x0000001e0a2a7228 */ /* 0x000fe40000000000 */
[----:B------:R-:W-:Y:S02]  /*e7c0*/  DADD R10, |R6|, |R8| ;  /* 0x00000000060a7229 */ /* 0x000fe40000000608 */
[----:B------:R-:W-:-:S02]  /*e7d0*/  DMUL R86, R28, R48 ;  /* 0x000000301c567228 */ /* 0x000fc40000000000 */
[----:B------:R-:W-:Y:S02]  /*e7e0*/  DMUL R36, R46, R30 ;  /* 0x0000001e2e247228 */ /* 0x000fe40000000000 */
[----:B------:R-:W-:Y:S02]  /*e7f0*/  DMUL R40, R42, R76 ;  /* 0x0000004c2a287228 */ /* 0x000fe40000000000 */
[----:B------:R-:W-:Y:S02]  /*e800*/  DADD R10, |R4|, R10 ;  /* 0x00000000040a7229 */ /* 0x000fe4000000020a */
[----:B------:R-:W-:Y:S02]  /*e810*/  DMUL R48, R24, R48 ;  /* 0x0000003018307228 */ /* 0x000fe40000000000 */
[----:B------:R-:W-:Y:S02]  /*e820*/  DMUL R32, R22, R30 ;  /* 0x0000001e16207228 */ /* 0x000fe40000000000 */
[----:B------:R-:W-:-:S02]  /*e830*/  DFMA R40, R36, R86, R40 ;  /* 0x000000562428722b */ /* 0x000fc40000000028 */
[----:B------:R-:W-:Y:S02]  /*e840*/  DMUL R14, R34, R14 ;  /* 0x0000000e220e7228 */ /* 0x000fe40000000000 */
[C---:B------:R-:W-:Y:S02]  /*e850*/  DADD R30, R10.reuse, +INF ;  /* 0x7ff000000a1e7429 */ /* 0x040fe40000000000 */
[----:B------:R-:W-:Y:S02]  /*e860*/  DSETP.GT.AND P0, PT, R10, RZ, PT ;  /* 0x000000ff0a00722a */ /* 0x000fe40003f04000 */
[----:B------:R-:W-:-:S06]  /*e870*/  DFMA R40, R32, R48, R40 ;  /* 0x000000302028722b */ /* 0x000fcc0000000028 */
[----:B------:R-:W-:Y:S01]  /*e880*/  FSEL R10, R14, R30, P0 ;  /* 0x0000001e0e0a7208 */ /* 0x000fe20000000000 */
[----:B------:R-:W-:Y:S01]  /*e890*/  IMAD.MOV.U32 R30, RZ, RZ, RZ ;  /* 0x000000ffff1e7224 */ /* 0x000fe200078e00ff */
[----:B------:R-:W-:Y:S01]  /*e8a0*/  FSEL R14, R15, R31, P0 ;  /* 0x0000001f0f0e7208 */ /* 0x000fe20000000000 */
[----:B------:R-:W-:Y:S01]  /*e8b0*/  DADD R40, R40, R40 ;  /* 0x0000000028287229 */ /* 0x000fe20000000028 */
[----:B------:R-:W-:Y:S02]  /*e8c0*/  FSEL R10, R10, RZ, P1 ;  /* 0x000000ff0a0a7208 */ /* 0x000fe40000800000 */
[----:B------:R-:W-:-:S05]  /*e8d0*/  FSEL R11, R14, RZ, P1 ;  /* 0x000000ff0e0b7208 */ /* 0x000fca0000800000 */
[----:B------:R-:W-:Y:S02]  /*e8e0*/  DFMA R76, -R42, R40, R76 ;  /* 0x000000282a4c722b */ /* 0x000fe4000000014c */
[-C--:B------:R-:W-:Y:S02]  /*e8f0*/  DMUL R8, R8, R10.reuse ;  /* 0x0000000a08087228 */ /* 0x080fe40000000000 */
[----:B------:R-:W-:Y:S02]  /*e900*/  DMUL R6, R6, R10 ;  /* 0x0000000a06067228 */ /* 0x000fe40000000000 */
[----:B------:R-:W-:Y:S01]  /*e910*/  DFMA R86, -R36, R40, R86 ;  /* 0x000000282456722b */ /* 0x000fe20000000156 */
[----:B------:R0:W-:Y:S01]  /*e920*/  STL.64 [R1+0x68], R76 ;  /* 0x0000684c01007387 */ /* 0x0001e20000100a00 */
[----:B------:R-:W-:Y:S02]  /*e930*/  DMUL R10, R4, R10 ;  /* 0x0000000a040a7228 */ /* 0x000fe40000000000 */
[----:B------:R-:W-:-:S02]  /*e940*/  DMUL R12, R8, R76 ;  /* 0x0000004c080c7228 */ /* 0x000fc40000000000 */
[----:B------:R-:W-:Y:S01]  /*e950*/  DFMA R60, -R32, R40, R48 ;  /* 0x00000028203c722b */ /* 0x000fe20000000130 */
[----:B------:R0:W-:Y:S01]  /*e960*/  STL.64 [R1+0x60], R86 ;  /* 0x0000605601007387 */ /* 0x0001e20000100a00 */
[----:B------:R-:W-:-:S04]  /*e970*/  DMUL R8, R8, R42 ;  /* 0x0000002a08087228 */ /* 0x000fc80000000000 */
[C---:B------:R-:W-:Y:S01]  /*e980*/  DFMA R12, R6.reuse, R86, R12 ;  /* 0x00000056060c722b */ /* 0x040fe2000000000c */
[----:B------:R0:W-:Y:S03]  /*e990*/  STL.64 [R1+0x70], R60 ;  /* 0x0000703c01007387 */ /* 0x0001e60000100a00 */
[----:B------:R-:W-:-:S04]  /*e9a0*/  DFMA R36, R6, R36, R8 ;  /* 0x000000240624722b */ /* 0x000fc80000000008 */
[----:B------:R-:W-:-:S04]  /*e9b0*/  DFMA R12, R10, R60, R12 ;  /* 0x0000003c0a0c722b */ /* 0x000fc8000000000c */
[----:B------:R-:W-:-:S04]  /*e9c0*/  DFMA R36, R10, R32, R36 ;  /* 0x000000200a24722b */ /* 0x000fc80000000024 */
[----:B------:R-:W-:Y:S02]  /*e9d0*/  DSETP.MAX.AND P0, P1, RZ, R12, PT ;  /* 0x0000000cff00722a */ /* 0x000fe4000390f000 */
[----:B------:R-:W-:Y:S02]  /*e9e0*/  IMAD.MOV.U32 R3, RZ, RZ, R13 ;  /* 0x000000ffff037224 */ /* 0x000fe400078e000d */
[----:B------:R-:W-:-:S03]  /*e9f0*/  IMAD.MOV.U32 R31, RZ, RZ, R12 ;  /* 0x000000ffff1f7224 */ /* 0x000fc600078e000c */
[----:B------:R-:W-:Y:S02]  /*ea00*/  FSEL R5, R0, R3, P0 ;  /* 0x0000000300057208 */ /* 0x000fe40000000000 */
[----:B------:R-:W-:Y:S02]  /*ea10*/  SEL R30, R30, R31, P0 ;  /* 0x0000001f1e1e7207 */ /* 0x000fe40000000000 */
[----:B------:R-:W-:-:S03]  /*ea20*/  IADD3 R52, P0, PT, R62, 0x60, RZ ;  /* 0x000000603e347810 */ /* 0x000fc60007f1e0ff */
[----:B------:R-:W-:Y:S01]  /*ea30*/  @P1 LOP3.LUT R5, R3, 0x80000, RZ, 0xfc, !PT ;  /* 0x0008000003051812 */ /* 0x000fe200078efcff */
[----:B------:R-:W-:Y:S02]  /*ea40*/  IMAD.MOV.U32 R4, RZ, RZ, R30 ;  /* 0x000000ffff047224 */ /* 0x000fe400078e001e */
[----:B------:R-:W-:Y:S02]  /*ea50*/  IMAD.X R53, RZ, RZ, R2, P0 ;  /* 0x000000ffff357224 */ /* 0x000fe400000e0602 */
[----:B------:R-:W-:-:S04]  /*ea60*/  IMAD.MOV.U32 R31, RZ, RZ, R5 ;  /* 0x000000ffff1f7224 */ /* 0x000fc800078e0005 */
[----:B0-----:R-:W-:-:S07]  /*ea70*/  IMAD.MOV.U32 R5, RZ, RZ, R31 ;  /* 0x000000ffff057224 */ /* 0x001fce00078e001f */
[----:B------:R-:W-:Y:S05]  /*ea80*/  CALL.REL.NOINC `($_Z18cudaRaytraceKernel8Matrix4DPviii$__internal_accurate_pow) ;  /* 0x0000002000607944 */ /* 0x000fea0003c00000 */
[C---:B------:R-:W-:Y:S01]  /*ea90*/  DADD R6, R30.reuse, 10 ;  /* 0x402400001e067429 */ /* 0x040fe20000000000 */
[----:B------:R-:W-:Y:S01]  /*eaa0*/  IMAD.MOV.U32 R0, RZ, RZ, RZ ;  /* 0x000000ffff007224 */ /* 0x000fe200078e00ff */
[C---:B------:R-:W-:Y:S01]  /*eab0*/  DSETP.NEU.AND P1, PT, R30.reuse, RZ, PT ;  /* 0x000000ff1e00722a */ /* 0x040fe20003f2d000 */
[----:B------:R-:W-:Y:S01]  /*eac0*/  MOV R3, R36 ;  /* 0x0000002400037202 */ /* 0x000fe20000000f00 */
[----:B------:R-:W-:Y:S01]  /*ead0*/  DSETP.MAX.AND P3, P4, RZ, R36, PT ;  /* 0x00000024ff00722a */ /* 0x000fe20003c6f000 */
[----:B------:R-:W-:Y:S01]  /*eae0*/  BSSY.RECONVERGENT B6, `(.L_x_126) ;  /* 0x000002a000067945 */ /* 0x000fe20003800200 */
[----:B------:R-:W-:Y:S01]  /*eaf0*/  DSETP.NEU.AND P2, PT, R30, 1, PT ;  /* 0x3ff000001e00742a */ /* 0x000fe20003f4d000 */
[----:B------:R-:W-:-:S03]  /*eb00*/  IMAD.MOV.U32 R36, RZ, RZ, RZ ;  /* 0x000000ffff247224 */ /* 0x000fc600078e00ff */
[----:B------:R-:W-:Y:S02]  /*eb10*/  LOP3.LUT R6, R7, 0x7ff00000, RZ, 0xc0, !PT ;  /* 0x7ff0000007067812 */ /* 0x000fe400078ec0ff */
[----:B------:R-:W-:Y:S02]  /*eb20*/  FSEL R7, R0, R37, P3 ;  /* 0x0000002500077208 */ /* 0x000fe40001800000 */
[----:B------:R-:W-:Y:S02]  /*eb30*/  ISETP.NE.AND P0, PT, R6, 0x7ff00000, PT ;  /* 0x7ff000000600780c */ /* 0x000fe40003f05270 */
[----:B------:R-:W-:Y:S02]  /*eb40*/  @!P1 CS2R R4, SRZ ;  /* 0x0000000000049805 */ /* 0x000fe4000001ff00 */
[----:B------:R-:W-:Y:S02]  /*eb50*/  SEL R36, R36, R3, P3 ;  /* 0x0000000324247207 */ /* 0x000fe40001800000 */
[----:B------:R-:W-:-:S05]  /*eb60*/  @P4 LOP3.LUT R7, R37, 0x80000, RZ, 0xfc, !PT ;  /* 0x0008000025074812 */ /* 0x000fca00078efcff */
[----:B------:R-:W-:Y:S02]  /*eb70*/  IMAD.MOV.U32 R37, RZ, RZ, R7 ;  /* 0x000000ffff257224 */ /* 0x000fe400078e0007 */
[----:B------:R-:W-:-:S14]  /*eb80*/  DSETP.NEU.OR P0, PT, R30, +INF , P0 ;  /* 0x7ff000001e00742a */ /* 0x000fdc000070d400 */
[----:B------:R-:W-:Y:S02]  /*eb90*/  @!P0 IMAD.MOV.U32 R4, RZ, RZ, 0x0 ;  /* 0x00000000ff048424 */ /* 0x000fe400078e00ff */
[----:B------:R-:W-:Y:S01]  /*eba0*/  @!P0 IMAD.MOV.U32 R5, RZ, RZ, 0x7ff00000 ;  /* 0x7ff00000ff058424 */ /* 0x000fe200078e00ff */
[----:B------:R-:W-:Y:S02]  /*ebb0*/  ISETP.NE.AND P0, PT, R63, RZ, PT ;  /* 0x000000ff3f00720c */ /* 0x000fe40003f05270 */
[----:B------:R-:W-:Y:S02]  /*ebc0*/  FSEL R4, R4, RZ, P2 ;  /* 0x000000ff04047208 */ /* 0x000fe40001000000 */
[----:B------:R-:W-:-:S06]  /*ebd0*/  FSEL R5, R5, 1.875, P2 ;  /* 0x3ff0000005057808 */ /* 0x000fcc0001000000 */
[--C-:B------:R-:W-:Y:S02]  /*ebe0*/  DFMA R84, RZ, R36, R4.reuse ;  /* 0x00000024ff54722b */ /* 0x100fe40000000004 */
[----:B------:R-:W-:-:S08]  /*ebf0*/  DFMA R36, R36, 0.5, R4 ;  /* 0x3fe000002424782b */ /* 0x000fd00000000004 */
[----:B------:R-:W-:Y:S02]  /*ec00*/  IMAD.MOV.U32 R30, RZ, RZ, R84 ;  /* 0x000000ffff1e7224 */ /* 0x000fe400078e0054 */
[----:B------:R-:W-:Y:S01]  /*ec10*/  IMAD.MOV.U32 R31, RZ, RZ, R85 ;  /* 0x000000ffff1f7224 */ /* 0x000fe200078e0055 */
[----:B------:R-:W-:Y:S06]  /*ec20*/  @!P0 BRA `(.L_x_127) ;  /* 0x0000000000548947 */ /* 0x000fec0003800000 */
[----:B------:R-:W-:Y:S01]  /*ec30*/  UMOV UR4, 0xeb1c432d ;  /* 0xeb1c432d00047882 */ /* 0x000fe20000000000 */
[----:B------:R-:W-:Y:S01]  /*ec40*/  UMOV UR5, 0x3f1a36e2 ;  /* 0x3f1a36e200057882 */ /* 0x000fe20000000000 */
[----:B------:R-:W-:Y:S01]  /*ec50*/  IADD3 R4, P0, PT, R62, 0x78, RZ ;  /* 0x000000783e047810 */ /* 0x000fe20007f1e0ff */
[----:B------:R-:W-:Y:S01]  /*ec60*/  DFMA R46, R86, UR4, R46 ;  /* 0x00000004562e7c2b */ /* 0x000fe2000800002e */
[----:B------:R-:W-:Y:S01]  /*ec70*/  IMAD.MOV.U32 R6, RZ, RZ, R52 ;  /* 0x000000ffff067224 */ /* 0x000fe200078e0034 */
[----:B------:R-:W-:Y:S01]  /*ec80*/  DFMA R44, R76, UR4, R44 ;  /* 0x000000044c2c7c2b */ /* 0x000fe2000800002c */
[----:B------:R-:W-:Y:S01]  /*ec90*/  MOV R7, R53 ;  /* 0x0000003500077202 */ /* 0x000fe20000000f00 */
[----:B------:R-:W-:Y:S01]  /*eca0*/  DFMA R22, R60, UR4, R22 ;  /* 0x000000043c167c2b */ /* 0x000fe20008000016 */
[----:B------:R-:W-:Y:S01]  /*ecb0*/  VIADD R8, R63, 0xffffffff ;  /* 0xffffffff3f087836 */ /* 0x000fe20000000000 */
[----:B------:R-:W-:Y:S01]  /*ecc0*/  MOV R20, 0xed30 ;  /* 0x0000ed3000147802 */ /* 0x000fe20000000f00 */
[----:B------:R0:W-:Y:S01]  /*ecd0*/  STL.64 [R1+0x78], R46 ;  /* 0x0000782e01007387 */ /* 0x0001e20000100a00 */
[----:B------:R-:W-:-:S02]  /*ece0*/  IMAD.X R5, RZ, RZ, R2, P0 ;  /* 0x000000ffff057224 */ /* 0x000fc400000e0602 */
[----:B------:R-:W-:Y:S01]  /*ecf0*/  IMAD.MOV.U32 R21, RZ, RZ, 0x0 ;  /* 0x00000000ff157424 */ /* 0x000fe200078e00ff */
[----:B------:R0:W-:Y:S04]  /*ed00*/  STL.64 [R1+0x80], R44 ;  /* 0x0000802c01007387 */ /* 0x0001e80000100a00 */
[----:B------:R0:W-:Y:S02]  /*ed10*/  STL.64 [R1+0x88], R22 ;  /* 0x0000881601007387 */ /* 0x0001e40000100a00 */
[----:B0-----:R-:W-:Y:S05]  /*ed20*/  CALL.REL.NOINC `($_Z18cudaRaytraceKernel8Matrix4DPviii$_Z8RayColorRK7double3S1_i) ;  /* 0xffffff98009c7944 */ /* 0x001fea0003c3ffff */
[----:B------:R-:W-:Y:S02]  /*ed30*/  DFMA R4, R4, 0.5, R84 ;  /* 0x3fe000000404782b */ /* 0x000fe40000000054 */
[----:B------:R-:W-:Y:S02]  /*ed40*/  DFMA R36, R6, 0.5, R36 ;  /* 0x3fe000000624782b */ /* 0x000fe40000000024 */
[----:B------:R-:W-:-:S06]  /*ed50*/  DFMA R30, R8, 0.5, R84 ;  /* 0x3fe00000081e782b */ /* 0x000fcc0000000054 */
[----:B------:R-:W-:Y:S02]  /*ed60*/  IMAD.MOV.U32 R84, RZ, RZ, R4 ;  /* 0x000000ffff547224 */ /* 0x000fe400078e0004 */
[----:B------:R-:W-:-:S07]  /*ed70*/  IMAD.MOV.U32 R85, RZ, RZ, R5 ;  /* 0x000000ffff557224 */ /* 0x000fce00078e0005 */
.L_x_127:
[----:B------:R-:W-:Y:S05]  /*ed80*/  BSYNC.RECONVERGENT B6 ;  /* 0x0000000000067941 */ /* 0x000fea0003800200 */
.L_x_126:
[----:B------:R-:W-:Y:S01]  /*ed90*/  ISETP.NE.AND P0, PT, R54, RZ, PT ;  /* 0x000000ff3600720c */ /* 0x000fe20003f05270 */
[----:B------:R-:W-:Y:S02]  /*eda0*/  IMAD.MOV.U32 R44, RZ, RZ, 0x0 ;  /* 0x00000000ff2c7424 */ /* 0x000fe400078e00ff */
[----:B------:R-:W-:-:S10]  /*edb0*/  IMAD.MOV.U32 R45, RZ, RZ, 0x3ff00000 ;  /* 0x3ff00000ff2d7424 */ /* 0x000fd400078e00ff */
[----:B------:R-:W-:Y:S05]  /*edc0*/  @!P0 BREAK.RELIABLE B7 ;  /* 0x0000000000078942 */ /* 0x000fea0003800100 */
[----:B------:R-:W-:Y:S05]  /*edd0*/  @!P0 BRA `(.L_x_96) ;  /* 0x0000001000408947 */ /* 0x000fea0003800000 */
.L_x_125:
[----:B------:R-:W-:Y:S05]  /*ede0*/  BSYNC.RELIABLE B7 ;  /* 0x0000000000077941 */ /* 0x000fea0003800100 */
.L_x_123:
[-C--:B------:R-:W-:Y:S01]  /*edf0*/  DFMA R78, R28, R38.reuse, R78 ;  /* 0x000000261c4e722b */ /* 0x080fe2000000004e */
[--C-:B------:R-:W-:Y:S01]  /*ee00*/  IMAD.MOV.U32 R0, RZ, RZ, R28.reuse ;  /* 0x000000ffff007224 */ /* 0x100fe200078e001c */
[-C--:B------:R-:W-:Y:S01]  /*ee10*/  DFMA R18, R26, R38.reuse, R18 ;  /* 0x000000261a12722b */ /* 0x080fe20000000012 */
[----:B------:R-:W-:Y:S01]  /*ee20*/  MOV R3, R26 ;  /* 0x0000001a00037202 */ /* 0x000fe20000000f00 */
[C-C-:B------:R-:W-:Y:S01]  /*ee30*/  DSETP.MIN.AND P0, P3, |R28|.reuse, |R26|.reuse, PT ;  /* 0x4000001a1c00722a */ /* 0x140fe20003b00200 */
[----:B------:R-:W-:Y:S01]  /*ee40*/  IMAD.MOV.U32 R4, RZ, RZ, R28 ;  /* 0x000000ffff047224 */ /* 0x000fe200078e001c */
[----:B------:R-:W-:Y:S01]  /*ee50*/  DSETP.MAX.AND P1, P4, |R28|, |R26|, PT ;  /* 0x4000001a1c00722a */ /* 0x000fe20003c2f200 */
[----:B------:R-:W-:Y:S01]  /*ee60*/  IMAD.MOV.U32 R15, RZ, RZ, R26 ;  /* 0x000000ffff0f7224 */ /* 0x000fe200078e001a */
[----:B------:R-:W-:Y:S01]  /*ee70*/  DADD R6, -R78, 10 ;  /* 0x402400004e067429 */ /* 0x000fe20000000100 */
[--C-:B------:R-:W-:Y:S01]  /*ee80*/  IMAD.MOV.U32 R5, RZ, RZ, R29.reuse ;  /* 0x000000ffff057224 */ /* 0x100fe200078e001d */
[C---:B------:R-:W-:Y:S01]  /*ee90*/  DADD R8, -R18.reuse, 10 ;  /* 0x4024000012087429 */ /* 0x040fe20000000100 */
[----:B------:R-:W-:Y:S01]  /*eea0*/  SEL R40, R0, R3, P0 ;  /* 0x0000000300287207 */ /* 0x000fe20000000000 */
[----:B------:R-:W-:Y:S01]  /*eeb0*/  IMAD.MOV.U32 R0, RZ, RZ, R29 ;  /* 0x000000ffff007224 */ /* 0x000fe200078e001d */
[----:B------:R-:W-:Y:S01]  /*eec0*/  DADD R12, R18, -1 ;  /* 0xbff00000120c7429 */ /* 0x000fe20000000000 */
[--C-:B------:R-:W-:Y:S01]  /*eed0*/  IMAD.MOV.U32 R3, RZ, RZ, R27.reuse ;  /* 0x000000ffff037224 */ /* 0x100fe200078e001b */
[----:B------:R-:W-:Y:S01]  /*eee0*/  DADD R10, R78, -2 ;  /* 0xc00000004e0a7429 */ /* 0x000fe20000000000 */
[----:B------:R-:W-:Y:S01]  /*eef0*/  IMAD.MOV.U32 R14, RZ, RZ, R27 ;  /* 0x000000ffff0e7224 */ /* 0x000fe200078e001b */
[----:B------:R-:W-:Y:S01]  /*ef00*/  SEL R22, R4, R15, P1 ;  /* 0x0000000f04167207 */ /* 0x000fe20000800000 */
[----:B------:R-:W-:Y:S01]  /*ef10*/  DFMA R16, R24, R38, R16 ;  /* 0x000000261810722b */ /* 0x000fe20000000010 */
[----:B------:R-:W-:Y:S01]  /*ef20*/  FSEL R41, |R0|, |R3|, P0 ;  /* 0x4000000300297208 */ /* 0x000fe20000000200 */
[----:B------:R-:W-:Y:S01]  /*ef30*/  IMAD.MOV.U32 R0, RZ, RZ, R6 ;  /* 0x000000ffff007224 */ /* 0x000fe200078e0006 */
[----:B------:R-:W-:Y:S01]  /*ef40*/  FSEL R23, |R5|, |R14|, P1 ;  /* 0x4000000e05177208 */ /* 0x000fe20000800200 */
[----:B------:R-:W-:Y:S01]  /*ef50*/  DSETP.MAX.AND P1, P2, |R6|, |R8|, PT ;  /* 0x400000080600722a */ /* 0x000fe20003a2f200 */
[----:B------:R-:W-:Y:S01]  /*ef60*/  @P3 LOP3.LUT R41, R3, 0x80000, RZ, 0xfc, !PT ;  /* 0x0008000003293812 */ /* 0x000fe200078efcff */
        /* <DEDUP_REMOVED lines=11> */
[CC--:B------:R-:W-:Y:S01]  /*f020*/  SEL R4, R0.reuse, R3.reuse, P4 ;  /* 0x0000000300047207 */ /* 0x0c0fe20002000000 */
[----:B------:R-:W-:Y:S01]  /*f030*/  IMAD.MOV.U32 R47, RZ, RZ, R14 ;  /* 0x000000ffff2f7224 */ /* 0x000fe200078e000e */
[----:B------:R-:W-:Y:S01]  /*f040*/  SEL R36, R0, R3, P0 ;  /* 0x0000000300247207 */ /* 0x000fe20000000000 */
[----:B------:R-:W-:Y:S01]  /*f050*/  IMAD.MOV.U32 R0, RZ, RZ, R7 ;  /* 0x000000ffff007224 */ /* 0x000fe200078e0007 */
[----:B------:R-:W-:Y:S01]  /*f060*/  P2R R30, PR, RZ, 0x20 ;  /* 0x00000020ff1e7803 */ /* 0x000fe20000000000 */
[----:B------:R-:W-:-:S02]  /*f070*/  IMAD.MOV.U32 R3, RZ, RZ, R9 ;  /* 0x000000ffff037224 */ /* 0x000fc400078e0009 */
[----:B------:R-:W-:Y:S02]  /*f080*/  IMAD.MOV.U32 R39, RZ, RZ, R4 ;  /* 0x000000ffff277224 */ /* 0x000fe400078e0004 */
[----:B------:R-:W-:Y:S01]  /*f090*/  IMAD.MOV.U32 R52, RZ, RZ, RZ ;  /* 0x000000ffff347224 */ /* 0x000fe200078e00ff */
[----:B------:R-:W-:Y:S01]  /*f0a0*/  FSEL R15, |R0|, |R3|, P1 ;  /* 0x40000003000f7208 */ /* 0x000fe20000800200 */
[----:B------:R-:W-:Y:S01]  /*f0b0*/  IMAD.MOV.U32 R0, RZ, RZ, R11 ;  /* 0x000000ffff007224 */ /* 0x000fe200078e000b */
[----:B------:R-:W-:Y:S01]  /*f0c0*/  @P2 LOP3.LUT R15, R3, 0x80000, RZ, 0xfc, !PT ;  /* 0x00080000030f2812 */ /* 0x000fe200078efcff */
[C-C-:B------:R-:W-:Y:S01]  /*f0d0*/  DSETP.MAX.AND P5, P2, |R24|.reuse, R22.reuse, PT ;  /* 0x000000161800722a */ /* 0x140fe20003aaf200 */
[----:B------:R-:W-:Y:S02]  /*f0e0*/  IMAD.MOV.U32 R3, RZ, RZ, R22 ;  /* 0x000000ffff037224 */ /* 0x000fe400078e0016 */
[----:B------:R-:W-:Y:S01]  /*f0f0*/  FSEL R31, |R0|, |R5|, P4 ;  /* 0x40000005001f7208 */ /* 0x000fe20002000200 */
[----:B------:R-:W-:Y:S01]  /*f100*/  DSETP.MIN.AND P4, P1, |R24|, R22, PT ;  /* 0x000000161800722a */ /* 0x000fe20003980200 */
[----:B------:R-:W-:Y:S01]  /*f110*/  @P3 LOP3.LUT R31, R5, 0x80000, RZ, 0xfc, !PT ;  /* 0x00080000051f3812 */ /* 0x000fe200078efcff */
[----:B------:R-:W-:Y:S01]  /*f120*/  IMAD.MOV.U32 R21, RZ, RZ, 0x0 ;  /* 0x00000000ff157424 */ /* 0x000fe200078e00ff */
[----:B------:R-:W-:-:S03]  /*f130*/  MOV R0, R24 ;  /* 0x0000001800007202 */ /* 0x000fc60000000f00 */
[----:B------:R-:W-:Y:S01]  /*f140*/  IMAD.MOV.U32 R5, RZ, RZ, R31 ;  /* 0x000000ffff057224 */ /* 0x000fe200078e001f */
[C---:B------:R-:W-:Y:S01]  /*f150*/  SEL R42, R0.reuse, R43, P4 ;  /* 0x0000002b002a7207 */ /* 0x040fe20002000000 */
[----:B------:R-:W-:Y:S01]  /*f160*/  IMAD.MOV.U32 R31, RZ, RZ, R4 ;  /* 0x000000ffff1f7224 */ /* 0x000fe200078e0004 */
        /* <DEDUP_REMOVED lines=8> */
[----:B------:R-:W-:Y:S01]  /*f1f0*/  MOV R4, R17 ;  /* 0x0000001100047202 */ /* 0x000fe20000000f00 */
[----:B------:R-:W-:Y:S01]  /*f200*/  IMAD.MOV.U32 R3, RZ, RZ, R5 ;  /* 0x000000ffff037224 */ /* 0x000fe200078e0005 */
[----:B------:R-:W-:Y:S02]  /*f210*/  @P1 LOP3.LUT R43, R33, 0x80000, RZ, 0xfc, !PT ;  /* 0x00080000212b1812 */ /* 0x000fe400078efcff */
[----:B------:R-:W-:Y:S01]  /*f220*/  SEL R38, R0, R39, P3 ;  /* 0x0000002700267207 */ /* 0x000fe20001800000 */
[----:B------:R-:W-:Y:S01]  /*f230*/  IMAD.MOV.U32 R0, RZ, RZ, R17 ;  /* 0x000000ffff007224 */ /* 0x000fe200078e0011 */
[----:B------:R-:W-:-:S02]  /*f240*/  FSEL R33, |R4|, R5, P5 ;  /* 0x0000000504217208 */ /* 0x000fc40002800200 */
[----:B------:R-:W-:Y:S02]  /*f250*/  @P2 LOP3.LUT R35, R23, 0x80000, RZ, 0xfc, !PT ;  /* 0x0008000017232812 */ /* 0x000fe400078efcff */
[----:B------:R-:W-:Y:S01]  /*f260*/  FSEL R39, |R0|, R3, P3 ;  /* 0x0000000300277208 */ /* 0x000fe20001800200 */
[----:B------:R-:W-:Y:S01]  /*f270*/  IMAD.MOV.U32 R0, RZ, RZ, R16 ;  /* 0x000000ffff007224 */ /* 0x000fe200078e0010 */
[----:B------:R-:W-:Y:S01]  /*f280*/  @P6 LOP3.LUT R33, R5, 0x80000, RZ, 0xfc, !PT ;  /* 0x0008000005216812 */ /* 0x000fe200078efcff */
[----:B------:R-:W-:Y:S01]  /*f290*/  IMAD.MOV.U32 R23, RZ, RZ, R35 ;  /* 0x000000ffff177224 */ /* 0x000fe200078e0023 */
[----:B------:R-:W-:Y:S01]  /*f2a0*/  ISETP.NE.AND P1, PT, R30, RZ, PT ;  /* 0x000000ff1e00720c */ /* 0x000fe20003f25270 */
[----:B------:R-:W-:Y:S01]  /*f2b0*/  DADD R4, -R16, -10 ;  /* 0xc024000010047429 */ /* 0x000fe20000000100 */
[----:B------:R-:W-:Y:S01]  /*f2c0*/  SEL R30, R0, R31, P5 ;  /* 0x0000001f001e7207 */ /* 0x000fe20002800000 */
[----:B------:R-:W-:Y:S01]  /*f2d0*/  IMAD.MOV.U32 R31, RZ, RZ, R33 ;  /* 0x000000ffff1f7224 */ /* 0x000fe200078e0021 */
[----:B------:R-:W-:Y:S01]  /*f2e0*/  LOP3.LUT R34, R23, 0xffc00000, RZ, 0xc0, !PT ;  /* 0xffc0000017227812 */ /* 0x000fe200078ec0ff */
[----:B------:R-:W-:Y:S01]  /*f2f0*/  IMAD.MOV.U32 R0, RZ, RZ, R11 ;  /* 0x000000ffff007224 */ /* 0x000fe200078e000b */
[----:B------:R-:W-:Y:S01]  /*f300*/  @P4 LOP3.LUT R39, R3, 0x80000, RZ, 0xfc, !PT ;  /* 0x0008000003274812 */ /* 0x000fe200078efcff */
[----:B------:R-:W-:Y:S01]  /*f310*/  IMAD.MOV.U32 R3, RZ, RZ, R13 ;  /* 0x000000ffff037224 */ /* 0x000fe200078e000d */
[----:B------:R-:W-:-:S02]  /*f320*/  LOP3.LUT R32, R31, 0xffc00000, RZ, 0xc0, !PT ;  /* 0xffc000001f207812 */ /* 0x000fc400078ec0ff */
[----:B------:R-:W-:Y:S01]  /*f330*/  LOP3.LUT R35, R34, 0x7fd00000, RZ, 0x3c, !PT ;  /* 0x7fd0000022237812 */ /* 0x000fe200078e3cff */
[----:B------:R-:W-:Y:S01]  /*f340*/  IMAD.MOV.U32 R34, RZ, RZ, RZ ;  /* 0x000000ffff227224 */ /* 0x000fe200078e00ff */
[----:B------:R-:W-:Y:S01]  /*f350*/  LOP3.LUT R33, R32, 0x7fd00000, RZ, 0x3c, !PT ;  /* 0x7fd0000020217812 */ /* 0x000fe200078e3cff */
[----:B------:R-:W-:Y:S01]  /*f360*/  IMAD.MOV.U32 R32, RZ, RZ, RZ ;  /* 0x000000ffff207224 */ /* 0x000fe200078e00ff */
[----:B------:R-:W-:Y:S01]  /*f370*/  FSEL R37, |R0|, |R3|, P0 ;  /* 0x4000000300257208 */ /* 0x000fe20000000200 */
[--C-:B------:R-:W-:Y:S01]  /*f380*/  DSETP.MIN.AND P0, P2, |R4|, R14.reuse, PT ;  /* 0x0000000e0400722a */ /* 0x100fe20003a00200 */
[----:B------:R-:W-:Y:S01]  /*f390*/  @P1 LOP3.LUT R37, R3, 0x80000, RZ, 0xfc, !PT ;  /* 0x0008000003251812 */ /* 0x000fe200078efcff */
[----:B------:R-:W-:Y:S01]  /*f3a0*/  DMUL R42, R42, R34 ;  /* 0x000000222a2a7228 */ /* 0x000fe20000000000 */
[----:B------:R-:W-:Y:S01]  /*f3b0*/  IMAD.MOV.U32 R0, RZ, RZ, R4 ;  /* 0x000000ffff007224 */ /* 0x000fe200078e0004 */
[----:B------:R-:W-:Y:S01]  /*f3c0*/  DMUL R38, R38, R32 ;  /* 0x0000002026267228 */ /* 0x000fe20000000000 */
[----:B------:R-:W-:Y:S01]  /*f3d0*/  MOV R3, R15 ;  /* 0x0000000f00037202 */ /* 0x000fe20000000f00 */
[----:B------:R-:W-:-:S02]  /*f3e0*/  DSETP.MAX.AND P1, P3, |R4|, R14, PT ;  /* 0x0000000e0400722a */ /* 0x000fc40003b2f200 */
[----:B------:R-:W-:Y:S02]  /*f3f0*/  DMUL R44, R40, R34 ;  /* 0x00000022282c7228 */ /* 0x000fe40000000000 */
[----:B------:R-:W-:Y:S02]  /*f400*/  DMUL R42, R42, R42 ;  /* 0x0000002a2a2a7228 */ /* 0x000fe40000000000 */
[----:B------:R-:W-:Y:S01]  /*f410*/  DMUL R40, R38, R38 ;  /* 0x0000002626287228 */ /* 0x000fe20000000000 */
[----:B------:R-:W-:Y:S01]  /*f420*/  IMAD.MOV.U32 R39, RZ, RZ, R14 ;  /* 0x000000ffff277224 */ /* 0x000fe200078e000e */
[----:B------:R-:W-:Y:S01]  /*f430*/  DMUL R36, R36, R32 ;  /* 0x0000002024247228 */ /* 0x000fe20000000000 */
[----:B------:R-:W-:-:S03]  /*f440*/  SEL R14, R0, R47, P1 ;  /* 0x0000002f000e7207 */ /* 0x000fc60000800000 */
[----:B------:R-:W-:Y:S01]  /*f450*/  DFMA R44, R44, R44, R42 ;  /* 0x0000002c2c2c722b */ /* 0x000fe2000000002a */
[----:B------:R-:W-:Y:S01]  /*f460*/  SEL R38, R0, R39, P0 ;  /* 0x0000002700267207 */ /* 0x000fe20000000000 */
[----:B------:R-:W-:Y:S01]  /*f470*/  IMAD.MOV.U32 R0, RZ, RZ, R5 ;  /* 0x000000ffff007224 */ /* 0x000fe200078e0005 */
[----:B------:R-:W-:Y:S02]  /*f480*/  DMUL R42, R22, R34 ;  /* 0x00000022162a7228 */ /* 0x000fe40000000000 */
[----:B------:R-:W-:Y:S02]  /*f490*/  DFMA R40, R36, R36, R40 ;  /* 0x000000242428722b */ /* 0x000fe40000000028 */
[C---:B------:R-:W-:Y:S01]  /*f4a0*/  FSEL R47, |R0|.reuse, R15, P1 ;  /* 0x0000000f002f7208 */ /* 0x040fe20000800200 */
[----:B------:R-:W-:Y:S01]  /*f4b0*/  DMUL R36, R30, R32 ;  /* 0x000000201e247228 */ /* 0x000fe20000000000 */
[----:B------:R-:W-:Y:S01]  /*f4c0*/  @P3 LOP3.LUT R47, R15, 0x80000, RZ, 0xfc, !PT ;  /* 0x000800000f2f3812 */ /* 0x000fe200078efcff */
[----:B------:R-:W-:Y:S01]  /*f4d0*/  DSETP.NEU.AND P3, PT, R22, +INF , PT ;  /* 0x7ff000001600742a */ /* 0x000fe20003f6d000 */
[----:B------:R-:W-:Y:S01]  /*f4e0*/  FSEL R39, |R0|, R3, P0 ;  /* 0x0000000300277208 */ /* 0x000fe20000000200 */
[----:B------:R-:W-:Y:S01]  /*f4f0*/  DFMA R48, R42, R42, R44 ;  /* 0x0000002a2a30722b */ /* 0x000fe2000000002c */
[----:B------:R-:W-:Y:S01]  /*f500*/  @P2 LOP3.LUT R39, R3, 0x80000, RZ, 0xfc, !PT ;  /* 0x0008000003272812 */ /* 0x000fe200078efcff */
[----:B------:R-:W-:Y:S01]  /*f510*/  IMAD.MOV.U32 R15, RZ, RZ, R47 ;  /* 0x000000ffff0f7224 */ /* 0x000fe200078e002f */
[----:B------:R-:W-:Y:S01]  /*f520*/  DSETP.MIN.AND P0, P1, |R6|, |R8|, PT ;  /* 0x400000080600722a */ /* 0x000fe20003900200 */
[----:B------:R-:W-:Y:S01]  /*f530*/  IMAD.MOV.U32 R3, RZ, RZ, R7 ;  /* 0x000000ffff037224 */ /* 0x000fe200078e0007 */
[----:B------:R-:W-:Y:S01]  /*f540*/  DFMA R42, R36, R36, R40 ;  /* 0x00000024242a722b */ /* 0x000fe20000000028 */
[----:B------:R-:W0:Y:S01]  /*f550*/  MUFU.RSQ64H R53, R49 ;  /* 0x0000003100357308 */ /* 0x000e220000001c00 */
[----:B------:R-:W-:Y:S01]  /*f560*/  LOP3.LUT R40, R15, 0xffc00000, RZ, 0xc0, !PT ;  /* 0xffc000000f287812 */ /* 0x000fe200078ec0ff */
[----:B------:R-:W-:-:S02]  /*f570*/  IMAD.MOV.U32 R44, RZ, RZ, R9 ;  /* 0x000000ffff2c7224 */ /* 0x000fc400078e0009 */
[----:B------:R-:W-:Y:S01]  /*f580*/  IMAD.MOV.U32 R0, RZ, RZ, R6 ;  /* 0x000000ffff007224 */ /* 0x000fe200078e0006 */
[----:B------:R-:W-:Y:S02]  /*f590*/  LOP3.LUT R41, R40, 0x7fd00000, RZ, 0x3c, !PT ;  /* 0x7fd0000028297812 */ /* 0x000fe400078e3cff */
[----:B------:R-:W-:Y:S01]  /*f5a0*/  MOV R40, RZ ;  /* 0x000000ff00287202 */ /* 0x000fe20000000f00 */
[----:B------:R-:W1:Y:S01]  /*f5b0*/  MUFU.RSQ64H R45, R43 ;  /* 0x0000002b002d7308 */ /* 0x000e620000001c00 */
[----:B------:R-:W-:Y:S01]  /*f5c0*/  FSEL R37, |R3|, |R44|, P0 ;  /* 0x4000002c03257208 */ /* 0x000fe20000000200 */
[----:B------:R-:W-:Y:S01]  /*f5d0*/  IMAD.MOV.U32 R3, RZ, RZ, R8 ;  /* 0x000000ffff037224 */ /* 0x000fe200078e0008 */
[----:B------:R-:W-:Y:S01]  /*f5e0*/  @P1 LOP3.LUT R37, R44, 0x80000, RZ, 0xfc, !PT ;  /* 0x000800002c251812 */ /* 0x000fe200078efcff */
[----:B------:R-:W-:Y:S01]  /*f5f0*/  IMAD.MOV.U32 R44, RZ, RZ, RZ ;  /* 0x000000ffff2c7224 */ /* 0x000fe200078e00ff */
[----:B------:R-:W-:Y:S02]  /*f600*/  DMUL R38, R38, R40 ;  /* 0x0000002826267228 */ /* 0x000fe40000000000 */
[----:B------:R-:W-:Y:S01]  /*f610*/  SEL R36, R0, R3, P0 ;  /* 0x0000000300247207 */ /* 0x000fe20000000000 */
[----:B------:R-:W-:Y:S01]  /*f620*/  DSETP.NEU.AND P1, PT, R30, +INF , PT ;  /* 0x7ff000001e00742a */ /* 0x000fe20003f2d000 */
[----:B------:R-:W-:Y:S01]  /*f630*/  IMAD.MOV.U32 R0, RZ, RZ, RZ ;  /* 0x000000ffff007224 */ /* 0x000fe200078e00ff */
[----:B0-----:R-:W-:-:S03]  /*f640*/  DMUL R50, R52, R52 ;  /* 0x0000003434327228 */ /* 0x001fc60000000000 */
[----:B------:R-:W-:Y:S02]  /*f650*/  DMUL R36, R36, R40 ;  /* 0x0000002824247228 */ /* 0x000fe40000000000 */
[----:B------:R-:W-:Y:S02]  /*f660*/  DMUL R38, R38, R38 ;  /* 0x0000002626267228 */ /* 0x000fe40000000000 */
[----:B-1----:R-:W-:Y:S02]  /*f670*/  DMUL R46, R44, R44 ;  /* 0x0000002c2c2e7228 */ /* 0x002fe40000000000 */
[----:B------:R-:W-:Y:S01]  /*f680*/  DFMA R48, R48, -R50, 1 ;  /* 0x3ff000003030742b */ /* 0x000fe20000000832 */
[----:B------:R-:W-:-:S03]  /*f690*/  IMAD.MOV.U32 R50, RZ, RZ, 0x0 ;  /* 0x00000000ff327424 */ /* 0x000fc600078e00ff */
[----:B------:R-:W-:Y:S01]  /*f6a0*/  DFMA R38, R36, R36, R38 ;  /* 0x000000242426722b */ /* 0x000fe20000000026 */
[----:B------:R-:W-:Y:S01]  /*f6b0*/  IMAD.MOV.U32 R51, RZ, RZ, 0x3fd80000 ;  /* 0x3fd80000ff337424 */ /* 0x000fe200078e00ff */
[----:B------:R-:W-:Y:S02]  /*f6c0*/  DMUL R36, R14, R40 ;  /* 0x000000280e247228 */ /* 0x000fe40000000000 */
[----:B------:R-:W-:Y:S02]  /*f6d0*/  DFMA R46, R42, -R46, 1 ;  /* 0x3ff000002a2e742b */ /* 0x000fe4000000082e */
[----:B------:R-:W-:Y:S02]  /*f6e0*/  DMUL R54, R52, R48 ;  /* 0x0000003034367228 */ /* 0x000fe40000000000 */
[----:B------:R-:W-:Y:S02]  /*f6f0*/  DFMA R42, R48, R50, 0.5 ;  /* 0x3fe00000302a742b */ /* 0x000fe40000000032 */
[----:B------:R-:W-:-:S02]  /*f700*/  DFMA R38, R36, R36, R38 ;  /* 0x000000242426722b */ /* 0x000fc40000000026 */
[----:B------:R-:W-:Y:S01]  /*f710*/  DFMA R48, R46, R50, 0.5 ;  /* 0x3fe000002e30742b */ /* 0x000fe20000000032 */
[----:B------:R-:W-:Y:S01]  /*f720*/  IMAD.MOV.U32 R36, RZ, RZ, RZ ;  /* 0x000000ffff247224 */ /* 0x000fe200078e00ff */
[----:B------:R-:W-:Y:S02]  /*f730*/  DMUL R46, R44, R46 ;  /* 0x0000002e2c2e7228 */ /* 0x000fe40000000000 */
[----:B------:R-:W-:Y:S01]  /*f740*/  DFMA R54, R42, R54, R52 ;  /* 0x000000362a36722b */ /* 0x000fe20000000034 */
[----:B------:R-:W0:Y:S01]  /*f750*/  MUFU.RSQ64H R37, R39 ;  /* 0x0000002700257308 */ /* 0x000e220000001c00 */
[----:B------:R-:W-:Y:S02]  /*f760*/  DADD R52, |R28|, |R26| ;  /* 0x000000001c347229 */ /* 0x000fe4000000061a */
[----:B------:R-:W-:Y:S02]  /*f770*/  DADD R42, |R10|, |R12| ;  /* 0x000000000a2a7229 */ /* 0x000fe4000000060c */
[----:B------:R-:W-:-:S02]  /*f780*/  DFMA R46, R48, R46, R44 ;  /* 0x0000002e302e722b */ /* 0x000fc4000000002c */
[----:B------:R-:W-:Y:S02]  /*f790*/  DMUL R54, R34, R54 ;  /* 0x0000003622367228 */ /* 0x000fe40000000000 */
[----:B------:R-:W-:Y:S02]  /*f7a0*/  DADD R52, |R24|, R52 ;  /* 0x0000000018347229 */ /* 0x000fe40000000234 */
[----:B------:R-:W-:Y:S02]  /*f7b0*/  DADD R42, |R16|, R42 ;  /* 0x00000000102a7229 */ /* 0x000fe4000000022a */
[----:B------:R-:W-:-:S04]  /*f7c0*/  DMUL R46, R32, R46 ;  /* 0x0000002e202e7228 */ /* 0x000fc80000000000 */
[----:B------:R-:W-:Y:S02]  /*f7d0*/  DADD R44, R52, +INF ;  /* 0x7ff00000342c7429 */ /* 0x000fe40000000000 */
[----:B------:R-:W-:Y:S02]  /*f7e0*/  DADD R34, R42, +INF ;  /* 0x7ff000002a227429 */ /* 0x000fe40000000000 */
[----:B0-----:R-:W-:Y:S02]  /*f7f0*/  DMUL R32, R36, R36 ;  /* 0x0000002424207228 */ /* 0x001fe40000000000 */
[----:B------:R-:W-:Y:S02]  /*f800*/  DSETP.GT.AND P2, PT, R52, RZ, PT ;  /* 0x000000ff3400722a */ /* 0x000fe40003f44000 */
[----:B------:R-:W-:-:S04]  /*f810*/  DSETP.GT.AND P0, PT, R42, RZ, PT ;  /* 0x000000ff2a00722a */ /* 0x000fc80003f04000 */
[----:B------:R-:W-:Y:S01]  /*f820*/  DFMA R32, R38, -R32, 1 ;  /* 0x3ff000002620742b */ /* 0x000fe20000000820 */
[----:B------:R-:W-:Y:S02]  /*f830*/  FSEL R38, R54, R44, P2 ;  /* 0x0000002c36267208 */ /* 0x000fe40001000000 */
[----:B------:R-:W-:Y:S02]  /*f840*/  FSEL R30, R46, R34, P0 ;  /* 0x000000222e1e7208 */ /* 0x000fe40000000000 */
[----:B------:R-:W-:Y:S02]  /*f850*/  FSEL R44, R55, R45, P2 ;  /* 0x0000002d372c7208 */ /* 0x000fe40001000000 */
[----:B------:R-:W-:Y:S01]  /*f860*/  FSEL R34, R47, R35, P0 ;  /* 0x000000232f227208 */ /* 0x000fe20000000000 */
[----:B------:R-:W-:Y:S01]  /*f870*/  DFMA R22, R32, R50, 0.5 ;  /* 0x3fe000002016742b */ /* 0x000fe20000000032 */
[----:B------:R-:W-:Y:S01]  /*f880*/  FSEL R38, R38, RZ, P3 ;  /* 0x000000ff26267208 */ /* 0x000fe20001800000 */
[----:B------:R-:W-:Y:S01]  /*f890*/  DMUL R32, R36, R32 ;  /* 0x0000002024207228 */ /* 0x000fe20000000000 */
[----:B------:R-:W-:-:S02]  /*f8a0*/  FSEL R39, R44, RZ, P3 ;  /* 0x000000ff2c277208 */ /* 0x000fc40001800000 */
[----:B------:R-:W-:Y:S02]  /*f8b0*/  FSEL R30, R30, RZ, P1 ;  /* 0x000000ff1e1e7208 */ /* 0x000fe40000800000 */
[----:B------:R-:W-:Y:S01]  /*f8c0*/  FSEL R31, R34, RZ, P1 ;  /* 0x000000ff221f7208 */ /* 0x000fe20000800000 */
[----:B------:R-:W-:Y:S02]  /*f8d0*/  DSETP.NEU.AND P1, PT, R14, +INF , PT ;  /* 0x7ff000000e00742a */ /* 0x000fe40003f2d000 */
[-C--:B------:R-:W-:Y:S02]  /*f8e0*/  DMUL R42, R26, R38.reuse ;  /* 0x000000261a2a7228 */ /* 0x080fe40000000000 */
[----:B------:R-:W-:Y:S02]  /*f8f0*/  DMUL R26, R28, R38 ;  /* 0x000000261c1a7228 */ /* 0x000fe40000000000 */
[----:B------:R-:W-:Y:S02]  /*f900*/  DMUL R34, R12, R30 ;  /* 0x0000001e0c227228 */ /* 0x000fe40000000000 */
[----:B------:R-:W-:-:S02]  /*f910*/  DADD R12, |R6|, |R8| ;  /* 0x00000000060c7229 */ /* 0x000fc40000000608 */
[----:B------:R-:W-:Y:S02]  /*f920*/  DMUL R28, R10, R30 ;  /* 0x0000001e0a1c7228 */ /* 0x000fe40000000000 */
[----:B------:R-:W-:Y:S02]  /*f930*/  DFMA R22, R22, R32, R36 ;  /* 0x000000201616722b */ /* 0x000fe40000000024 */
[----:B------:R-:W-:Y:S02]  /*f940*/  DMUL R10, R34, R42 ;  /* 0x0000002a220a7228 */ /* 0x000fe40000000000 */
[----:B------:R-:W-:Y:S02]  /*f950*/  DADD R12, |R4|, R12 ;  /* 0x00000000040c7229 */ /* 0x000fe4000000020c */
[----:B------:R-:W-:Y:S02]  /*f960*/  DMUL R38, R24, R38 ;  /* 0x0000002618267228 */ /* 0x000fe40000000000 */
[----:B------:R-:W-:-:S02]  /*f970*/  DMUL R32, R16, R30 ;  /* 0x0000001e10207228 */ /* 0x000fc40000000000 */
[----:B------:R-:W-:Y:S02]  /*f980*/  DFMA R24, R28, R26, R10 ;  /* 0x0000001a1c18722b */ /* 0x000fe4000000000a */
[----:B------:R-:W-:Y:S02]  /*f990*/  DMUL R22, R40, R22 ;  /* 0x0000001628167228 */ /* 0x000fe40000000000 */
[C---:B------:R-:W-:Y:S02]  /*f9a0*/  DADD R10, R12.reuse, +INF ;  /* 0x7ff000000c0a7429 */ /* 0x040fe40000000000 */
[----:B------:R-:W-:Y:S02]  /*f9b0*/  DSETP.GT.AND P0, PT, R12, RZ, PT ;  /* 0x000000ff0c00722a */ /* 0x000fe40003f04000 */
[----:B------:R-:W-:-:S06]  /*f9c0*/  DFMA R24, R32, R38, R24 ;  /* 0x000000262018722b */ /* 0x000fcc0000000018 */
[----:B------:R-:W-:Y:S02]  /*f9d0*/  FSEL R10, R22, R10, P0 ;  /* 0x0000000a160a7208 */ /* 0x000fe40000000000 */
        /* <DEDUP_REMOVED lines=16> */
[----:B------:R-:W-:Y:S01]  /*fae0*/  DFMA R30, R6, R28, R30 ;  /* 0x0000001c061e722b */ /* 0x000fe2000000001e */
[----:B------:R-:W-:-:S03]  /*faf0*/  MOV R28, RZ ;  /* 0x000000ff001c7202 */ /* 0x000fc60000000f00 */
        /* <DEDUP_REMOVED lines=17> */
[----:B------:R-:W-:Y:S01]  /*fc10*/  IMAD.MOV.U32 R3, RZ, RZ, R30 ;  /* 0x000000ffff037224 */ /* 0x000fe200078e001e */
[----:B------:R-:W-:Y:S01]  /*fc20*/  DSETP.MAX.AND P3, P4, RZ, R30, PT ;  /* 0x0000001eff00722a */ /* 0x000fe20003c6f000 */
[----:B------:R-:W-:Y:S01]  /*fc30*/  IMAD.MOV.U32 R44, RZ, RZ, 0x0 ;  /* 0x00000000ff2c7424 */ /* 0x000fe200078e00ff */
[----:B------:R-:W-:Y:S01]  /*fc40*/  DSETP.NEU.AND P2, PT, R28, 1, PT ;  /* 0x3ff000001c00742a */ /* 0x000fe20003f4d000 */
[----:B------:R-:W-:Y:S02]  /*fc50*/  IMAD.MOV.U32 R30, RZ, RZ, RZ ;  /* 0x000000ffff1e7224 */ /* 0x000fe400078e00ff */
[----:B------:R-:W-:Y:S01]  /*fc60*/  IMAD.MOV.U32 R45, RZ, RZ, 0x3ff00000 ;  /* 0x3ff00000ff2d7424 */ /* 0x000fe200078e00ff */
[----:B------:R-:W-:-:S02]  /*fc70*/  LOP3.LUT R6, R7, 0x7ff00000, RZ, 0xc0, !PT ;  /* 0x7ff0000007067812 */ /* 0x000fc400078ec0ff */
[----:B------:R-:W-:Y:S02]  /*fc80*/  FSEL R7, R0, R31, P3 ;  /* 0x0000001f00077208 */ /* 0x000fe40001800000 */
[----:B------:R-:W-:Y:S02]  /*fc90*/  ISETP.NE.AND P0, PT, R6, 0x7ff00000, PT ;  /* 0x7ff000000600780c */ /* 0x000fe40003f05270 */
[----:B------:R-:W-:Y:S02]  /*fca0*/  @!P1 CS2R R4, SRZ ;  /* 0x0000000000049805 */ /* 0x000fe4000001ff00 */
[----:B------:R-:W-:Y:S02]  /*fcb0*/  SEL R30, R30, R3, P3 ;  /* 0x000000031e1e7207 */ /* 0x000fe40001800000 */
[----:B------:R-:W-:-:S05]  /*fcc0*/  @P4 LOP3.LUT R7, R31, 0x80000, RZ, 0xfc, !PT ;  /* 0x000800001f074812 */ /* 0x000fca00078efcff */
[----:B------:R-:W-:Y:S02]  /*fcd0*/  IMAD.MOV.U32 R31, RZ, RZ, R7 ;  /* 0x000000ffff1f7224 */ /* 0x000fe400078e0007 */
[----:B------:R-:W-:-:S14]  /*fce0*/  DSETP.NEU.OR P0, PT, R28, +INF , P0 ;  /* 0x7ff000001c00742a */ /* 0x000fdc000070d400 */
[----:B------:R-:W-:Y:S01]  /*fcf0*/  @!P0 IMAD.MOV.U32 R4, RZ, RZ, 0x0 ;  /* 0x00000000ff048424 */ /* 0x000fe200078e00ff */
[----:B------:R-:W-:Y:S02]  /*fd00*/  @!P0 MOV R5, 0x7ff00000 ;  /* 0x7ff0000000058802 */ /* 0x000fe40000000f00 */
[----:B------:R-:W-:Y:S02]  /*fd10*/  ISETP.NE.AND P0, PT, R63, RZ, PT ;  /* 0x000000ff3f00720c */ /* 0x000fe40003f05270 */
[----:B------:R-:W-:Y:S02]  /*fd20*/  FSEL R4, R4, RZ, P2 ;  /* 0x000000ff04047208 */ /* 0x000fe40001000000 */
[----:B------:R-:W-:-:S06]  /*fd30*/  FSEL R5, R5, 1.875, P2 ;  /* 0x3ff0000005057808 */ /* 0x000fcc0001000000 */
[--C-:B------:R-:W-:Y:S02]  /*fd40*/  DFMA R84, RZ, R30, R4.reuse ;  /* 0x0000001eff54722b */ /* 0x100fe40000000004 */
[----:B------:R-:W-:-:S08]  /*fd50*/  DADD R30, R30, R4 ;  /* 0x000000001e1e7229 */ /* 0x000fd00000000004 */
        /* <DEDUP_REMOVED lines=11> */
[----:B------:R-:W-:Y:S01]  /*fe10*/  MOV R7, R39 ;  /* 0x0000002700077202 */ /* 0x000fe20000000f00 */
[----:B------:R-:W-:Y:S01]  /*fe20*/  IMAD.X R5, RZ, RZ, R2, P0 ;  /* 0x000000ffff057224 */ /* 0x000fe200000e0602 */
[----:B------:R0:W-:Y:S01]  /*fe30*/  STL.64 [R1+0xa8], R26 ;  /* 0x0000a81a01007387 */ /* 0x0001e20000100a00 */
[----:B------:R-:W-:Y:S01]  /*fe40*/  MOV R20, 0xfe90 ;  /* 0x0000fe9000147802 */ /* 0x000fe20000000f00 */
[----:B------:R-:W-:-:S02]  /*fe50*/  IMAD.MOV.U32 R21, RZ, RZ, 0x0 ;  /* 0x00000000ff157424 */ /* 0x000fc400078e00ff */
        /* <DEDUP_REMOVED lines=8> */
.L_x_96:
[----:B------:R-:W-:Y:S05]  /*fee0*/  BSYNC.RECONVERGENT B8 ;  /* 0x0000000000087941 */ /* 0x000fea0003800200 */
.L_x_93:
[----:B------:R-:W2:Y:S01]  /*fef0*/  LDL R20, [R1+0xd4] ;  /* 0x0000d40001147983 */ /* 0x000ea20000100800 */
[----:B------:R0:W-:Y:S05]  /*ff00*/  BMOV.32 B6, R68 ;  /* 0x0000004406007356 */ /* 0x0001ea0000000000 */
[----:B------:R-:W2:Y:S01]  /*ff10*/  LDL R21, [R1+0xd8] ;  /* 0x0000d80001157983 */ /* 0x000ea20000100800 */
[----:B------:R1:W-:Y:S05]  /*ff20*/  BMOV.32 B7, R69 ;  /* 0x0000004507007356 */ /* 0x0003ea0000000000 */
[----:B------:R3:W-:Y:S05]  /*ff30*/  BMOV.32 B8, R70 ;  /* 0x0000004608007356 */ /* 0x0007ea0000000000 */
[----:B------:R-:W-:Y:S01]  /*ff40*/  IMAD.MOV.U32 R4, RZ, RZ, R84 ;  /* 0x000000ffff047224 */ /* 0x000fe200078e0054 */
[----:B------:R-:W-:Y:S01]  /*ff50*/  MOV R8, R30 ;  /* 0x0000001e00087202 */ /* 0x000fe20000000f00 */
[----:B------:R-:W-:Y:S01]  /*ff60*/  IMAD.MOV.U32 R5, RZ, RZ, R85 ;  /* 0x000000ffff057224 */ /* 0x000fe200078e0055 */
[----:B------:R-:W2:Y:S01]  /*ff70*/  LDL R2, [R1+0xc0] ;  /* 0x0000c00001027983 */ /* 0x000ea20000100800 */
[----:B------:R-:W-:-:S02]  /*ff80*/  IMAD.MOV.U32 R6, RZ, RZ, R36 ;  /* 0x000000ffff067224 */ /* 0x000fc400078e0024 */
[----:B------:R-:W-:Y:S01]  /*ff90*/  IMAD.MOV.U32 R7, RZ, RZ, R37 ;  /* 0x000000ffff077224 */ /* 0x000fe200078e0025 */
[----:B------:R-:W2:Y:S01]  /*ffa0*/  LDL R16, [R1+0xc4] ;  /* 0x0000c40001107983 */ /* 0x000ea20000100800 */
[----:B------:R-:W-:Y:S02]  /*ffb0*/  IMAD.MOV.U32 R9, RZ, RZ, R31 ;  /* 0x000000ffff097224 */ /* 0x000fe400078e001f */
[----:B------:R-:W-:Y:S01]  /*ffc0*/  IMAD.MOV.U32 R10, RZ, RZ, R44 ;  /* 0x000000ffff0a7224 */ /* 0x000fe200078e002c */
[----:B------:R-:W2:Y:S01]  /*ffd0*/  LDL R17, [R1+0xc8] ;  /* 0x0000c80001117983 */ /* 0x000ea20000100800 */
[----:B------:R-:W-:-:S03]  /*ffe0*/  IMAD.MOV.U32 R11, RZ, RZ, R45 ;  /* 0x000000ffff0b7224 */ /* 0x000fc600078e002d */
[----:B------:R-:W2:Y:S04]  /*fff0*/  LDL R18, [R1+0xcc] ;  /* 0x0000cc0001127983 */ /* 0x000ea80000100800 */
        /* <DEDUP_REMOVED lines=27> */
[----:B0-----:R-:W2:Y:S04]  /*101b0*/  LDL R68, [R1+0x144] ;  /* 0x0001440001447983 */ /* 0x001ea80000100800 */
[----:B-1----:R-:W2:Y:S04]  /*101c0*/  LDL R69, [R1+0x148] ;  /* 0x0001480001457983 */ /* 0x002ea80000100800 */
[----:B---3--:R-:W2:Y:S04]  /*101d0*/  LDL R70, [R1+0x14c] ;  /* 0x00014c0001467983 */ /* 0x008ea80000100800 */
        /* <DEDUP_REMOVED lines=12> */
[----:B------:R0:W2:Y:S02]  /*102a0*/  LDL R95, [R1+0x180] ;  /* 0x00018000015f7983 */ /* 0x0000a40000100800 */
[----:B0-----:R-:W-:Y:S01]  /*102b0*/  VIADD R1, R1, 0x188 ;  /* 0x0000018801017836 */ /* 0x001fe20000000000 */
[----:B--2---:R-:W-:Y:S06]  /*102c0*/  RET.REL.NODEC R20 `(_Z18cudaRaytraceKernel8Matrix4DPviii) ;  /* 0xfffffefc144c7950 */ /* 0x004fec0003c3ffff */
        .weak           $__internal_0_$__cuda_sm20_div_rn_f64_full
        .type           $__internal_0_$__cuda_sm20_div_rn_f64_full,@function
        .size           $__internal_0_$__cuda_sm20_div_rn_f64_full,($__internal_1_$__cuda_sm20_dsqrt_rn_f64_mediumpath_v1 - $__internal_0_$__cuda_sm20_div_rn_f64_full)
$__internal_0_$__cuda_sm20_div_rn_f64_full:
[----:B------:R-:W-:Y:S02]  /*102d0*/  VIADD R1, R1, 0xffffffe0 ;  /* 0xffffffe001017836 */ /* 0x000fe40000000000 */
[----:B------:R-:W-:-:S03]  /*102e0*/  IMAD.MOV.U32 R3, RZ, RZ, R5 ;  /* 0x000000ffff037224 */ /* 0x000fc600078e0005 */
[----:B------:R-:W-:Y:S04]  /*102f0*/  STL [R1+0x18], R23 ;  /* 0x0000181701007387 */ /* 0x000fe80000100800 */
[----:B------:R-:W-:Y:S04]  /*10300*/  STL [R1+0x14], R22 ;  /* 0x0000141601007387 */ /* 0x000fe80000100800 */
[----:B------:R-:W-:Y:S04]  /*10310*/  STL [R1+0x10], R19 ;  /* 0x0000101301007387 */ /* 0x000fe80000100800 */
[----:B------:R-:W-:Y:S04]  /*10320*/  STL [R1+0xc], R18 ;  /* 0x00000c1201007387 */ /* 0x000fe80000100800 */
[----:B------:R-:W-:Y:S04]  /*10330*/  STL [R1+0x8], R17 ;  /* 0x0000081101007387 */ /* 0x000fe80000100800 */
[----:B------:R-:W-:Y:S04]  /*10340*/  STL [R1+0x4], R16 ;  /* 0x0000041001007387 */ /* 0x000fe80000100800 */
[----:B------:R0:W-:Y:S02]  /*10350*/  STL [R1], R2 ;  /* 0x0000000201007387 */ /* 0x0001e40000100800 */
[----:B0-----:R-:W-:Y:S01]  /*10360*/  IMAD.MOV.U32 R2, RZ, RZ, R4 ;  /* 0x000000ffff027224 */ /* 0x001fe200078e0004 */
[C---:B------:R-:W-:Y:S01]  /*10370*/  FSETP.GEU.AND P0, PT, |R7|.reuse, 1.469367938527859385e-39, PT ;  /* 0x001000000700780b */ /* 0x040fe20003f0e200 */
[----:B------:R-:W-:Y:S01]  /*10380*/  IMAD.MOV.U32 R16, RZ, RZ, 0x1ca00000 ;  /* 0x1ca00000ff107424 */ /* 0x000fe200078e00ff */
[----:B------:R-:W-:Y:S01]  /*10390*/  LOP3.LUT R8, R7, 0x800fffff, RZ, 0xc0, !PT ;  /* 0x800fffff07087812 */ /* 0x000fe200078ec0ff */
[----:B------:R-:W-:Y:S01]  /*103a0*/  BSSY.RECONVERGENT B0, `(.L_x_128) ;  /* 0x0000051000007945 */ /* 0x000fe20003800200 */
[----:B------:R-:W-:-:S02]  /*103b0*/  MOV R4, 0x1 ;  /* 0x0000000100047802 */ /* 0x000fc40000000f00 */
[----:B------:R-:W-:Y:S01]  /*103c0*/  LOP3.LUT R9, R8, 0x3ff00000, RZ, 0xfc, !PT ;  /* 0x3ff0000008097812 */ /* 0x000fe200078efcff */
[----:B------:R-:W-:Y:S01]  /*103d0*/  IMAD.MOV.U32 R8, RZ, RZ, R6 ;  /* 0x000000ffff087224 */ /* 0x000fe200078e0006 */
[----:B------:R-:W-:Y:S02]  /*103e0*/  FSETP.GEU.AND P2, PT, |R3|, 1.469367938527859385e-39, PT ;  /* 0x001000000300780b */ /* 0x000fe40003f4e200 */
[----:B------:R-:W-:Y:S02]  /*103f0*/  LOP3.LUT R18, R7, 0x7ff00000, RZ, 0xc0, !PT ;  /* 0x7ff0000007127812 */ /* 0x000fe400078ec0ff */
[----:B------:R-:W-:Y:S01]  /*10400*/  LOP3.LUT R19, R3, 0x7ff00000, RZ, 0xc0, !PT ;  /* 0x7ff0000003137812 */ /* 0x000fe200078ec0ff */
[----:B------:R-:W-:Y:S02]  /*10410*/  @!P0 DMUL R8, R6, 8.98846567431157953865e+307 ;  /* 0x7fe0000006088828 */ /* 0x000fe40000000000 */
[----:B------:R-:W-:Y:S01]  /*10420*/  IMAD.MOV.U32 R0, RZ, RZ, R18 ;  /* 0x000000ffff007224 */ /* 0x000fe200078e0012 */
[----:B------:R-:W-:Y:S01]  /*10430*/  ISETP.GE.U32.AND P1, PT, R19, R18, PT ;  /* 0x000000121300720c */ /* 0x000fe20003f26070 */
[----:B------:R-:W-:-:S02]  /*10440*/  IMAD.MOV.U32 R17, RZ, RZ, R19 ;  /* 0x000000ffff117224 */ /* 0x000fc400078e0013 */
[----:B------:R-:W0:Y:S04]  /*10450*/  MUFU.RCP64H R5, R9 ;  /* 0x0000000900057308 */ /* 0x000e280000001800 */
[----:B------:R-:W-:-:S05]  /*10460*/  @!P0 LOP3.LUT R0, R9, 0x7ff00000, RZ, 0xc0, !PT ;  /* 0x7ff0000009008812 */ /* 0x000fca00078ec0ff */
[----:B------:R-:W-:Y:S01]  /*10470*/  VIADD R23, R0, 0xffffffff ;  /* 0xffffffff00177836 */ /* 0x000fe20000000000 */
[----:B0-----:R-:W-:-:S08]  /*10480*/  DFMA R10, R4, -R8, 1 ;  /* 0x3ff00000040a742b */ /* 0x001fd00000000808 */
[----:B------:R-:W-:-:S08]  /*10490*/  DFMA R10, R10, R10, R10 ;  /* 0x0000000a0a0a722b */ /* 0x000fd0000000000a */
[----:B------:R-:W-:Y:S01]  /*104a0*/  DFMA R12, R4, R10, R4 ;  /* 0x0000000a040c722b */ /* 0x000fe20000000004 */
[----:B------:R-:W-:Y:S01]  /*104b0*/  SEL R11, R16, 0x63400000, !P1 ;  /* 0x63400000100b7807 */ /* 0x000fe20004800000 */
[----:B------:R-:W-:-:S03]  /*104c0*/  IMAD.MOV.U32 R10, RZ, RZ, R2 ;  /* 0x000000ffff0a7224 */ /* 0x000fc600078e0002 */
[C-C-:B------:R-:W-:Y:S02]  /*104d0*/  @!P2 LOP3.LUT R4, R11.reuse, 0x80000000, R3.reuse, 0xf8, !PT ;  /* 0x800000000b04a812 */ /* 0x140fe400078ef803 */
[----:B------:R-:W-:Y:S01]  /*104e0*/  LOP3.LUT R11, R11, 0x800fffff, R3, 0xf8, !PT ;  /* 0x800fffff0b0b7812 */ /* 0x000fe200078ef803 */
[----:B------:R-:W-:Y:S01]  /*104f0*/  DFMA R14, R12, -R8, 1 ;  /* 0x3ff000000c0e742b */ /* 0x000fe20000000808 */
[----:B------:R-:W-:Y:S01]  /*10500*/  @!P2 LOP3.LUT R5, R4, 0x100000, RZ, 0xfc, !PT ;  /* 0x001000000405a812 */ /* 0x000fe200078efcff */
[----:B------:R-:W-:-:S06]  /*10510*/  @!P2 IMAD.MOV.U32 R4, RZ, RZ, RZ ;  /* 0x000000ffff04a224 */ /* 0x000fcc00078e00ff */
[----:B------:R-:W-:Y:S02]  /*10520*/  @!P2 DFMA R10, R10, 2, -R4 ;  /* 0x400000000a0aa82b */ /* 0x000fe40000000804 */
[----:B------:R-:W-:-:S08]  /*10530*/  DFMA R14, R12, R14, R12 ;  /* 0x0000000e0c0e722b */ /* 0x000fd0000000000c */
[----:B------:R-:W-:Y:S01]  /*10540*/  @!P2 LOP3.LUT R17, R11, 0x7ff00000, RZ, 0xc0, !PT ;  /* 0x7ff000000b11a812 */ /* 0x000fe200078ec0ff */
[----:B------:R-:W-:-:S04]  /*10550*/  DMUL R4, R14, R10 ;  /* 0x0000000a0e047228 */ /* 0x000fc80000000000 */
[----:B------:R-:W-:-:S04]  /*10560*/  VIADD R22, R17, 0xffffffff ;  /* 0xffffffff11167836 */ /* 0x000fc80000000000 */
[----:B------:R-:W-:Y:S01]  /*10570*/  DFMA R12, R4, -R8, R10 ;  /* 0x80000008040c722b */ /* 0x000fe2000000000a */
[----:B------:R-:W-:-:S04]  /*10580*/  ISETP.GT.U32.AND P0, PT, R22, 0x7feffffe, PT ;  /* 0x7feffffe1600780c */ /* 0x000fc80003f04070 */
[----:B------:R-:W-:-:S03]  /*10590*/  ISETP.GT.U32.OR P0, PT, R23, 0x7feffffe, P0 ;  /* 0x7feffffe1700780c */ /* 0x000fc60000704470 */
[----:B------:R-:W-:-:S10]  /*105a0*/  DFMA R12, R14, R12, R4 ;  /* 0x0000000c0e0c722b */ /* 0x000fd40000000004 */
[----:B------:R-:W-:Y:S05]  /*105b0*/  @P0 BRA `(.L_x_129) ;  /* 0x0000000000680947 */ /* 0x000fea0003800000 */
[CC--:B------:R-:W-:Y:S01]  /*105c0*/  VIADDMNMX R0, R19.reuse, -R18.reuse, 0xb9600000, !PT ;  /* 0xb960000013007446 */ /* 0x0c0fe20007800912 */
[----:B------:R-:W-:Y:S01]  /*105d0*/  IMAD.MOV.U32 R2, RZ, RZ, RZ ;  /* 0x000000ffff027224 */ /* 0x000fe200078e00ff */
[----:B------:R-:W-:Y:S02]  /*105e0*/  ISETP.GE.U32.AND P0, PT, R19, R18, PT ;  /* 0x000000121300720c */ /* 0x000fe40003f06070 */
[----:B------:R-:W-:Y:S02]  /*105f0*/  VIMNMX R0, PT, PT, R0, 0x46a00000, PT ;  /* 0x46a0000000007848 */ /* 0x000fe40003fe0100 */
[----:B------:R-:W-:-:S05]  /*10600*/  SEL R3, R16, 0x63400000, !P0 ;  /* 0x6340000010037807 */ /* 0x000fca0004000000 */
[----:B------:R-:W-:-:S05]  /*10610*/  IMAD.IADD R0, R0, 0x1, -R3 ;  /* 0x0000000100007824 */ /* 0x000fca00078e0a03 */
[----:B------:R-:W-:-:S06]  /*10620*/  IADD3 R3, PT, PT, R0, 0x7fe00000, RZ ;  /* 0x7fe0000000037810 */ /* 0x000fcc0007ffe0ff */
[----:B------:R-:W-:-:S10]  /*10630*/  DMUL R4, R12, R2 ;  /* 0x000000020c047228 */ /* 0x000fd40000000000 */
[----:B------:R-:W-:-:S13]  /*10640*/  FSETP.GTU.AND P0, PT, |R5|, 1.469367938527859385e-39, PT ;  /* 0x001000000500780b */ /* 0x000fda0003f0c200 */
[----:B------:R-:W-:Y:S05]  /*10650*/  @P0 BRA `(.L_x_130) ;  /* 0x0000000000940947 */ /* 0x000fea0003800000 */
[----:B------:R-:W-:Y:S01]  /*10660*/  DFMA R8, R12, -R8, R10 ;  /* 0x800000080c08722b */ /* 0x000fe2000000000a */
[----:B------:R-:W-:-:S09]  /*10670*/  IMAD.MOV.U32 R2, RZ, RZ, RZ ;  /* 0x000000ffff027224 */ /* 0x000fd200078e00ff */
[C---:B------:R-:W-:Y:S02]  /*10680*/  FSETP.NEU.AND P0, PT, R9.reuse, RZ, PT ;  /* 0x000000ff0900720b */ /* 0x040fe40003f0d000 */
[----:B------:R-:W-:-:S04]  /*10690*/  LOP3.LUT R11, R9, 0x80000000, R7, 0x48, !PT ;  /* 0x80000000090b7812 */ /* 0x000fc800078e4807 */
[----:B------:R-:W-:-:S07]  /*106a0*/  LOP3.LUT R3, R11, R3, RZ, 0xfc, !PT ;  /* 0x000000030b037212 */ /* 0x000fce00078efcff */
[----:B------:R-:W-:Y:S05]  /*106b0*/  @!P0 BRA `(.L_x_130) ;  /* 0x00000000007c8947 */ /* 0x000fea0003800000 */
[----:B------:R-:W-:Y:S01]  /*106c0*/  IMAD.MOV R7, RZ, RZ, -R0 ;  /* 0x000000ffff077224 */ /* 0x000fe200078e0a00 */
[----:B------:R-:W-:Y:S01]  /*106d0*/  DMUL.RP R2, R12, R2 ;  /* 0x000000020c027228 */ /* 0x000fe20000008000 */
[----:B------:R-:W-:-:S06]  /*106e0*/  IMAD.MOV.U32 R6, RZ, RZ, RZ ;  /* 0x000000ffff067224 */ /* 0x000fcc00078e00ff */
[----:B------:R-:W-:-:S03]  /*106f0*/  DFMA R6, R4, -R6, R12 ;  /* 0x800000060406722b */ /* 0x000fc6000000000c */
[----:B------:R-:W-:-:S03]  /*10700*/  LOP3.LUT R11, R3, R11, RZ, 0x3c, !PT ;  /* 0x0000000b030b7212 */ /* 0x000fc600078e3cff */
[----:B------:R-:W-:-:S04]  /*10710*/  IADD3 R6, PT, PT, -R0, -0x43300000, RZ ;  /* 0xbcd0000000067810 */ /* 0x000fc80007ffe1ff */
[----:B------:R-:W-:-:S04]  /*10720*/  FSETP.NEU.AND P0, PT, |R7|, R6, PT ;  /* 0x000000060700720b */ /* 0x000fc80003f0d200 */
[----:B------:R-:W-:Y:S02]  /*10730*/  FSEL R4, R2, R4, !P0 ;  /* 0x0000000402047208 */ /* 0x000fe40004000000 */
[----:B------:R-:W-:Y:S01]  /*10740*/  FSEL R5, R11, R5, !P0 ;  /* 0x000000050b057208 */ /* 0x000fe20004000000 */
[----:B------:R-:W-:Y:S06]  /*10750*/  BRA `(.L_x_130) ;  /* 0x0000000000547947 */ /* 0x000fec0003800000 */
.L_x_129:
[----:B------:R-:W-:-:S14]  /*10760*/  DSETP.NAN.AND P0, PT, R2, R2, PT ;  /* 0x000000020200722a */ /* 0x000fdc0003f08000 */
[----:B------:R-:W-:Y:S05]  /*10770*/  @P0 BRA `(.L_x_131) ;  /* 0x0000000000440947 */ /* 0x000fea0003800000 */
[----:B------:R-:W-:-:S14]  /*10780*/  DSETP.NAN.AND P0, PT, R6, R6, PT ;  /* 0x000000060600722a */ /* 0x000fdc0003f08000 */
[----:B------:R-:W-:Y:S05]  /*10790*/  @P0 BRA `(.L_x_132) ;  /* 0x0000000000300947 */ /* 0x000fea0003800000 */
[----:B------:R-:W-:Y:S01]  /*107a0*/  ISETP.NE.AND P0, PT, R17, R0, PT ;  /* 0x000000001100720c */ /* 0x000fe20003f05270 */
[----:B------:R-:W-:Y:S02]  /*107b0*/  IMAD.MOV.U32 R4, RZ, RZ, 0x0 ;  /* 0x00000000ff047424 */ /* 0x000fe400078e00ff */
[----:B------:R-:W-:-:S10]  /*107c0*/  IMAD.MOV.U32 R5, RZ, RZ, -0x80000 ;  /* 0xfff80000ff057424 */ /* 0x000fd400078e00ff */
[----:B------:R-:W-:Y:S05]  /*107d0*/  @!P0 BRA `(.L_x_130) ;  /* 0x0000000000348947 */ /* 0x000fea0003800000 */
[----:B------:R-:W-:Y:S02]  /*107e0*/  ISETP.NE.AND P0, PT, R17, 0x7ff00000, PT ;  /* 0x7ff000001100780c */ /* 0x000fe40003f05270 */
[----:B------:R-:W-:Y:S02]  /*107f0*/  LOP3.LUT R5, R3, 0x80000000, R7, 0x48, !PT ;  /* 0x8000000003057812 */ /* 0x000fe400078e4807 */
[----:B------:R-:W-:-:S13]  /*10800*/  ISETP.EQ.OR P0, PT, R0, RZ, !P0 ;  /* 0x000000ff0000720c */ /* 0x000fda0004702670 */
[----:B------:R-:W-:Y:S01]  /*10810*/  @P0 LOP3.LUT R0, R5, 0x7ff00000, RZ, 0xfc, !PT ;  /* 0x7ff0000005000812 */ /* 0x000fe200078efcff */
[----:B------:R-:W-:Y:S02]  /*10820*/  @!P0 IMAD.MOV.U32 R4, RZ, RZ, RZ ;  /* 0x000000ffff048224 */ /* 0x000fe400078e00ff */
[----:B------:R-:W-:Y:S01]  /*10830*/  @P0 IMAD.MOV.U32 R4, RZ, RZ, RZ ;  /* 0x000000ffff040224 */ /* 0x000fe200078e00ff */
[----:B------:R-:W-:Y:S01]  /*10840*/  @P0 MOV R5, R0 ;  /* 0x0000000000050202 */ /* 0x000fe20000000f00 */
[----:B------:R-:W-:Y:S06]  /*10850*/  BRA `(.L_x_130) ;  /* 0x0000000000147947 */ /* 0x000fec0003800000 */
.L_x_132:
[----:B------:R-:W-:Y:S01]  /*10860*/  LOP3.LUT R5, R7, 0x80000, RZ, 0xfc, !PT ;  /* 0x0008000007057812 */ /* 0x000fe200078efcff */
[----:B------:R-:W-:Y:S01]  /*10870*/  IMAD.MOV.U32 R4, RZ, RZ, R6 ;  /* 0x000000ffff047224 */ /* 0x000fe200078e0006 */
[----:B------:R-:W-:Y:S06]  /*10880*/  BRA `(.L_x_130) ;  /* 0x0000000000087947 */ /* 0x000fec0003800000 */
.L_x_131:
[----:B------:R-:W-:Y:S01]  /*10890*/  LOP3.LUT R5, R3, 0x80000, RZ, 0xfc, !PT ;  /* 0x0008000003057812 */ /* 0x000fe200078efcff */
[----:B------:R-:W-:-:S07]  /*108a0*/  IMAD.MOV.U32 R4, RZ, RZ, R2 ;  /* 0x000000ffff047224 */ /* 0x000fce00078e0002 */
.L_x_130:
[----:B------:R-:W-:Y:S05]  /*108b0*/  BSYNC.RECONVERGENT B0 ;  /* 0x0000000000007941 */ /* 0x000fea0003800200 */
.L_x_128:
[----:B------:R-:W2:Y:S04]  /*108c0*/  LDL R2, [R1] ;  /* 0x0000000001027983 */ /* 0x000ea80000100800 */
        /* <DEDUP_REMOVED lines=8> */
        .weak           $__internal_1_$__cuda_sm20_dsqrt_rn_f64_mediumpath_v1
        .type           $__internal_1_$__cuda_sm20_dsqrt_rn_f64_mediumpath_v1,@function
        .size           $__internal_1_$__cuda_sm20_dsqrt_rn_f64_mediumpath_v1,($_Z18cudaRaytraceKernel8Matrix4DPviii$__internal_accurate_pow - $__internal_1_$__cuda_sm20_dsqrt_rn_f64_mediumpath_v1)
$__internal_1_$__cuda_sm20_dsqrt_rn_f64_mediumpath_v1:
[----:B------:R-:W-:Y:S02]  /*10950*/  VIADD R1, R1, 0xfffffff8 ;  /* 0xfffffff801017836 */ /* 0x000fe40000000000 */
[----:B------:R-:W-:-:S03]  /*10960*/  IMAD.MOV.U32 R3, RZ, RZ, R5 ;  /* 0x000000ffff037224 */ /* 0x000fc600078e0005 */
[----:B------:R0:W-:Y:S02]  /*10970*/  STL [R1], R2 ;  /* 0x0000000201007387 */ /* 0x0001e40000100800 */
[----:B0-----:R-:W-:Y:S01]  /*10980*/  IMAD.MOV.U32 R2, RZ, RZ, R4 ;  /* 0x000000ffff027224 */ /* 0x001fe200078e0004 */
[----:B------:R-:W-:Y:S01]  /*10990*/  ISETP.GE.U32.AND P0, PT, R6, -0x3400000, PT ;  /* 0xfcc000000600780c */ /* 0x000fe20003f06070 */
[----:B------:R-:W-:-:S12]  /*109a0*/  BSSY.RECONVERGENT B0, `(.L_x_133) ;  /* 0x0000023000007945 */ /* 0x000fd80003800200 */
[----:B------:R-:W-:Y:S05]  /*109b0*/  @!P0 BRA `(.L_x_134) ;  /* 0x0000000000208947 */ /* 0x000fea0003800000 */
[----:B------:R-:W-:-:S10]  /*109c0*/  DFMA.RM R8, R8, R10, R12 ;  /* 0x0000000a0808722b */ /* 0x000fd4000000400c */
[----:B------:R-:W-:-:S05]  /*109d0*/  IADD3 R4, P0, PT, R8, 0x1, RZ ;  /* 0x0000000108047810 */ /* 0x000fca0007f1e0ff */
[----:B------:R-:W-:-:S06]  /*109e0*/  IMAD.X R5, RZ, RZ, R9, P0 ;  /* 0x000000ffff057224 */ /* 0x000fcc00000e0609 */
[----:B------:R-:W-:-:S08]  /*109f0*/  DFMA.RP R2, -R8, R4, R2 ;  /* 0x000000040802722b */ /* 0x000fd00000008102 */
[----:B------:R-:W-:-:S06]  /*10a00*/  DSETP.GT.AND P0, PT, R2, RZ, PT ;  /* 0x000000ff0200722a */ /* 0x000fcc0003f04000 */
[----:B------:R-:W-:Y:S02]  /*10a10*/  FSEL R4, R4, R8, P0 ;  /* 0x0000000804047208 */ /* 0x000fe40000000000 */
[----:B------:R-:W-:Y:S01]  /*10a20*/  FSEL R5, R5, R9, P0 ;  /* 0x0000000905057208 */ /* 0x000fe20000000000 */
[----:B------:R-:W-:Y:S06]  /*10a30*/  BRA `(.L_x_135) ;  /* 0x0000000000647947 */ /* 0x000fec0003800000 */
.L_x_134:
[----:B------:R-:W-:-:S14]  /*10a40*/  DSETP.NE.AND P0, PT, R2, RZ, PT ;  /* 0x000000ff0200722a */ /* 0x000fdc0003f05000 */
[----:B------:R-:W-:Y:S05]  /*10a50*/  @!P0 BRA `(.L_x_136) ;  /* 0x0000000000588947 */ /* 0x000fea0003800000 */
[----:B------:R-:W-:-:S13]  /*10a60*/  ISETP.GE.AND P0, PT, R3, RZ, PT ;  /* 0x000000ff0300720c */ /* 0x000fda0003f06270 */
[----:B------:R-:W-:Y:S01]  /*10a70*/  @!P0 IMAD.MOV.U32 R4, RZ, RZ, 0x0 ;  /* 0x00000000ff048424 */ /* 0x000fe200078e00ff */
[----:B------:R-:W-:Y:S01]  /*10a80*/  @!P0 MOV R5, 0xfff80000 ;  /* 0xfff8000000058802 */ /* 0x000fe20000000f00 */
[----:B------:R-:W-:Y:S06]  /*10a90*/  @!P0 BRA `(.L_x_135) ;  /* 0x00000000004c8947 */ /* 0x000fec0003800000 */
[----:B------:R-:W-:-:S13]  /*10aa0*/  ISETP.GT.AND P0, PT, R3, 0x7fefffff, PT ;  /* 0x7fefffff0300780c */ /* 0x000fda0003f04270 */
[----:B------:R-:W-:Y:S05]  /*10ab0*/  @P0 BRA `(.L_x_136) ;  /* 0x0000000000400947 */ /* 0x000fea0003800000 */
[----:B------:R-:W-:Y:S01]  /*10ac0*/  DMUL R2, R2, 8.11296384146066816958e+31 ;  /* 0x4690000002027828 */ /* 0x000fe20000000000 */
[----:B------:R-:W-:Y:S02]  /*10ad0*/  IMAD.MOV.U32 R4, RZ, RZ, RZ ;  /* 0x000000ffff047224 */ /* 0x000fe400078e00ff */
[----:B------:R-:W-:Y:S02]  /*10ae0*/  IMAD.MOV.U32 R8, RZ, RZ, 0x0 ;  /* 0x00000000ff087424 */ /* 0x000fe400078e00ff */
[----:B------:R-:W-:Y:S01]  /*10af0*/  IMAD.MOV.U32 R9, RZ, RZ, 0x3fd80000 ;  /* 0x3fd80000ff097424 */ /* 0x000fe200078e00ff */
[----:B------:R-:W0:Y:S02]  /*10b00*/  MUFU.RSQ64H R5, R3 ;  /* 0x0000000300057308 */ /* 0x000e240000001c00 */
[----:B0-----:R-:W-:-:S08]  /*10b10*/  DMUL R6, R4, R4 ;  /* 0x0000000404067228 */ /* 0x001fd00000000000 */
[----:B------:R-:W-:-:S08]  /*10b20*/  DFMA R6, R2, -R6, 1 ;  /* 0x3ff000000206742b */ /* 0x000fd00000000806 */
[----:B------:R-:W-:Y:S02]  /*10b30*/  DFMA R8, R6, R8, 0.5 ;  /* 0x3fe000000608742b */ /* 0x000fe40000000008 */
[----:B------:R-:W-:-:S08]  /*10b40*/  DMUL R6, R4, R6 ;  /* 0x0000000604067228 */ /* 0x000fd00000000000 */
[----:B------:R-:W-:-:S08]  /*10b50*/  DFMA R6, R8, R6, R4 ;  /* 0x000000060806722b */ /* 0x000fd00000000004 */
[----:B------:R-:W-:Y:S02]  /*10b60*/  DMUL R4, R2, R6 ;  /* 0x0000000602047228 */ /* 0x000fe40000000000 */
[----:B------:R-:W-:-:S06]  /*10b70*/  VIADD R7, R7, 0xfff00000 ;  /* 0xfff0000007077836 */ /* 0x000fcc0000000000 */
[----:B------:R-:W-:-:S08]  /*10b80*/  DFMA R8, R4, -R4, R2 ;  /* 0x800000040408722b */ /* 0x000fd00000000002 */
[----:B------:R-:W-:-:S10]  /*10b90*/  DFMA R4, R6, R8, R4 ;  /* 0x000000080604722b */ /* 0x000fd40000000004 */
[----:B------:R-:W-:Y:S01]  /*10ba0*/  VIADD R5, R5, 0xfcb00000 ;  /* 0xfcb0000005057836 */ /* 0x000fe20000000000 */
[----:B------:R-:W-:Y:S06]  /*10bb0*/  BRA `(.L_x_135) ;  /* 0x0000000000047947 */ /* 0x000fec0003800000 */
.L_x_136:
[----:B------:R-:W-:-:S11]  /*10bc0*/  DADD R4, R2, R2 ;  /* 0x0000000002047229 */ /* 0x000fd60000000002 */
.L_x_135:
[----:B------:R-:W-:Y:S05]  /*10bd0*/  BSYNC.RECONVERGENT B0 ;  /* 0x0000000000007941 */ /* 0x000fea0003800200 */
.L_x_133:
[----:B------:R0:W2:Y:S02]  /*10be0*/  LDL R2, [R1] ;  /* 0x0000000001027983 */ /* 0x0000a40000100800 */
[----:B0-----:R-:W-:Y:S01]  /*10bf0*/  VIADD R1, R1, 0x8 ;  /* 0x0000000801017836 */ /* 0x001fe20000000000 */
[----:B--2---:R-:W-:Y:S06]  /*10c00*/  RET.REL.NODEC R20 `(_Z18cudaRaytraceKernel8Matrix4DPviii) ;  /* 0xfffffef014fc7950 */ /* 0x004fec0003c3ffff */
        .type           $_Z18cudaRaytraceKernel8Matrix4DPviii$__internal_accurate_pow,@function
        .size           $_Z18cudaRaytraceKernel8Matrix4DPviii$__internal_accurate_pow,(.L_x_143 - $_Z18cudaRaytraceKernel8Matrix4DPviii$__internal_accurate_pow)
$_Z18cudaRaytraceKernel8Matrix4DPviii$__internal_accurate_pow:
        /* <DEDUP_REMOVED lines=12> */
[----:B------:R0:W-:Y:S02]  /*10cd0*/  STL [R1], R2 ;  /* 0x0000000201007387 */ /* 0x0001e40000100800 */
[----:B0-----:R-:W-:-:S02]  /*10ce0*/  MOV R2, R4 ;  /* 0x0000000400027202 */ /* 0x001fc40000000f00 */
[----:B------:R-:W-:Y:S01]  /*10cf0*/  ISETP.GT.U32.AND P0, PT, R3, 0xfffff, PT ;  /* 0x000fffff0300780c */ /* 0x000fe20003f04070 */
[----:B------:R-:W-:Y:S01]  /*10d00*/  IMAD.MOV.U32 R0, RZ, RZ, R3 ;  /* 0x000000ffff007224 */ /* 0x000fe200078e0003 */
[----:B------:R-:W-:Y:S01]  /*10d10*/  MOV R15, 0x3ed0f5d2 ;  /* 0x3ed0f5d2000f7802 */ /* 0x000fe20000000f00 */
[----:B------:R-:W-:Y:S01]  /*10d20*/  IMAD.MOV.U32 R8, RZ, RZ, RZ ;  /* 0x000000ffff087224 */ /* 0x000fe200078e00ff */
[----:B------:R-:W-:Y:S01]  /*10d30*/  UMOV UR4, 0x7d2cafe2 ;  /* 0x7d2cafe200047882 */ /* 0x000fe20000000000 */
[----:B------:R-:W-:Y:S01]  /*10d40*/  IMAD.MOV.U32 R14, RZ, RZ, 0x41ad3b5a ;  /* 0x41ad3b5aff0e7424 */ /* 0x000fe200078e00ff */
[----:B------:R-:W-:Y:S01]  /*10d50*/  UMOV UR5, 0x3eb0f5ff ;  /* 0x3eb0f5ff00057882 */ /* 0x000fe20000000000 */
[----:B------:R-:W-:Y:S01]  /*10d60*/  UMOV UR6, 0x3b39803f ;  /* 0x3b39803f00067882 */ /* 0x000fe20000000000 */
[----:B------:R-:W-:Y:S01]  /*10d70*/  UMOV UR7, 0x3c7abc9e ;  /* 0x3c7abc9e00077882 */ /* 0x000fe20000000000 */
[----:B------:R-:W-:Y:S04]  /*10d80*/  BSSY.RECONVERGENT B0, `(.L_x_137) ;  /* 0x000009b000007945 */ /* 0x000fe80003800200 */
[----:B------:R-:W-:-:S10]  /*10d90*/  @!P0 DMUL R26, R2, 1.80143985094819840000e+16 ;  /* 0x43500000021a8828 */ /* 0x000fd40000000000 */
[----:B------:R-:W-:Y:S02]  /*10da0*/  @!P0 IMAD.MOV.U32 R0, RZ, RZ, R27 ;  /* 0x000000ffff008224 */ /* 0x000fe400078e001b */
[----:B------:R-:W-:-:S03]  /*10db0*/  @!P0 IMAD.MOV.U32 R2, RZ, RZ, R26 ;  /* 0x000000ffff028224 */ /* 0x000fc600078e001a */
[----:B------:R-:W-:Y:S01]  /*10dc0*/  LOP3.LUT R0, R0, 0x800fffff, RZ, 0xc0, !PT ;  /* 0x800fffff00007812 */ /* 0x000fe200078ec0ff */
[----:B------:R-:W-:Y:S01]  /*10dd0*/  IMAD.MOV.U32 R4, RZ, RZ, R2 ;  /* 0x000000ffff047224 */ /* 0x000fe200078e0002 */
[----:B------:R-:W-:Y:S02]  /*10de0*/  SHF.R.U32.HI R2, RZ, 0x14, R3 ;  /* 0x00000014ff027819 */ /* 0x000fe40000011603 */
[----:B------:R-:W-:Y:S02]  /*10df0*/  LOP3.LUT R5, R0, 0x3ff00000, RZ, 0xfc, !PT ;  /* 0x3ff0000000057812 */ /* 0x000fe400078efcff */
[----:B------:R-:W-:Y:S02]  /*10e00*/  @!P0 LEA.HI R2, R27, 0xffffffca, RZ, 0xc ;  /* 0xffffffca1b028811 */ /* 0x000fe400078f60ff */
[----:B------:R-:W-:-:S03]  /*10e10*/  ISETP.GE.U32.AND P1, PT, R5, 0x3ff6a09f, PT ;  /* 0x3ff6a09f0500780c */ /* 0x000fc60003f26070 */
[----:B------:R-:W-:-:S10]  /*10e20*/  VIADD R3, R2, 0xfffffc01 ;  /* 0xfffffc0102037836 */ /* 0x000fd40000000000 */
[----:B------:R-:W-:Y:S02]  /*10e30*/  @P1 VIADD R7, R5, 0xfff00000 ;  /* 0xfff0000005071836 */ /* 0x000fe40000000000 */
[----:B------:R-:W-:Y:S02]  /*10e40*/  @P1 VIADD R3, R2, 0xfffffc02 ;  /* 0xfffffc0202031836 */ /* 0x000fe40000000000 */
[----:B------:R-:W-:-:S03]  /*10e50*/  @P1 IMAD.MOV.U32 R5, RZ, RZ, R7 ;  /* 0x000000ffff051224 */ /* 0x000fc600078e0007 */
[----:B------:R-:W-:Y:S01]  /*10e60*/  LOP3.LUT R2, R3, 0x80000000, RZ, 0x3c, !PT ;  /* 0x8000000003027812 */ /* 0x000fe200078e3cff */
[----:B------:R-:W-:Y:S02]  /*10e70*/  IMAD.MOV.U32 R3, RZ, RZ, 0x43300000 ;  /* 0x43300000ff037424 */ /* 0x000fe400078e00ff */
[C---:B------:R-:W-:Y:S02]  /*10e80*/  DADD R6, R4.reuse, 1 ;  /* 0x3ff0000004067429 */ /* 0x040fe40000000000 */
[----:B------:R-:W-:-:S04]  /*10e90*/  DADD R4, R4, -1 ;  /* 0xbff0000004047429 */ /* 0x000fc80000000000 */
[----:B------:R-:W0:Y:S02]  /*10ea0*/  MUFU.RCP64H R9, R7 ;  /* 0x0000000700097308 */ /* 0x000e240000001800 */
[----:B0-----:R-:W-:-:S08]  /*10eb0*/  DFMA R10, -R6, R8, 1 ;  /* 0x3ff00000060a742b */ /* 0x001fd00000000108 */
[----:B------:R-:W-:-:S08]  /*10ec0*/  DFMA R10, R10, R10, R10 ;  /* 0x0000000a0a0a722b */ /* 0x000fd0000000000a */
[----:B------:R-:W-:-:S08]  /*10ed0*/  DFMA R10, R8, R10, R8 ;  /* 0x0000000a080a722b */ /* 0x000fd00000000008 */
[----:B------:R-:W-:-:S08]  /*10ee0*/  DMUL R8, R4, R10 ;  /* 0x0000000a04087228 */ /* 0x000fd00000000000 */
[----:B------:R-:W-:-:S08]  /*10ef0*/  DFMA R8, R4, R10, R8 ;  /* 0x0000000a0408722b */ /* 0x000fd00000000008 */
[CC--:B------:R-:W-:Y:S02]  /*10f00*/  DMUL R12, R8.reuse, R8.reuse ;  /* 0x00000008080c7228 */ /* 0x0c0fe40000000000 */
[----:B------:R-:W-:-:S06]  /*10f10*/  DMUL R22, R8, R8 ;  /* 0x0000000808167228 */ /* 0x000fcc0000000000 */
[----:B------:R-:W-:Y:S01]  /*10f20*/  DFMA R6, R12, UR4, R14 ;  /* 0x000000040c067c2b */ /* 0x000fe2000800000e */
[----:B------:R-:W-:Y:S01]  /*10f30*/  UMOV UR4, 0x75488a3f ;  /* 0x75488a3f00047882 */ /* 0x000fe20000000000 */
[----:B------:R-:W-:Y:S01]  /*10f40*/  UMOV UR5, 0x3ef3b20a ;  /* 0x3ef3b20a00057882 */ /* 0x000fe20000000000 */
[----:B------:R-:W-:-:S05]  /*10f50*/  DADD R14, R4, -R8 ;  /* 0x00000000040e7229 */ /* 0x000fca0000000808 */
[----:B------:R-:W-:Y:S01]  /*10f60*/  DFMA R6, R12, R6, UR4 ;  /* 0x000000040c067e2b */ /* 0x000fe20008000006 */
[----:B------:R-:W-:Y:S01]  /*10f70*/  UMOV UR4, 0xe4faecd5 ;  /* 0xe4faecd500047882 */ /* 0x000fe20000000000 */
[----:B------:R-:W-:Y:S01]  /*10f80*/  UMOV UR5, 0x3f1745cd ;  /* 0x3f1745cd00057882 */ /* 0x000fe20000000000 */
[----:B------:R-:W-:-:S05]  /*10f90*/  DADD R14, R14, R14 ;  /* 0x000000000e0e7229 */ /* 0x000fca000000000e */
[----:B------:R-:W-:Y:S01]  /*10fa0*/  DFMA R6, R12, R6, UR4 ;  /* 0x000000040c067e2b */ /* 0x000fe20008000006 */
[----:B------:R-:W-:Y:S01]  /*10fb0*/  UMOV UR4, 0x258a578b ;  /* 0x258a578b00047882 */ /* 0x000fe20000000000 */
[----:B------:R-:W-:Y:S01]  /*10fc0*/  UMOV UR5, 0x3f3c71c7 ;  /* 0x3f3c71c700057882 */ /* 0x000fe20000000000 */
[----:B------:R-:W-:-:S05]  /*10fd0*/  DFMA R14, R4, -R8, R14 ;  /* 0x80000008040e722b */ /* 0x000fca000000000e */
[----:B------:R-:W-:Y:S01]  /*10fe0*/  DFMA R6, R12, R6, UR4 ;  /* 0x000000040c067e2b */ /* 0x000fe20008000006 */
[----:B------:R-:W-:Y:S01]  /*10ff0*/  UMOV UR4, 0x9242b910 ;  /* 0x9242b91000047882 */ /* 0x000fe20000000000 */
[----:B------:R-:W-:Y:S01]  /*11000*/  UMOV UR5, 0x3f624924 ;  /* 0x3f62492400057882 */ /* 0x000fe20000000000 */
[----:B------:R-:W-:-:S05]  /*11010*/  DMUL R14, R10, R14 ;  /* 0x0000000e0a0e7228 */ /* 0x000fca0000000000 */
[----:B------:R-:W-:Y:S01]  /*11020*/  DFMA R6, R12, R6, UR4 ;  /* 0x000000040c067e2b */ /* 0x000fe20008000006 */
[----:B------:R-:W-:Y:S01]  /*11030*/  UMOV UR4, 0x99999dfb ;  /* 0x99999dfb00047882 */ /* 0x000fe20000000000 */
[----:B------:R-:W-:-:S03]  /*11040*/  UMOV UR5, 0x3f899999 ;  /* 0x3f89999900057882 */ /* 0x000fc60000000000 */
[----:B------:R-:W-:Y:S02]  /*11050*/  VIADD R11, R15, 0x100000 ;  /* 0x001000000f0b7836 */ /* 0x000fe40000000000 */
[----:B------:R-:W-:Y:S01]  /*11060*/  IMAD.MOV.U32 R10, RZ, RZ, R14 ;  /* 0x000000ffff0a7224 */ /* 0x000fe200078e000e */
[----:B------:R-:W-:Y:S01]  /*11070*/  DFMA R6, R12, R6, UR4 ;  /* 0x000000040c067e2b */ /* 0x000fe20008000006 */
[----:B------:R-:W-:Y:S01]  /*11080*/  UMOV UR4, 0x55555555 ;  /* 0x5555555500047882 */ /* 0x000fe20000000000 */
[----:B------:R-:W-:-:S06]  /*11090*/  UMOV UR5, 0x3fb55555 ;  /* 0x3fb5555500057882 */ /* 0x000fcc0000000000 */
[----:B------:R-:W-:-:S08]  /*110a0*/  DFMA R16, R12, R6, UR4 ;  /* 0x000000040c107e2b */ /* 0x000fd00008000006 */
[----:B------:R-:W-:Y:S01]  /*110b0*/  DADD R18, -R16, UR4 ;  /* 0x0000000410127e29 */ /* 0x000fe20008000100 */
[----:B------:R-:W-:Y:S01]  /*110c0*/  UMOV UR4, 0xb9e7b0 ;  /* 0x00b9e7b000047882 */ /* 0x000fe20000000000 */
[----:B------:R-:W-:-:S06]  /*110d0*/  UMOV UR5, 0x3c46a4cb ;  /* 0x3c46a4cb00057882 */ /* 0x000fcc0000000000 */
[----:B------:R-:W-:Y:S02]  /*110e0*/  DFMA R18, R12, R6, R18 ;  /* 0x000000060c12722b */ /* 0x000fe40000000012 */
[C---:B------:R-:W-:Y:S02]  /*110f0*/  DMUL R12, R8.reuse, R22 ;  /* 0x00000016080c7228 */ /* 0x040fe40000000000 */
[----:B------:R-:W-:-:S04]  /*11100*/  DFMA R6, R8, R8, -R22 ;  /* 0x000000080806722b */ /* 0x000fc80000000816 */
[----:B------:R-:W-:Y:S01]  /*11110*/  DADD R18, R18, -UR4 ;  /* 0x8000000412127e29 */ /* 0x000fe20008000000 */
[----:B------:R-:W-:Y:S01]  /*11120*/  UMOV UR4, 0x80000000 ;  /* 0x8000000000047882 */ /* 0x000fe20000000000 */
[C---:B------:R-:W-:Y:S01]  /*11130*/  DFMA R24, R8.reuse, R22, -R12 ;  /* 0x000000160818722b */ /* 0x040fe2000000080c */
[----:B------:R-:W-:Y:S01]  /*11140*/  UMOV UR5, 0x43300000 ;  /* 0x4330000000057882 */ /* 0x000fe20000000000 */
[----:B------:R-:W-:-:S04]  /*11150*/  DFMA R6, R8, R10, R6 ;  /* 0x0000000a0806722b */ /* 0x000fc80000000006 */
[----:B------:R-:W-:Y:S02]  /*11160*/  DADD R4, R16, R18 ;  /* 0x0000000010047229 */ /* 0x000fe40000000012 */
[----:B------:R-:W-:-:S06]  /*11170*/  DFMA R24, R14, R22, R24 ;  /* 0x000000160e18722b */ /* 0x000fcc0000000018 */
[----:B------:R-:W-:Y:S02]  /*11180*/  DMUL R10, R4, R12 ;  /* 0x0000000c040a7228 */ /* 0x000fe40000000000 */
[----:B------:R-:W-:Y:S02]  /*11190*/  DFMA R6, R8, R6, R24 ;  /* 0x000000060806722b */ /* 0x000fe40000000018 */
[----:B------:R-:W-:-:S04]  /*111a0*/  DADD R16, R16, -R4 ;  /* 0x0000000010107229 */ /* 0x000fc80000000804 */
[----:B------:R-:W-:-:S04]  /*111b0*/  DFMA R22, R4, R12, -R10 ;  /* 0x0000000c0416722b */ /* 0x000fc8000000080a */
[----:B------:R-:W-:-:S04]  /*111c0*/  DADD R16, R18, R16 ;  /* 0x0000000012107229 */ /* 0x000fc80000000010 */
[----:B------:R-:W-:-:S08]  /*111d0*/  DFMA R6, R4, R6, R22 ;  /* 0x000000060406722b */ /* 0x000fd00000000016 */
[----:B------:R-:W-:-:S08]  /*111e0*/  DFMA R6, R16, R12, R6 ;  /* 0x0000000c1006722b */ /* 0x000fd00000000006 */
[----:B------:R-:W-:-:S08]  /*111f0*/  DADD R4, R10, R6 ;  /* 0x000000000a047229 */ /* 0x000fd00000000006 */
[--C-:B------:R-:W-:Y:S02]  /*11200*/  DADD R12, R8, R4.reuse ;  /* 0x00000000080c7229 */ /* 0x100fe40000000004 */
[----:B------:R-:W-:-:S06]  /*11210*/  DADD R10, R10, -R4 ;  /* 0x000000000a0a7229 */ /* 0x000fcc0000000804 */
[----:B------:R-:W-:Y:S02]  /*11220*/  DADD R8, R8, -R12 ;  /* 0x0000000008087229 */ /* 0x000fe4000000080c */
[----:B------:R-:W-:-:S06]  /*11230*/  DADD R10, R6, R10 ;  /* 0x00000000060a7229 */ /* 0x000fcc000000000a */
[----:B------:R-:W-:Y:S02]  /*11240*/  DADD R8, R4, R8 ;  /* 0x0000000004087229 */ /* 0x000fe40000000008 */
[----:B------:R-:W-:Y:S01]  /*11250*/  DADD R4, R2, -UR4 ;  /* 0x8000000402047e29 */ /* 0x000fe20008000000 */
[----:B------:R-:W-:Y:S01]  /*11260*/  UMOV UR4, 0xfefa39ef ;  /* 0xfefa39ef00047882 */ /* 0x000fe20000000000 */
[----:B------:R-:W-:-:S04]  /*11270*/  UMOV UR5, 0x3fe62e42 ;  /* 0x3fe62e4200057882 */ /* 0x000fc80000000000 */
[----:B------:R-:W-:-:S08]  /*11280*/  DADD R8, R10, R8 ;  /* 0x000000000a087229 */ /* 0x000fd00000000008 */
[----:B------:R-:W-:-:S08]  /*11290*/  DADD R8, R14, R8 ;  /* 0x000000000e087229 */ /* 0x000fd00000000008 */
[----:B------:R-:W-:-:S08]  /*112a0*/  DADD R2, R12, R8 ;  /* 0x000000000c027229 */ /* 0x000fd00000000008 */
[--C-:B------:R-:W-:Y:S02]  /*112b0*/  DFMA R6, R4, UR4, R2.reuse ;  /* 0x0000000404067c2b */ /* 0x100fe40008000002 */
[----:B------:R-:W-:-:S06]  /*112c0*/  DADD R12, R12, -R2 ;  /* 0x000000000c0c7229 */ /* 0x000fcc0000000802 */
[----:B------:R-:W-:Y:S02]  /*112d0*/  DFMA R10, R4, -UR4, R6 ;  /* 0x80000004040a7c2b */ /* 0x000fe40008000006 */
[----:B------:R-:W-:-:S06]  /*112e0*/  DADD R12, R8, R12 ;  /* 0x00000000080c7229 */ /* 0x000fcc000000000c */
[----:B------:R-:W-:-:S08]  /*112f0*/  DADD R10, -R2, R10 ;  /* 0x00000000020a7229 */ /* 0x000fd0000000010a */
[----:B------:R-:W-:-:S08]  /*11300*/  DADD R10, R12, -R10 ;  /* 0x000000000c0a7229 */ /* 0x000fd0000000080a */
[----:B------:R-:W-:-:S08]  /*11310*/  DFMA R10, R4, UR6, R10 ;  /* 0x00000006040a7c2b */ /* 0x000fd0000800000a */
[----:B------:R-:W-:-:S08]  /*11320*/  DADD R2, R6, R10 ;  /* 0x0000000006027229 */ /* 0x000fd0000000000a */
[----:B------:R-:W-:Y:S02]  /*11330*/  DADD R6, R6, -R2 ;  /* 0x0000000006067229 */ /* 0x000fe40000000802 */
[----:B------:R-:W-:-:S06]  /*11340*/  DMUL R4, R2, 10 ;  /* 0x4024000002047828 */ /* 0x000fcc0000000000 */
[----:B------:R-:W-:Y:S02]  /*11350*/  DADD R6, R10, R6 ;  /* 0x000000000a067229 */ /* 0x000fe40000000006 */
[----:B------:R-:W-:-:S08]  /*11360*/  DFMA R2, R2, 10, -R4 ;  /* 0x402400000202782b */ /* 0x000fd00000000804 */
[----:B------:R-:W-:Y:S01]  /*11370*/  DFMA R2, R6, 10, R2 ;  /* 0x402400000602782b */ /* 0x000fe20000000002 */
[----:B------:R-:W-:Y:S02]  /*11380*/  IMAD.MOV.U32 R6, RZ, RZ, 0x652b82fe ;  /* 0x652b82feff067424 */ /* 0x000fe400078e00ff */
[----:B------:R-:W-:-:S05]  /*11390*/  IMAD.MOV.U32 R7, RZ, RZ, 0x3ff71547 ;  /* 0x3ff71547ff077424 */ /* 0x000fca00078e00ff */
[----:B------:R-:W-:-:S08]  /*113a0*/  DADD R10, R4, R2 ;  /* 0x00000000040a7229 */ /* 0x000fd00000000002 */
[----:B------:R-:W-:Y:S02]  /*113b0*/  DFMA R12, R10, R6, 6.75539944105574400000e+15 ;  /* 0x433800000a0c742b */ /* 0x000fe40000000006 */
[----:B------:R-:W-:Y:S01]  /*113c0*/  FSETP.GEU.AND P0, PT, |R11|, 4.1917929649353027344, PT ;  /* 0x4086232b0b00780b */ /* 0x000fe20003f0e200 */
[----:B------:R-:W-:-:S05]  /*113d0*/  DADD R4, R4, -R10 ;  /* 0x0000000004047229 */ /* 0x000fca000000080a */
[----:B------:R-:W-:-:S08]  /*113e0*/  DADD R6, R12, -6.75539944105574400000e+15 ;  /* 0xc33800000c067429 */ /* 0x000fd00000000000 */
[----:B------:R-:W-:Y:S01]  /*113f0*/  DFMA R8, R6, -UR4, R10 ;  /* 0x8000000406087c2b */ /* 0x000fe2000800000a */
[----:B------:R-:W-:Y:S01]  /*11400*/  UMOV UR4, 0x3b39803f ;  /* 0x3b39803f00047882 */ /* 0x000fe20000000000 */
[----:B------:R-:W-:-:S06]  /*11410*/  UMOV UR5, 0x3c7abc9e ;  /* 0x3c7abc9e00057882 */ /* 0x000fcc0000000000 */
[----:B------:R-:W-:Y:S01]  /*11420*/  DFMA R8, R6, -UR4, R8 ;  /* 0x8000000406087c2b */ /* 0x000fe20008000008 */
[----:B------:R-:W-:Y:S01]  /*11430*/  UMOV UR4, 0x69ce2bdf ;  /* 0x69ce2bdf00047882 */ /* 0x000fe20000000000 */
[----:B------:R-:W-:Y:S01]  /*11440*/  IMAD.MOV.U32 R6, RZ, RZ, -0x35dec16 ;  /* 0xfca213eaff067424 */ /* 0x000fe200078e00ff */
[----:B------:R-:W-:Y:S01]  /*11450*/  MOV R7, 0x3e928af3 ;  /* 0x3e928af300077802 */ /* 0x000fe20000000f00 */
[----:B------:R-:W-:-:S05]  /*11460*/  UMOV UR5, 0x3e5ade15 ;  /* 0x3e5ade1500057882 */ /* 0x000fca0000000000 */
[----:B------:R-:W-:Y:S01]  /*11470*/  DFMA R6, R8, UR4, R6 ;  /* 0x0000000408067c2b */ /* 0x000fe20008000006 */
[----:B------:R-:W-:Y:S01]  /*11480*/  UMOV UR4, 0x62401315 ;  /* 0x6240131500047882 */ /* 0x000fe20000000000 */
[----:B------:R-:W-:-:S06]  /*11490*/  UMOV UR5, 0x3ec71dee ;  /* 0x3ec71dee00057882 */ /* 0x000fcc0000000000 */
[----:B------:R-:W-:Y:S01]  /*114a0*/  DFMA R6, R8, R6, UR4 ;  /* 0x0000000408067e2b */ /* 0x000fe20008000006 */
        /* <DEDUP_REMOVED lines=20> */
[----:B------:R-:W-:-:S08]  /*115f0*/  DFMA R6, R8, R6, UR4 ;  /* 0x0000000408067e2b */ /* 0x000fd00008000006 */
[----:B------:R-:W-:-:S08]  /*11600*/  DFMA R6, R8, R6, 1 ;  /* 0x3ff000000806742b */ /* 0x000fd00000000006 */
[----:B------:R-:W-:Y:S02]  /*11610*/  DFMA R6, R8, R6, 1 ;  /* 0x3ff000000806742b */ /* 0x000fe40000000006 */
[----:B------:R-:W-:-:S08]  /*11620*/  DADD R8, R2, R4 ;  /* 0x0000000002087229 */ /* 0x000fd00000000004 */
[----:B------:R-:W-:Y:S02]  /*11630*/  IMAD R3, R12, 0x100000, R7 ;  /* 0x001000000c037824 */ /* 0x000fe400078e0207 */
[----:B------:R-:W-:Y:S01]  /*11640*/  IMAD.MOV.U32 R2, RZ, RZ, R6 ;  /* 0x000000ffff027224 */ /* 0x000fe200078e0006 */
[----:B------:R-:W-:Y:S06]  /*11650*/  @!P0 BRA `(.L_x_138) ;  /* 0x0000000000348947 */ /* 0x000fec0003800000 */
[----:B------:R-:W-:Y:S01]  /*11660*/  FSETP.GEU.AND P1, PT, |R11|, 4.2275390625, PT ;  /* 0x408748000b00780b */ /* 0x000fe20003f2e200 */
[C---:B------:R-:W-:Y:S02]  /*11670*/  DADD R2, R10.reuse, +INF ;  /* 0x7ff000000a027429 */ /* 0x040fe40000000000 */
[----:B------:R-:W-:-:S08]  /*11680*/  DSETP.GEU.AND P0, PT, R10, RZ, PT ;  /* 0x000000ff0a00722a */ /* 0x000fd00003f0e000 */
[----:B------:R-:W-:Y:S02]  /*11690*/  FSEL R2, R2, RZ, P0 ;  /* 0x000000ff02027208 */ /* 0x000fe40000000000 */
[----:B------:R-:W-:Y:S01]  /*116a0*/  @!P1 LEA.HI R0, R12, R12, RZ, 0x1 ;  /* 0x0000000c0c009211 */ /* 0x000fe200078f08ff */
[----:B------:R-:W-:Y:S01]  /*116b0*/  @!P1 IMAD.MOV.U32 R4, RZ, RZ, R6 ;  /* 0x000000ffff049224 */ /* 0x000fe200078e0006 */
[----:B------:R-:W-:Y:S01]  /*116c0*/  FSEL R3, R3, RZ, P0 ;  /* 0x000000ff03037208 */ /* 0x000fe20000000000 */
[----:B------:R-:W-:Y:S01]  /*116d0*/  @!P1 IMAD.MOV.U32 R6, RZ, RZ, RZ ;  /* 0x000000ffff069224 */ /* 0x000fe200078e00ff */
[----:B------:R-:W-:-:S05]  /*116e0*/  @!P1 SHF.R.S32.HI R5, RZ, 0x1, R0 ;  /* 0x00000001ff059819 */ /* 0x000fca0000011400 */
[----:B------:R-:W-:Y:S02]  /*116f0*/  @!P1 IMAD.IADD R12, R12, 0x1, -R5 ;  /* 0x000000010c0c9824 */ /* 0x000fe400078e0a05 */
[----:B------:R-:W-:-:S03]  /*11700*/  @!P1 IMAD R5, R5, 0x100000, R7 ;  /* 0x0010000005059824 */ /* 0x000fc600078e0207 */
[----:B------:R-:W-:-:S06]  /*11710*/  @!P1 LEA R7, R12, 0x3ff00000, 0x14 ;  /* 0x3ff000000c079811 */ /* 0x000fcc00078ea0ff */
[----:B------:R-:W-:-:S11]  /*11720*/  @!P1 DMUL R2, R4, R6 ;  /* 0x0000000604029228 */ /* 0x000fd60000000000 */
.L_x_138:
[----:B------:R-:W-:Y:S05]  /*11730*/  BSYNC.RECONVERGENT B0 ;  /* 0x0000000000007941 */ /* 0x000fea0003800200 */
.L_x_137:
[----:B------:R-:W-:Y:S01]  /*11740*/  DFMA R4, R8, R2, R2 ;  /* 0x000000020804722b */ /* 0x000fe20000000002 */
[----:B------:R-:W2:Y:S01]  /*11750*/  LDL R16, [R1+0x4] ;  /* 0x0000040001107983 */ /* 0x000ea20000100800 */
[----:B------:R-:W-:-:S03]  /*11760*/  DSETP.NEU.AND P0, PT, |R2|, +INF , PT ;  /* 0x7ff000000200742a */ /* 0x000fc60003f0d200 */
[----:B------:R-:W2:Y:S04]  /*11770*/  LDL R17, [R1+0x8] ;  /* 0x0000080001117983 */ /* 0x000ea80000100800 */
[----:B------:R-:W2:Y:S01]  /*11780*/  LDL R18, [R1+0xc] ;  /* 0x00000c0001127983 */ /* 0x000ea20000100800 */
[----:B------:R-:W-:Y:S02]  /*11790*/  FSEL R4, R2, R4, !P0 ;  /* 0x0000000402047208 */ /* 0x000fe40004000000 */
[----:B------:R-:W-:Y:S01]  /*117a0*/  FSEL R5, R3, R5, !P0 ;  /* 0x0000000503057208 */ /* 0x000fe20004000000 */
[----:B------:R-:W2:Y:S04]  /*117b0*/  LDL R2, [R1] ;  /* 0x0000000001027983 */ /* 0x000ea80000100800 */
        /* <DEDUP_REMOVED lines=9> */
.L_x_139:
[----:B------:R-:W-:-:S00]  /*11850*/  BRA `(.L_x_139) ;  /* 0xfffffffc00fc7947 */ /* 0x000fc0000383ffff */
[----:B------:R-:W-:-:S00]  /*11860*/  NOP ;  /* 0x0000000000007918 */ /* 0x000fc00000000000 */
        /* <DEDUP_REMOVED lines=9> */
.L_x_143:


//--------------------- .nv.shared.reserved.0     --------------------------
	.section	.nv.shared.reserved.0,"aw",@nobits
	.weak		__nv_reservedSMEM_offset_0_alias
	.size		__nv_reservedSMEM_offset_0_alias, 0, 64
	.other		__nv_reservedSMEM_offset_0_alias,@"STO_CUDA_RESERVED_SHARED STV_DEFAULT"
__nv_reservedSMEM_offset_0_alias:
	.zero		0
	.zero		64


//--------------------- .nv.constant0._Z18cudaRaytraceKernel8Matrix4DPviii --------------------------
	.section	.nv.constant0._Z18cudaRaytraceKernel8Matrix4DPviii,"a",@progbits
	.sectionflags	@""
	.align	4
.nv.constant0._Z18cudaRaytraceKernel8Matrix4DPviii:
	.zero		1044


//--------------------- SYMBOLS --------------------------

	.type		.nv.reservedSmem.offset0,@object
	.size		.nv.reservedSmem.offset0,0x4
